	.target	sm_100a

	.elftype	@"ET_EXEC"


//--------------------- .note.nv.tkinfo           --------------------------
	.section	.note.nv.tkinfo,"",@"SHT_NOTE"
	.sectionflags	@"SHF_NOTE_NV_TKINFO"
	.tkinfo
        /*0018*/ 	.word	0x00000002
        /*0030*/ 	.string	""
        /*0030*/ 	.string	"ptxas"
        /*0030*/ 	.string	"Cuda compilation tools, release 13.0, V13.0.88"
        /*0030*/ 	.string	"Build cuda_13.0.r13.0/compiler.36424714_0"
        /*0030*/ 	.string	"-arch sm_100a -m 64 "



//--------------------- .note.nv.cuinfo           --------------------------
	.section	.note.nv.cuinfo,"",@"SHT_NOTE"
	.sectionflags	@"SHF_NOTE_NV_CUINFO"
        /*0018*/ 	.short	0x0002
        /*001a*/ 	.short	0x0064
        /*001c*/ 	.short	0x0082
	.zero		2


//--------------------- .nv.info                  --------------------------
	.section	.nv.info,"",@"SHT_CUDA_INFO"
	.align	4


	//----- nvinfo : EIATTR_REGCOUNT
	.align		4
        /*0000*/ 	.byte	0x04, 0x2f
        /*0002*/ 	.short	(.L_19 - .L_18)
	.align		4
.L_18:
        /*0004*/ 	.word	index@(_ZN7cutlass13device_kernelINS_4gemm6kernel13GemmUniversalIN4cute5tupleIJiiiiEEENS1_10collective13CollectiveMmaINS1_35MainloopSm100TmaUmmaWarpSpecializedILi22ELi2ELi2ENS5_IJNS4_1CILi2EEENSA_ILi1EEESC_EEEEENS5_IJNSA_ILi256EEENSA_ILi224EEENSA_ILi32EEEEEEaNS5_IJlSC_lEEEaSJ_NS4_8TiledMMAINS4_8MMA_AtomIJNS4_21SM100_MMA_S8_2x1SM_SSIaaiLi256ELi224ELNS4_4UMMA5MajorE0ELSO_0ELNSN_8SaturateE0EEEEEENS4_6LayoutINS5_IJSC_SC_SC_EEENS5_IJNSA_ILi0EEESU_SU_EEEEENS5_IJNS4_10UnderscoreESX_SX_EEEEENS4_18SM100_TMA_2SM_LOADENS4_14ComposedLayoutINS4_7SwizzleILi1ELi4ELi3EEENS4_18smem_ptr_flag_bitsILi8EEENSS_INS5_IJNSA_ILi8EEESH_EEENS5_IJSH_SC_EEEEEEEvNS4_8identityES10_S1A_vS1B_EENS_8epilogue10collective18CollectiveEpilogueINS1D_23Sm100TmaWarpSpecializedILi1ELi1ELi224ELb0ELb0EEEJNS5_IJNSA_ILi128EEESG_SH_EEENS5_IJNSS_IS1I_SC_EENSS_ISG_SC_EEEEEaSJ_aSJ_NS1D_6fusion15FusionCallbacksIS1H_NS1N_17LinearCombinationIaiaiLNS_15FloatRoundStyleE2EEES1J_S1M_JEEENS4_5SM1004TMEM4LOAD26SM100_TMEM_LOAD_32dp32b32xENS4_13SM90_TMA_LOADES1A_NS4_39AutoVectorizingCopyWithAssumedAlignmentILi128EEENS4_14SM90_TMA_STOREES1A_S1Z_S1Z_EEEvvEEEEvNT_6ParamsE)
        /*0008*/ 	.word	0x000000ff


	//----- nvinfo : EIATTR_FRAME_SIZE
	.align		4
.L_19:
        /*000c*/ 	.byte	0x04, 0x11
        /*000e*/ 	.short	(.L_21 - .L_20)
	.align		4
.L_20:
        /*0010*/ 	.word	index@($__internal_2_$__cuda_sm10x_tcgen05_guardrail_trap_unallocated_columns_being_dealloced)
        /*0014*/ 	.word	0x00000078


	//----- nvinfo : EIATTR_FRAME_SIZE
	.align		4
.L_21:
        /*0018*/ 	.byte	0x04, 0x11
        /*001a*/ 	.short	(.L_23 - .L_22)
	.align		4
.L_22:
        /*001c*/ 	.word	index@($__internal_1_$__cuda_sm10x_tcgen05_guardrail_trap_phase_invalid_during_alloc)
        /*0020*/ 	.word	0x00000078


	//----- nvinfo : EIATTR_FRAME_SIZE
	.align		4
.L_23:
        /*0024*/ 	.byte	0x04, 0x11
        /*0026*/ 	.short	(.L_25 - .L_24)
	.align		4
.L_24:
        /*0028*/ 	.word	index@($__internal_0_$__cuda_sm10x_tcgen05_guardrail_trap_col_being_dealloced_not_returned_by_alloc)
        /*002c*/ 	.word	0x00000078


	//----- nvinfo : EIATTR_FRAME_SIZE
	.align		4
.L_25:
        /*0030*/ 	.byte	0x04, 0x11
        /*0032*/ 	.short	(.L_27 - .L_26)
	.align		4
.L_26:
        /*0034*/ 	.word	index@(_ZN7cutlass13device_kernelINS_4gemm6kernel13GemmUniversalIN4cute5tupleIJiiiiEEENS1_10collective13CollectiveMmaINS1_35MainloopSm100TmaUmmaWarpSpecializedILi22ELi2ELi2ENS5_IJNS4_1CILi2EEENSA_ILi1EEESC_EEEEENS5_IJNSA_ILi256EEENSA_ILi224EEENSA_ILi32EEEEEEaNS5_IJlSC_lEEEaSJ_NS4_8TiledMMAINS4_8MMA_AtomIJNS4_21SM100_MMA_S8_2x1SM_SSIaaiLi256ELi224ELNS4_4UMMA5MajorE0ELSO_0ELNSN_8SaturateE0EEEEEENS4_6LayoutINS5_IJSC_SC_SC_EEENS5_IJNSA_ILi0EEESU_SU_EEEEENS5_IJNS4_10UnderscoreESX_SX_EEEEENS4_18SM100_TMA_2SM_LOADENS4_14ComposedLayoutINS4_7SwizzleILi1ELi4ELi3EEENS4_18smem_ptr_flag_bitsILi8EEENSS_INS5_IJNSA_ILi8EEESH_EEENS5_IJSH_SC_EEEEEEEvNS4_8identityES10_S1A_vS1B_EENS_8epilogue10collective18CollectiveEpilogueINS1D_23Sm100TmaWarpSpecializedILi1ELi1ELi224ELb0ELb0EEEJNS5_IJNSA_ILi128EEESG_SH_EEENS5_IJNSS_IS1I_SC_EENSS_ISG_SC_EEEEEaSJ_aSJ_NS1D_6fusion15FusionCallbacksIS1H_NS1N_17LinearCombinationIaiaiLNS_15FloatRoundStyleE2EEES1J_S1M_JEEENS4_5SM1004TMEM4LOAD26SM100_TMEM_LOAD_32dp32b32xENS4_13SM90_TMA_LOADES1A_NS4_39AutoVectorizingCopyWithAssumedAlignmentILi128EEENS4_14SM90_TMA_STOREES1A_S1Z_S1Z_EEEvvEEEEvNT_6ParamsE)
        /*0038*/ 	.word	0x00000078


	//----- nvinfo : EIATTR_MIN_STACK_SIZE
	.align		4
.L_27:
        /*003c*/ 	.byte	0x04, 0x12
        /*003e*/ 	.short	(.L_29 - .L_28)
	.align		4
.L_28:
        /*0040*/ 	.word	index@(_ZN7cutlass13device_kernelINS_4gemm6kernel13GemmUniversalIN4cute5tupleIJiiiiEEENS1_10collective13CollectiveMmaINS1_35MainloopSm100TmaUmmaWarpSpecializedILi22ELi2ELi2ENS5_IJNS4_1CILi2EEENSA_ILi1EEESC_EEEEENS5_IJNSA_ILi256EEENSA_ILi224EEENSA_ILi32EEEEEEaNS5_IJlSC_lEEEaSJ_NS4_8TiledMMAINS4_8MMA_AtomIJNS4_21SM100_MMA_S8_2x1SM_SSIaaiLi256ELi224ELNS4_4UMMA5MajorE0ELSO_0ELNSN_8SaturateE0EEEEEENS4_6LayoutINS5_IJSC_SC_SC_EEENS5_IJNSA_ILi0EEESU_SU_EEEEENS5_IJNS4_10UnderscoreESX_SX_EEEEENS4_18SM100_TMA_2SM_LOADENS4_14ComposedLayoutINS4_7SwizzleILi1ELi4ELi3EEENS4_18smem_ptr_flag_bitsILi8EEENSS_INS5_IJNSA_ILi8EEESH_EEENS5_IJSH_SC_EEEEEEEvNS4_8identityES10_S1A_vS1B_EENS_8epilogue10collective18CollectiveEpilogueINS1D_23Sm100TmaWarpSpecializedILi1ELi1ELi224ELb0ELb0EEEJNS5_IJNSA_ILi128EEESG_SH_EEENS5_IJNSS_IS1I_SC_EENSS_ISG_SC_EEEEEaSJ_aSJ_NS1D_6fusion15FusionCallbacksIS1H_NS1N_17LinearCombinationIaiaiLNS_15FloatRoundStyleE2EEES1J_S1M_JEEENS4_5SM1004TMEM4LOAD26SM100_TMEM_LOAD_32dp32b32xENS4_13SM90_TMA_LOADES1A_NS4_39AutoVectorizingCopyWithAssumedAlignmentILi128EEENS4_14SM90_TMA_STOREES1A_S1Z_S1Z_EEEvvEEEEvNT_6ParamsE)
        /*0044*/ 	.word	0x00000078
.L_29:


//--------------------- .nv.compat                --------------------------
	.section	.nv.compat,"",@"SHT_CUDA_COMPAT_INFO"
	.align	4
        /*0000*/ 	.byte	0x02, 0x09, 0x01, 0x00, 0x02, 0x02, 0x03, 0x00, 0x02, 0x05, 0x06, 0x00, 0x03, 0x07, 0x01, 0x01
        /*0010*/ 	.byte	0x02, 0x03, 0x01, 0x00, 0x02, 0x06, 0x01, 0x00, 0x04, 0x0b, 0x08, 0x00, 0x01, 0x00, 0x00, 0x00
        /*0020*/ 	.byte	0x00, 0x00, 0x00, 0x00


//--------------------- .nv.info._ZN7cutlass13device_kernelINS_4gemm6kernel13GemmUniversalIN4cute5tupleIJiiiiEEENS1_10collective13CollectiveMmaINS1_35MainloopSm100TmaUmmaWarpSpecializedILi22ELi2ELi2ENS5_IJNS4_1CILi2EEENSA_ILi1EEESC_EEEEENS5_IJNSA_ILi256EEENSA_ILi224EEENSA_ILi32EEEEEEaNS5_IJlSC_lEEEaSJ_NS4_8TiledMMAINS4_8MMA_AtomIJNS4_21SM100_MMA_S8_2x1SM_SSIaaiLi256ELi224ELNS4_4UMMA5MajorE0ELSO_0ELNSN_8SaturateE0EEEEEENS4_6LayoutINS5_IJSC_SC_SC_EEENS5_IJNSA_ILi0EEESU_SU_EEEEENS5_IJNS4_10UnderscoreESX_SX_EEEEENS4_18SM100_TMA_2SM_LOADENS4_14ComposedLayoutINS4_7SwizzleILi1ELi4ELi3EEENS4_18smem_ptr_flag_bitsILi8EEENSS_INS5_IJNSA_ILi8EEESH_EEENS5_IJSH_SC_EEEEEEEvNS4_8identityES10_S1A_vS1B_EENS_8epilogue10collective18CollectiveEpilogueINS1D_23Sm100TmaWarpSpecializedILi1ELi1ELi224ELb0ELb0EEEJNS5_IJNSA_ILi128EEESG_SH_EEENS5_IJNSS_IS1I_SC_EENSS_ISG_SC_EEEEEaSJ_aSJ_NS1D_6fusion15FusionCallbacksIS1H_NS1N_17LinearCombinationIaiaiLNS_15FloatRoundStyleE2EEES1J_S1M_JEEENS4_5SM1004TMEM4LOAD26SM100_TMEM_LOAD_32dp32b32xENS4_13SM90_TMA_LOADES1A_NS4_39AutoVectorizingCopyWithAssumedAlignmentILi128EEENS4_14SM90_TMA_STOREES1A_S1Z_S1Z_EEEvvEEEEvNT_6ParamsE --------------------------
	.section	.nv.info._ZN7cutlass13device_kernelINS_4gemm6kernel13GemmUniversalIN4cute5tupleIJiiiiEEENS1_10collective13CollectiveMmaINS1_35MainloopSm100TmaUmmaWarpSpecializedILi22ELi2ELi2ENS5_IJNS4_1CILi2EEENSA_ILi1EEESC_EEEEENS5_IJNSA_ILi256EEENSA_ILi224EEENSA_ILi32EEEEEEaNS5_IJlSC_lEEEaSJ_NS4_8TiledMMAINS4_8MMA_AtomIJNS4_21SM100_MMA_S8_2x1SM_SSIaaiLi256ELi224ELNS4_4UMMA5MajorE0ELSO_0ELNSN_8SaturateE0EEEEEENS4_6LayoutINS5_IJSC_SC_SC_EEENS5_IJNSA_ILi0EEESU_SU_EEEEENS5_IJNS4_10UnderscoreESX_SX_EEEEENS4_18SM100_TMA_2SM_LOADENS4_14ComposedLayoutINS4_7SwizzleILi1ELi4ELi3EEENS4_18smem_ptr_flag_bitsILi8EEENSS_INS5_IJNSA_ILi8EEESH_EEENS5_IJSH_SC_EEEEEEEvNS4_8identityES10_S1A_vS1B_EENS_8epilogue10collective18CollectiveEpilogueINS1D_23Sm100TmaWarpSpecializedILi1ELi1ELi224ELb0ELb0EEEJNS5_IJNSA_ILi128EEESG_SH_EEENS5_IJNSS_IS1I_SC_EENSS_ISG_SC_EEEEEaSJ_aSJ_NS1D_6fusion15FusionCallbacksIS1H_NS1N_17LinearCombinationIaiaiLNS_15FloatRoundStyleE2EEES1J_S1M_JEEENS4_5SM1004TMEM4LOAD26SM100_TMEM_LOAD_32dp32b32xENS4_13SM90_TMA_LOADES1A_NS4_39AutoVectorizingCopyWithAssumedAlignmentILi128EEENS4_14SM90_TMA_STOREES1A_S1Z_S1Z_EEEvvEEEEvNT_6ParamsE,"",@"SHT_CUDA_INFO"
	.sectionflags	@""
	.align	4


	//----- nvinfo : EIATTR_CUDA_API_VERSION
	.align		4
        /*0000*/ 	.byte	0x04, 0x37
        /*0002*/ 	.short	(.L_31 - .L_30)
.L_30:
        /*0004*/ 	.word	0x00000082


	//----- nvinfo : EIATTR_KPARAM_INFO
	.align		4
.L_31:
        /*0008*/ 	.byte	0x04, 0x17
        /*000a*/ 	.short	(.L_33 - .L_32)
.L_32:
        /*000c*/ 	.word	0x00000000
        /*0010*/ 	.short	0x0000
        /*0012*/ 	.short	0x0000
        /*0014*/ 	.byte	0x00, 0xf0, 0x01, 0x20


	//----- nvinfo : EIATTR_AT_ENTRY_FRAGMENTS
	.align		4
.L_33:
        /*0018*/ 	.byte	0x04, 0x4f
        /*001a*/ 	.short	(.L_35 - .L_34)


	//   ....[0]....
.L_34:
        /*001c*/ 	.word	0x00000007


	//----- nvinfo : EIATTR_RESERVED_SMEM_USED
	.align		4
.L_35:
        /*0020*/ 	.byte	0x01, 0x41
	.zero		2


	//----- nvinfo : EIATTR_SPARSE_MMA_MASK
	.align		4
        /*0024*/ 	.byte	0x03, 0x50
        /*0026*/ 	.short	0x0000


	//----- nvinfo : EIATTR_TCGEN05_2CTA_USED
	.align		4
        /*0028*/ 	.byte	0x01, 0x52
	.zero		2


	//----- nvinfo : EIATTR_MAXREG_COUNT
	.align		4
        /*002c*/ 	.byte	0x03, 0x1b
        /*002e*/ 	.short	0x00ff


	//----- nvinfo : EIATTR_NUM_BARRIERS
	.align		4
        /*0030*/ 	.byte	0x02, 0x4c
        /*0032*/ 	.byte	0x07
	.zero		1


	//----- nvinfo : EIATTR_EXTERNS
	.align		4
        /*0034*/ 	.byte	0x04, 0x0f
        /*0036*/ 	.short	(.L_37 - .L_36)


	//   ....[0]....
	.align		4
.L_36:
        /*0038*/ 	.word	index@(__assertfail)


	//----- nvinfo : EIATTR_ANNOTATIONS
	.align		4
.L_37:
        /*003c*/ 	.byte	0x04, 0x55
        /*003e*/ 	.short	(.L_39 - .L_38)


	//   ....[0]....
.L_38:
        /*0040*/ 	.word	0x00000001
        /*0044*/ 	.byte	0xe0, 0x00, 0x00, 0x00, 0x01, 0x00, 0x00, 0x00, 0x80, 0x01, 0x00, 0x00, 0x01, 0x00, 0x00, 0x00
        /* <DEDUP_REMOVED lines=45> */
        /*0324*/ 	.byte	0x20, 0xae, 0x00, 0x00


	//----- nvinfo : EIATTR_MERCURY_ISA_VERSION
	.align		4
.L_39:
        /*0328*/ 	.byte	0x03, 0x5f
        /*032a*/ 	.short	0x0101


	//----- nvinfo : EIATTR_INT_WARP_WIDE_INSTR_OFFSETS
	.align		4
        /*032c*/ 	.byte	0x04, 0x31
        /*032e*/ 	.short	(.L_41 - .L_40)


	//   ....[0]....
.L_40:
        /*0330*/ 	.word	0x00000f30


	//   ....[1]....
        /*0334*/ 	.word	0x00000fd0


	//   ....[2]....
        /*0338*/ 	.word	0x00004b70


	//   ....[3]....
        /*033c*/ 	.word	0x00004ba0


	//   ....[4]....
        /*0340*/ 	.word	0x00004bc0


	//   ....[5]....
        /*0344*/ 	.word	0x000057f0


	//   ....[6]....
        /*0348*/ 	.word	0x00005870


	//   ....[7]....
        /*034c*/ 	.word	0x000058d0


	//   ....[8]....
        /*0350*/ 	.word	0x00005930


	//   ....[9]....
        /*0354*/ 	.word	0x00005990


	//   ....[10]....
        /*0358*/ 	.word	0x000059d0


	//   ....[11]....
        /*035c*/ 	.word	0x00005a70


	//   ....[12]....
        /*0360*/ 	.word	0x00005a90


	//----- nvinfo : EIATTR_COOP_GROUP_MASK_REGIDS
	.align		4
.L_41:
        /*0364*/ 	.byte	0x04, 0x29
        /*0366*/ 	.short	(.L_43 - .L_42)


	//   ....[0]....
.L_42:
        /*0368*/ 	.word	0xffffffff


	//   ....[1]....
        /*036c*/ 	.word	0xffffffff


	//   ....[2]....
        /*0370*/ 	.word	0xffffffff


	//   ....[3]....
        /*0374*/ 	.word	0xffffffff


	//   ....[4]....
        /*0378*/ 	.word	0xffffffff


	//   ....[5]....
        /*037c*/ 	.word	0xffffffff


	//   ....[6]....
        /*0380*/ 	.word	0xffffffff


	//   ....[7]....
        /*0384*/ 	.word	0xffffffff


	//   ....[8]....
        /*0388*/ 	.word	0xffffffff


	//   ....[9]....
        /*038c*/ 	.word	0xffffffff


	//   ....[10]....
        /*0390*/ 	.word	0xffffffff


	//   ....[11]....
        /*0394*/ 	.word	0xffffffff


	//   ....[12]....
        /*0398*/ 	.word	0xffffffff


	//   ....[13]....
        /*039c*/ 	.word	0xffffffff


	//----- nvinfo : EIATTR_COOP_GROUP_INSTR_OFFSETS
	.align		4
.L_43:
        /*03a0*/ 	.byte	0x04, 0x28
        /*03a2*/ 	.short	(.L_45 - .L_44)


	//   ....[0]....
.L_44:
        /*03a4*/ 	.word	0x000000b0


	//   ....[1]....
        /*03a8*/ 	.word	0x00000550


	//   ....[2]....
        /*03ac*/ 	.word	0x00000940


	//   ....[3]....
        /*03b0*/ 	.word	0x00000a70


	//   ....[4]....
        /*03b4*/ 	.word	0x00000b60


	//   ....[5]....
        /*03b8*/ 	.word	0x00000cc0


	//   ....[6]....
        /*03bc*/ 	.word	0x00000e10


	//   ....[7]....
        /*03c0*/ 	.word	0x00001050


	//   ....[8]....
        /*03c4*/ 	.word	0x000022d0


	//   ....[9]....
        /*03c8*/ 	.word	0x00003bb0


	//   ....[10]....
        /*03cc*/ 	.word	0x00004080


	//   ....[11]....
        /*03d0*/ 	.word	0x000040b0


	//   ....[12]....
        /*03d4*/ 	.word	0x00004a70


	//   ....[13]....
        /*03d8*/ 	.word	0x00004c80


	//----- nvinfo : EIATTR_VRC_CTA_INIT_COUNT
	.align		4
.L_45:
        /*03dc*/ 	.byte	0x02, 0x4a
        /*03de*/ 	.byte	0x80
	.zero		1


	//----- nvinfo : EIATTR_SYSCALL_OFFSETS
	.align		4
        /*03e0*/ 	.byte	0x04, 0x46
        /*03e2*/ 	.short	(.L_47 - .L_46)


	//   ....[0]....
.L_46:
        /*03e4*/ 	.word	0x00006490


	//   ....[1]....
        /*03e8*/ 	.word	0x000065c0


	//   ....[2]....
        /*03ec*/ 	.word	0x00007470


	//   ....[3]....
        /*03f0*/ 	.word	0x000075e0


	//   ....[4]....
        /*03f4*/ 	.word	0x00007750


	//   ....[5]....
        /*03f8*/ 	.word	0x000078c0


	//   ....[6]....
        /*03fc*/ 	.word	0x00007a30


	//   ....[7]....
        /*0400*/ 	.word	0x00007ba0


	//   ....[8]....
        /*0404*/ 	.word	0x00007d10


	//----- nvinfo : EIATTR_MBARRIER_INSTR_OFFSETS
	.align		4
.L_47:
        /*0408*/ 	.byte	0x04, 0x39
        /*040a*/ 	.short	(.L_49 - .L_48)


	//   ....[0]....
.L_48:
        /*040c*/ 	.word	0x00000660
        /*0410*/ 	.word	0x000000ff
        /*0414*/ 	.word	0x00000000
        /*0418*/ 	.short	0x0100
        /*041a*/ 	.byte	0x04
	.zero		1


	//   ....[1]....
        /*041c*/ 	.word	0x00000670
        /*0420*/ 	.word	0x000000ff
        /*0424*/ 	.word	0x000000b0
        /*0428*/ 	.short	0x0100
        /*042a*/ 	.byte	0x04
	.zero		1


	//   ....[2]....
        /*042c*/ 	.word	0x00000680
        /*0430*/ 	.word	0x000000ff
        /*0434*/ 	.word	0x00000008
        /*0438*/ 	.short	0x0100
        /*043a*/ 	.byte	0x04
	.zero		1


	//   ....[3]....
        /*043c*/ 	.word	0x00000690
        /*0440*/ 	.word	0x000000ff
        /*0444*/ 	.word	0x000000b8
        /*0448*/ 	.short	0x0100
        /*044a*/ 	.byte	0x04
	.zero		1


	//   ....[4]....
        /*044c*/ 	.word	0x000006a0
        /*0450*/ 	.word	0x000000ff
        /*0454*/ 	.word	0x00000010
        /*0458*/ 	.short	0x0100
        /*045a*/ 	.byte	0x04
	.zero		1


	//   ....[5]....
        /*045c*/ 	.word	0x000006b0
        /*0460*/ 	.word	0x000000ff
        /*0464*/ 	.word	0x000000c0
        /*0468*/ 	.short	0x0100
        /*046a*/ 	.byte	0x04
	.zero		1


	//   ....[6]....
        /*046c*/ 	.word	0x000006c0
        /*0470*/ 	.word	0x000000ff
        /*0474*/ 	.word	0x00000018
        /*0478*/ 	.short	0x0100
        /*047a*/ 	.byte	0x04
	.zero		1


	//   ....[7]....
        /*047c*/ 	.word	0x000006d0
        /*0480*/ 	.word	0x000000ff
        /*0484*/ 	.word	0x000000c8
        /*0488*/ 	.short	0x0100
        /*048a*/ 	.byte	0x04
	.zero		1


	//   ....[8]....
        /*048c*/ 	.word	0x000006e0
        /*0490*/ 	.word	0x000000ff
        /*0494*/ 	.word	0x00000020
        /*0498*/ 	.short	0x0100
        /*049a*/ 	.byte	0x04
	.zero		1


	//   ....[9]....
        /*049c*/ 	.word	0x000006f0
        /*04a0*/ 	.word	0x000000ff
        /*04a4*/ 	.word	0x000000d0
        /*04a8*/ 	.short	0x0100
        /*04aa*/ 	.byte	0x04
	.zero		1


	//   ....[10]....
        /*04ac*/ 	.word	0x00000700
        /*04b0*/ 	.word	0x000000ff
        /*04b4*/ 	.word	0x00000028
        /*04b8*/ 	.short	0x0100
        /*04ba*/ 	.byte	0x04
	.zero		1


	//   ....[11]....
        /*04bc*/ 	.word	0x00000710
        /*04c0*/ 	.word	0x000000ff
        /*04c4*/ 	.word	0x000000d8
        /*04c8*/ 	.short	0x0100
        /*04ca*/ 	.byte	0x04
	.zero		1


	//   ....[12]....
        /*04cc*/ 	.word	0x00000720
        /*04d0*/ 	.word	0x000000ff
        /*04d4*/ 	.word	0x00000030
        /*04d8*/ 	.short	0x0100
        /*04da*/ 	.byte	0x04
	.zero		1


	//   ....[13]....
        /*04dc*/ 	.word	0x00000730
        /*04e0*/ 	.word	0x000000ff
        /*04e4*/ 	.word	0x000000e0
        /*04e8*/ 	.short	0x0100
        /*04ea*/ 	.byte	0x04
	.zero		1


	//   ....[14]....
        /*04ec*/ 	.word	0x00000740
        /*04f0*/ 	.word	0x000000ff
        /*04f4*/ 	.word	0x00000038
        /*04f8*/ 	.short	0x0100
        /*04fa*/ 	.byte	0x04
	.zero		1


	//   ....[15]....
        /*04fc*/ 	.word	0x00000750
        /*0500*/ 	.word	0x000000ff
        /*0504*/ 	.word	0x000000e8
        /*0508*/ 	.short	0x0100
        /*050a*/ 	.byte	0x04
	.zero		1


	//   ....[16]....
        /*050c*/ 	.word	0x00000760
        /*0510*/ 	.word	0x000000ff
        /*0514*/ 	.word	0x00000040
        /*0518*/ 	.short	0x0100
        /*051a*/ 	.byte	0x04
	.zero		1


	//   ....[17]....
        /*051c*/ 	.word	0x00000770
        /*0520*/ 	.word	0x000000ff
        /*0524*/ 	.word	0x000000f0
        /*0528*/ 	.short	0x0100
        /*052a*/ 	.byte	0x04
	.zero		1


	//   ....[18]....
        /*052c*/ 	.word	0x00000780
        /*0530*/ 	.word	0x000000ff
        /*0534*/ 	.word	0x00000048
        /*0538*/ 	.short	0x0100
        /*053a*/ 	.byte	0x04
	.zero		1


	//   ....[19]....
        /*053c*/ 	.word	0x00000790
        /*0540*/ 	.word	0x000000ff
        /*0544*/ 	.word	0x000000f8
        /*0548*/ 	.short	0x0100
        /*054a*/ 	.byte	0x04
	.zero		1


	//   ....[20]....
        /*054c*/ 	.word	0x000007a0
        /*0550*/ 	.word	0x000000ff
        /*0554*/ 	.word	0x00000050
        /*0558*/ 	.short	0x0100
        /*055a*/ 	.byte	0x04
	.zero		1


	//   ....[21]....
        /*055c*/ 	.word	0x000007b0
        /*0560*/ 	.word	0x000000ff
        /*0564*/ 	.word	0x00000100
        /*0568*/ 	.short	0x0100
        /*056a*/ 	.byte	0x04
	.zero		1


	//   ....[22]....
        /*056c*/ 	.word	0x000007c0
        /*0570*/ 	.word	0x000000ff
        /*0574*/ 	.word	0x00000058
        /*0578*/ 	.short	0x0100
        /*057a*/ 	.byte	0x04
	.zero		1


	//   ....[23]....
        /*057c*/ 	.word	0x000007d0
        /*0580*/ 	.word	0x000000ff
        /*0584*/ 	.word	0x00000108
        /*0588*/ 	.short	0x0100
        /*058a*/ 	.byte	0x04
	.zero		1


	//   ....[24]....
        /*058c*/ 	.word	0x000007e0
        /*0590*/ 	.word	0x000000ff
        /*0594*/ 	.word	0x00000060
        /*0598*/ 	.short	0x0100
        /*059a*/ 	.byte	0x04
	.zero		1


	//   ....[25]....
        /*059c*/ 	.word	0x000007f0
        /*05a0*/ 	.word	0x000000ff
        /*05a4*/ 	.word	0x00000110
        /*05a8*/ 	.short	0x0100
        /*05aa*/ 	.byte	0x04
	.zero		1


	//   ....[26]....
        /*05ac*/ 	.word	0x00000800
        /*05b0*/ 	.word	0x000000ff
        /*05b4*/ 	.word	0x00000068
        /*05b8*/ 	.short	0x0100
        /*05ba*/ 	.byte	0x04
	.zero		1


	//   ....[27]....
        /*05bc*/ 	.word	0x00000810
        /*05c0*/ 	.word	0x000000ff
        /*05c4*/ 	.word	0x00000118
        /*05c8*/ 	.short	0x0100
        /*05ca*/ 	.byte	0x04
	.zero		1


	//   ....[28]....
        /*05cc*/ 	.word	0x00000820
        /*05d0*/ 	.word	0x000000ff
        /*05d4*/ 	.word	0x00000070
        /*05d8*/ 	.short	0x0100
        /*05da*/ 	.byte	0x04
	.zero		1


	//   ....[29]....
        /*05dc*/ 	.word	0x00000830
        /*05e0*/ 	.word	0x000000ff
        /*05e4*/ 	.word	0x00000120
        /*05e8*/ 	.short	0x0100
        /*05ea*/ 	.byte	0x04
	.zero		1


	//   ....[30]....
        /*05ec*/ 	.word	0x00000840
        /*05f0*/ 	.word	0x000000ff
        /*05f4*/ 	.word	0x00000078
        /*05f8*/ 	.short	0x0100
        /*05fa*/ 	.byte	0x04
	.zero		1


	//   ....[31]....
        /*05fc*/ 	.word	0x00000850
        /*0600*/ 	.word	0x000000ff
        /*0604*/ 	.word	0x00000128
        /*0608*/ 	.short	0x0100
        /*060a*/ 	.byte	0x04
	.zero		1


	//   ....[32]....
        /*060c*/ 	.word	0x00000860
        /*0610*/ 	.word	0x000000ff
        /*0614*/ 	.word	0x00000080
        /*0618*/ 	.short	0x0100
        /*061a*/ 	.byte	0x04
	.zero		1


	//   ....[33]....
        /*061c*/ 	.word	0x00000870
        /*0620*/ 	.word	0x000000ff
        /*0624*/ 	.word	0x00000130
        /*0628*/ 	.short	0x0100
        /*062a*/ 	.byte	0x04
	.zero		1


	//   ....[34]....
        /*062c*/ 	.word	0x00000880
        /*0630*/ 	.word	0x000000ff
        /*0634*/ 	.word	0x00000088
        /*0638*/ 	.short	0x0100
        /*063a*/ 	.byte	0x04
	.zero		1


	//   ....[35]....
        /*063c*/ 	.word	0x00000890
        /*0640*/ 	.word	0x000000ff
        /*0644*/ 	.word	0x00000138
        /*0648*/ 	.short	0x0100
        /*064a*/ 	.byte	0x04
	.zero		1


	//   ....[36]....
        /*064c*/ 	.word	0x000008a0
        /*0650*/ 	.word	0x000000ff
        /*0654*/ 	.word	0x00000090
        /*0658*/ 	.short	0x0100
        /*065a*/ 	.byte	0x04
	.zero		1


	//   ....[37]....
        /*065c*/ 	.word	0x000008b0
        /*0660*/ 	.word	0x000000ff
        /*0664*/ 	.word	0x00000140
        /*0668*/ 	.short	0x0100
        /*066a*/ 	.byte	0x04
	.zero		1


	//   ....[38]....
        /*066c*/ 	.word	0x000008c0
        /*0670*/ 	.word	0x000000ff
        /*0674*/ 	.word	0x00000098
        /*0678*/ 	.short	0x0100
        /*067a*/ 	.byte	0x04
	.zero		1


	//   ....[39]....
        /*067c*/ 	.word	0x000008d0
        /*0680*/ 	.word	0x000000ff
        /*0684*/ 	.word	0x00000148
        /*0688*/ 	.short	0x0100
        /*068a*/ 	.byte	0x04
	.zero		1


	//   ....[40]....
        /*068c*/ 	.word	0x000008e0
        /*0690*/ 	.word	0x000000ff
        /*0694*/ 	.word	0x000000a0
        /*0698*/ 	.short	0x0100
        /*069a*/ 	.byte	0x04
	.zero		1


	//   ....[41]....
        /*069c*/ 	.word	0x000008f0
        /*06a0*/ 	.word	0x000000ff
        /*06a4*/ 	.word	0x00000150
        /*06a8*/ 	.short	0x0100
        /*06aa*/ 	.byte	0x04
	.zero		1


	//   ....[42]....
        /*06ac*/ 	.word	0x00000900
        /*06b0*/ 	.word	0x000000ff
        /*06b4*/ 	.word	0x000000a8
        /*06b8*/ 	.short	0x0100
        /*06ba*/ 	.byte	0x04
	.zero		1


	//   ....[43]....
        /*06bc*/ 	.word	0x00000910
        /*06c0*/ 	.word	0x000000ff
        /*06c4*/ 	.word	0x00000158
        /*06c8*/ 	.short	0x0100
        /*06ca*/ 	.byte	0x04
	.zero		1


	//   ....[44]....
        /*06cc*/ 	.word	0x00000a40
        /*06d0*/ 	.word	0x000000ff
        /*06d4*/ 	.word	0x00000160
        /*06d8*/ 	.short	0x0100
        /*06da*/ 	.byte	0x04
	.zero		1


	//   ....[45]....
        /*06dc*/ 	.word	0x00000a50
        /*06e0*/ 	.word	0x000000ff
        /*06e4*/ 	.word	0x00000168
        /*06e8*/ 	.short	0x0100
        /*06ea*/ 	.byte	0x04
	.zero		1


	//   ....[46]....
        /*06ec*/ 	.word	0x00000b30
        /*06f0*/ 	.word	0x000000ff
        /*06f4*/ 	.word	0x00000170
        /*06f8*/ 	.short	0x0100
        /*06fa*/ 	.byte	0x04
	.zero		1


	//   ....[47]....
        /*06fc*/ 	.word	0x00000b40
        /*0700*/ 	.word	0x000000ff
        /*0704*/ 	.word	0x00000178
        /*0708*/ 	.short	0x0100
        /*070a*/ 	.byte	0x04
	.zero		1


	//   ....[48]....
        /*070c*/ 	.word	0x00000c70
        /*0710*/ 	.word	0x000000ff
        /*0714*/ 	.word	0x00000180
        /*0718*/ 	.short	0x0100
        /*071a*/ 	.byte	0x04
	.zero		1


	//   ....[49]....
        /*071c*/ 	.word	0x00000c80
        /*0720*/ 	.word	0x000000ff
        /*0724*/ 	.word	0x00000190
        /*0728*/ 	.short	0x0100
        /*072a*/ 	.byte	0x04
	.zero		1


	//   ....[50]....
        /*072c*/ 	.word	0x00000c90
        /*0730*/ 	.word	0x000000ff
        /*0734*/ 	.word	0x00000188
        /*0738*/ 	.short	0x0100
        /*073a*/ 	.byte	0x04
	.zero		1


	//   ....[51]....
        /*073c*/ 	.word	0x00000ca0
        /*0740*/ 	.word	0x000000ff
        /*0744*/ 	.word	0x00000198
        /*0748*/ 	.short	0x0100
        /*074a*/ 	.byte	0x04
	.zero		1


	//   ....[52]....
        /*074c*/ 	.word	0x00000dc0
        /*0750*/ 	.word	0x000000ff
        /*0754*/ 	.word	0x000001a0
        /*0758*/ 	.short	0x0100
        /*075a*/ 	.byte	0x04
	.zero		1


	//   ....[53]....
        /*075c*/ 	.word	0x00000dd0
        /*0760*/ 	.word	0x000000ff
        /*0764*/ 	.word	0x000001b0
        /*0768*/ 	.short	0x0100
        /*076a*/ 	.byte	0x04
	.zero		1


	//   ....[54]....
        /*076c*/ 	.word	0x00000de0
        /*0770*/ 	.word	0x000000ff
        /*0774*/ 	.word	0x000001a8
        /*0778*/ 	.short	0x0100
        /*077a*/ 	.byte	0x04
	.zero		1


	//   ....[55]....
        /*077c*/ 	.word	0x00000df0
        /*0780*/ 	.word	0x000000ff
        /*0784*/ 	.word	0x000001b8
        /*0788*/ 	.short	0x0100
        /*078a*/ 	.byte	0x04
	.zero		1


	//   ....[56]....
        /*078c*/ 	.word	0x00000ee0
        /*0790*/ 	.word	0x000000ff
        /*0794*/ 	.word	0x000001c0
        /*0798*/ 	.short	0x0100
        /*079a*/ 	.byte	0x04
	.zero		1


	//   ....[57]....
        /*079c*/ 	.word	0x00000ef0
        /*07a0*/ 	.word	0x000000ff
        /*07a4*/ 	.word	0x000001d0
        /*07a8*/ 	.short	0x0100
        /*07aa*/ 	.byte	0x04
	.zero		1


	//   ....[58]....
        /*07ac*/ 	.word	0x00000f00
        /*07b0*/ 	.word	0x000000ff
        /*07b4*/ 	.word	0x000001c8
        /*07b8*/ 	.short	0x0100
        /*07ba*/ 	.byte	0x04
	.zero		1


	//   ....[59]....
        /*07bc*/ 	.word	0x00000f10
        /*07c0*/ 	.word	0x000000ff
        /*07c4*/ 	.word	0x000001d8
        /*07c8*/ 	.short	0x0100
        /*07ca*/ 	.byte	0x04
	.zero		1


	//   ....[60]....
        /*07cc*/ 	.word	0x00001010
        /*07d0*/ 	.word	0x000000ff
        /*07d4*/ 	.word	0x000001e0
        /*07d8*/ 	.short	0x0100
        /*07da*/ 	.byte	0x04
	.zero		1


	//   ....[61]....
        /*07dc*/ 	.word	0x00001b00
        /*07e0*/ 	.word	0x00000002
        /*07e4*/ 	.word	0x000001d0
        /*07e8*/ 	.short	0x010a
        /*07ea*/ 	.byte	0xff
	.zero		1


	//   ....[62]....
        /*07ec*/ 	.word	0x00001b20
        /*07f0*/ 	.word	0x00000002
        /*07f4*/ 	.word	0x000001c0
        /*07f8*/ 	.short	0x0101
        /*07fa*/ 	.byte	0xff
	.zero		1


	//   ....[63]....
        /*07fc*/ 	.word	0x00001c00
        /*0800*/ 	.word	0x000000ff
        /*0804*/ 	.word	0x000000b0
        /*0808*/ 	.short	0x010a
        /*080a*/ 	.byte	0x06
	.zero		1


	//   ....[64]....
        /*080c*/ 	.word	0x00001cd0
        /*0810*/ 	.word	0x000000ff
        /*0814*/ 	.word	0x000000b0
        /*0818*/ 	.short	0x010a
        /*081a*/ 	.byte	0x21
	.zero		1


	//   ....[65]....
        /*081c*/ 	.word	0x00001e80
        /*0820*/ 	.word	0x000000ff
        /*0824*/ 	.word	0x000000b0
        /*0828*/ 	.short	0x010a
        /*082a*/ 	.byte	0x08
	.zero		1


	//   ....[66]....
        /*082c*/ 	.word	0x00001f80
        /*0830*/ 	.word	0x000000ff
        /*0834*/ 	.word	0x00000178
        /*0838*/ 	.short	0x0101
        /*083a*/ 	.byte	0x04
	.zero		1


	//   ....[67]....
        /*083c*/ 	.word	0x00001fa0
        /*0840*/ 	.word	0x000000ff
        /*0844*/ 	.word	0x000000b0
        /*0848*/ 	.short	0x010a
        /*084a*/ 	.byte	0x06
	.zero		1


	//   ....[68]....
        /*084c*/ 	.word	0x00002020
        /*0850*/ 	.word	0x000000ff
        /*0854*/ 	.word	0x000000b0
        /*0858*/ 	.short	0x010a
        /*085a*/ 	.byte	0x11
	.zero		1


	//   ....[69]....
        /*085c*/ 	.word	0x000021b0
        /*0860*/ 	.word	0x000000ff
        /*0864*/ 	.word	0x000000b0
        /*0868*/ 	.short	0x010a
        /*086a*/ 	.byte	0x08
	.zero		1


	//   ....[70]....
        /*086c*/ 	.word	0x00002300
        /*0870*/ 	.word	0x00000003
        /*0874*/ 	.word	0x00000180
        /*0878*/ 	.short	0x010a
        /*087a*/ 	.byte	0xff
	.zero		1


	//   ....[71]....
        /*087c*/ 	.word	0x00002450
        /*0880*/ 	.word	0x00000002
        /*0884*/ 	.word	0x00000000
        /*0888*/ 	.short	0x0101
        /*088a*/ 	.byte	0xff
	.zero		1


	//   ....[72]....
        /*088c*/ 	.word	0x000029f0
        /*0890*/ 	.word	0x000000ff
        /*0894*/ 	.word	0x00000000
        /*0898*/ 	.short	0x010a
        /*089a*/ 	.byte	0x04
	.zero		1


	//   ....[73]....
        /*089c*/ 	.word	0x00002a80
        /*08a0*/ 	.word	0x000000ff
        /*08a4*/ 	.word	0x00000000
        /*08a8*/ 	.short	0x010a
        /*08aa*/ 	.byte	0x05
	.zero		1


	//   ....[74]....
        /*08ac*/ 	.word	0x00002b10
        /*08b0*/ 	.word	0x000000ff
        /*08b4*/ 	.word	0x00000000
        /*08b8*/ 	.short	0x010a
        /*08ba*/ 	.byte	0x05
	.zero		1


	//   ....[75]....
        /*08bc*/ 	.word	0x00002ba0
        /*08c0*/ 	.word	0x000000ff
        /*08c4*/ 	.word	0x00000000
        /*08c8*/ 	.short	0x010a
        /*08ca*/ 	.byte	0x05
	.zero		1


	//   ....[76]....
        /*08cc*/ 	.word	0x00002c30
        /*08d0*/ 	.word	0x000000ff
        /*08d4*/ 	.word	0x00000000
        /*08d8*/ 	.short	0x010a
        /*08da*/ 	.byte	0x05
	.zero		1


	//   ....[77]....
        /*08dc*/ 	.word	0x00002cc0
        /*08e0*/ 	.word	0x000000ff
        /*08e4*/ 	.word	0x00000000
        /*08e8*/ 	.short	0x010a
        /*08ea*/ 	.byte	0x05
	.zero		1


	//   ....[78]....
        /*08ec*/ 	.word	0x00002d50
        /*08f0*/ 	.word	0x000000ff
        /*08f4*/ 	.word	0x00000000
        /*08f8*/ 	.short	0x010a
        /*08fa*/ 	.byte	0x05
	.zero		1


	//   ....[79]....
        /*08fc*/ 	.word	0x00002de0
        /*0900*/ 	.word	0x000000ff
        /*0904*/ 	.word	0x00000000
        /*0908*/ 	.short	0x010a
        /*090a*/ 	.byte	0x05
	.zero		1


	//   ....[80]....
        /*090c*/ 	.word	0x00002e70
        /*0910*/ 	.word	0x000000ff
        /*0914*/ 	.word	0x00000000
        /*0918*/ 	.short	0x010a
        /*091a*/ 	.byte	0x05
	.zero		1


	//   ....[81]....
        /*091c*/ 	.word	0x00002f00
        /*0920*/ 	.word	0x000000ff
        /*0924*/ 	.word	0x00000000
        /*0928*/ 	.short	0x010a
        /*092a*/ 	.byte	0x05
	.zero		1


	//   ....[82]....
        /*092c*/ 	.word	0x00002f90
        /*0930*/ 	.word	0x000000ff
        /*0934*/ 	.word	0x00000000
        /*0938*/ 	.short	0x010a
        /*093a*/ 	.byte	0x05
	.zero		1


	//   ....[83]....
        /*093c*/ 	.word	0x00003020
        /*0940*/ 	.word	0x000000ff
        /*0944*/ 	.word	0x00000000
        /*0948*/ 	.short	0x010a
        /*094a*/ 	.byte	0x05
	.zero		1


	//   ....[84]....
        /*094c*/ 	.word	0x000030b0
        /*0950*/ 	.word	0x000000ff
        /*0954*/ 	.word	0x00000000
        /*0958*/ 	.short	0x010a
        /*095a*/ 	.byte	0x05
	.zero		1


	//   ....[85]....
        /*095c*/ 	.word	0x00003140
        /*0960*/ 	.word	0x000000ff
        /*0964*/ 	.word	0x00000000
        /*0968*/ 	.short	0x010a
        /*096a*/ 	.byte	0x05
	.zero		1


	//   ....[86]....
        /*096c*/ 	.word	0x000031d0
        /*0970*/ 	.word	0x000000ff
        /*0974*/ 	.word	0x00000000
        /*0978*/ 	.short	0x010a
        /*097a*/ 	.byte	0x05
	.zero		1


	//   ....[87]....
        /*097c*/ 	.word	0x00003260
        /*0980*/ 	.word	0x000000ff
        /*0984*/ 	.word	0x00000000
        /*0988*/ 	.short	0x010a
        /*098a*/ 	.byte	0x05
	.zero		1


	//   ....[88]....
        /*098c*/ 	.word	0x000032f0
        /*0990*/ 	.word	0x000000ff
        /*0994*/ 	.word	0x00000000
        /*0998*/ 	.short	0x010a
        /*099a*/ 	.byte	0x05
	.zero		1


	//   ....[89]....
        /*099c*/ 	.word	0x00003380
        /*09a0*/ 	.word	0x000000ff
        /*09a4*/ 	.word	0x00000000
        /*09a8*/ 	.short	0x010a
        /*09aa*/ 	.byte	0x05
	.zero		1


	//   ....[90]....
        /*09ac*/ 	.word	0x00003410
        /*09b0*/ 	.word	0x000000ff
        /*09b4*/ 	.word	0x00000000
        /*09b8*/ 	.short	0x010a
        /*09ba*/ 	.byte	0x05
	.zero		1


	//   ....[91]....
        /*09bc*/ 	.word	0x000034a0
        /*09c0*/ 	.word	0x000000ff
        /*09c4*/ 	.word	0x00000000
        /*09c8*/ 	.short	0x010a
        /*09ca*/ 	.byte	0x05
	.zero		1


	//   ....[92]....
        /*09cc*/ 	.word	0x00003530
        /*09d0*/ 	.word	0x000000ff
        /*09d4*/ 	.word	0x00000000
        /*09d8*/ 	.short	0x010a
        /*09da*/ 	.byte	0x05
	.zero		1


	//   ....[93]....
        /*09dc*/ 	.word	0x000035d0
        /*09e0*/ 	.word	0x00000000
        /*09e4*/ 	.word	0x00000000
        /*09e8*/ 	.short	0x010a
        /*09ea*/ 	.byte	0xff
	.zero		1


	//   ....[94]....
        /*09ec*/ 	.word	0x00003710
        /*09f0*/ 	.word	0x00000000
        /*09f4*/ 	.word	0x000001c0
        /*09f8*/ 	.short	0x010a
        /*09fa*/ 	.byte	0xff
	.zero		1


	//   ....[95]....
        /*09fc*/ 	.word	0x00003780
        /*0a00*/ 	.word	0x00000000
        /*0a04*/ 	.word	0x00000000
        /*0a08*/ 	.short	0x0101
        /*0a0a*/ 	.byte	0xff
	.zero		1


	//   ....[96]....
        /*0a0c*/ 	.word	0x00003790
        /*0a10*/ 	.word	0x000000ff
        /*0a14*/ 	.word	0x00000190
        /*0a18*/ 	.short	0x010a
        /*0a1a*/ 	.byte	0x04
	.zero		1


	//   ....[97]....
        /*0a1c*/ 	.word	0x000038b0
        /*0a20*/ 	.word	0x00000000
        /*0a24*/ 	.word	0x00000180
        /*0a28*/ 	.short	0x010a
        /*0a2a*/ 	.byte	0xff
	.zero		1


	//   ....[98]....
        /*0a2c*/ 	.word	0x000039a0
        /*0a30*/ 	.word	0x00000000
        /*0a34*/ 	.word	0x00000000
        /*0a38*/ 	.short	0x0101
        /*0a3a*/ 	.byte	0xff
	.zero		1


	//   ....[99]....
        /*0a3c*/ 	.word	0x00003a50
        /*0a40*/ 	.word	0x000000ff
        /*0a44*/ 	.word	0x00000190
        /*0a48*/ 	.short	0x0106
        /*0a4a*/ 	.byte	0x04
	.zero		1


	//   ....[100]....
        /*0a4c*/ 	.word	0x00003a70
        /*0a50*/ 	.word	0x000000ff
        /*0a54*/ 	.word	0x00000190
        /*0a58*/ 	.short	0x010a
        /*0a5a*/ 	.byte	0x04
	.zero		1


	//   ....[101]....
        /*0a5c*/ 	.word	0x00003b00
        /*0a60*/ 	.word	0x000000ff
        /*0a64*/ 	.word	0x00000190
        /*0a68*/ 	.short	0x0106
        /*0a6a*/ 	.byte	0x07
	.zero		1


	//   ....[102]....
        /*0a6c*/ 	.word	0x00003b40
        /*0a70*/ 	.word	0x00000000
        /*0a74*/ 	.word	0x00000190
        /*0a78*/ 	.short	0x010a
        /*0a7a*/ 	.byte	0xff
	.zero		1


	//   ....[103]....
        /*0a7c*/ 	.word	0x00003d80
        /*0a80*/ 	.word	0x000000ff
        /*0a84*/ 	.word	0x00000008
        /*0a88*/ 	.short	0x010a
        /*0a8a*/ 	.byte	0x06
	.zero		1


	//   ....[104]....
        /*0a8c*/ 	.word	0x00003da0
        /*0a90*/ 	.word	0x000000ff
        /*0a94*/ 	.word	0x00000008
        /*0a98*/ 	.short	0x010a
        /*0a9a*/ 	.byte	0x06
	.zero		1


	//   ....[105]....
        /*0a9c*/ 	.word	0x00003f30
        /*0aa0*/ 	.word	0x000000ff
        /*0aa4*/ 	.word	0x00000008
        /*0aa8*/ 	.short	0x010a
        /*0aaa*/ 	.byte	0x06
	.zero		1


	//   ....[106]....
        /*0aac*/ 	.word	0x00003f50
        /*0ab0*/ 	.word	0x000000ff
        /*0ab4*/ 	.word	0x00000008
        /*0ab8*/ 	.short	0x010a
        /*0aba*/ 	.byte	0x06
	.zero		1


	//   ....[107]....
        /*0abc*/ 	.word	0x00004010
        /*0ac0*/ 	.word	0x000000ff
        /*0ac4*/ 	.word	0x00000000
        /*0ac8*/ 	.short	0x0101
        /*0aca*/ 	.byte	0x04
	.zero		1


	//   ....[108]....
        /*0acc*/ 	.word	0x00004300
        /*0ad0*/ 	.word	0x00000003
        /*0ad4*/ 	.word	0x00000180
        /*0ad8*/ 	.short	0x010a
        /*0ada*/ 	.byte	0xff
	.zero		1


	//   ....[109]....
        /*0adc*/ 	.word	0x000043c0
        /*0ae0*/ 	.word	0x00000003
        /*0ae4*/ 	.word	0x00000000
        /*0ae8*/ 	.short	0x0101
        /*0aea*/ 	.byte	0xff
	.zero		1


	//   ....[110]....
        /*0aec*/ 	.word	0x00004460
        /*0af0*/ 	.word	0x000000ff
        /*0af4*/ 	.word	0x00000000
        /*0af8*/ 	.short	0x010a
        /*0afa*/ 	.byte	0x05
	.zero		1


	//   ....[111]....
        /*0afc*/ 	.word	0x00004470
        /*0b00*/ 	.word	0x000000ff
        /*0b04*/ 	.word	0x000001b0
        /*0b08*/ 	.short	0x010a
        /*0b0a*/ 	.byte	0x13
	.zero		1


	//   ....[112]....
        /*0b0c*/ 	.word	0x00004530
        /*0b10*/ 	.word	0x000000ff
        /*0b14*/ 	.word	0x00000000
        /*0b18*/ 	.short	0x010a
        /*0b1a*/ 	.byte	0x07
	.zero		1


	//   ....[113]....
        /*0b1c*/ 	.word	0x00004660
        /*0b20*/ 	.word	0x000000ff
        /*0b24*/ 	.word	0x00000000
        /*0b28*/ 	.short	0x010a
        /*0b2a*/ 	.byte	0x0a
	.zero		1


	//   ....[114]....
        /*0b2c*/ 	.word	0x00004880
        /*0b30*/ 	.word	0x000000ff
        /*0b34*/ 	.word	0x00000000
        /*0b38*/ 	.short	0x010a
        /*0b3a*/ 	.byte	0x04
	.zero		1


	//   ....[115]....
        /*0b3c*/ 	.word	0x00004920
        /*0b40*/ 	.word	0x00000000
        /*0b44*/ 	.word	0x00000000
        /*0b48*/ 	.short	0x010a
        /*0b4a*/ 	.byte	0xff
	.zero		1


	//   ....[116]....
        /*0b4c*/ 	.word	0x00004960
        /*0b50*/ 	.word	0x00000000
        /*0b54*/ 	.word	0x00000000
        /*0b58*/ 	.short	0x010a
        /*0b5a*/ 	.byte	0xff
	.zero		1


	//   ....[117]....
        /*0b5c*/ 	.word	0x000049d0
        /*0b60*/ 	.word	0x000000ff
        /*0b64*/ 	.word	0x00000000
        /*0b68*/ 	.short	0x0101
        /*0b6a*/ 	.byte	0x04
	.zero		1


	//   ....[118]....
        /*0b6c*/ 	.word	0x00004a10
        /*0b70*/ 	.word	0x000000ff
        /*0b74*/ 	.word	0x000001e0
        /*0b78*/ 	.short	0x010a
        /*0b7a*/ 	.byte	0x0e
	.zero		1


	//   ....[119]....
        /*0b7c*/ 	.word	0x00004a60
        /*0b80*/ 	.word	0x000000ff
        /*0b84*/ 	.word	0x00000000
        /*0b88*/ 	.short	0x0101
        /*0b8a*/ 	.byte	0x04
	.zero		1


	//   ....[120]....
        /*0b8c*/ 	.word	0x00004f10
        /*0b90*/ 	.word	0x00000002
        /*0b94*/ 	.word	0x00000180
        /*0b98*/ 	.short	0x010a
        /*0b9a*/ 	.byte	0xff
	.zero		1


	//   ....[121]....
        /*0b9c*/ 	.word	0x00005080
        /*0ba0*/ 	.word	0x00000000
        /*0ba4*/ 	.word	0x00000000
        /*0ba8*/ 	.short	0x0101
        /*0baa*/ 	.byte	0xff
	.zero		1


	//   ....[122]....
        /*0bac*/ 	.word	0x00005540
        /*0bb0*/ 	.word	0x000000ff
        /*0bb4*/ 	.word	0x00000178
        /*0bb8*/ 	.short	0x010a
        /*0bba*/ 	.byte	0x1d
	.zero		1


	//   ....[123]....
        /*0bbc*/ 	.word	0x00005710
        /*0bc0*/ 	.word	0x000000ff
        /*0bc4*/ 	.word	0x00000168
        /*0bc8*/ 	.short	0x010a
        /*0bca*/ 	.byte	0x1d
	.zero		1


	//   ....[124]....
        /*0bcc*/ 	.word	0x00005ab0
        /*0bd0*/ 	.word	0x000000ff
        /*0bd4*/ 	.word	0x00000160
        /*0bd8*/ 	.short	0x010b
        /*0bda*/ 	.byte	0x1d
	.zero		1


	//   ....[125]....
        /*0bdc*/ 	.word	0x00005ac0
        /*0be0*/ 	.word	0x000000ff
        /*0be4*/ 	.word	0x00000000
        /*0be8*/ 	.short	0x0101
        /*0bea*/ 	.byte	0x2c
	.zero		1


	//   ....[126]....
        /*0bec*/ 	.word	0x00005b00
        /*0bf0*/ 	.word	0x00000002
        /*0bf4*/ 	.word	0x00000168
        /*0bf8*/ 	.short	0x010a
        /*0bfa*/ 	.byte	0xff
	.zero		1


	//   ....[127]....
        /*0bfc*/ 	.word	0x00005d00
        /*0c00*/ 	.word	0x000000ff
        /*0c04*/ 	.word	0x00000180
        /*0c08*/ 	.short	0x010a
        /*0c0a*/ 	.byte	0x04
	.zero		1


	//   ....[128]....
        /*0c0c*/ 	.word	0x00005dd0
        /*0c10*/ 	.word	0x000000ff
        /*0c14*/ 	.word	0x00000000
        /*0c18*/ 	.short	0x0101
        /*0c1a*/ 	.byte	0x04
	.zero		1


	//   ....[129]....
        /*0c1c*/ 	.word	0x00006bc0
        /*0c20*/ 	.word	0x000000ff
        /*0c24*/ 	.word	0x00000160
        /*0c28*/ 	.short	0x010a
        /*0c2a*/ 	.byte	0x2c
	.zero		1


	//   ....[130]....
        /*0c2c*/ 	.word	0x00006bf0
        /*0c30*/ 	.word	0x00000005
        /*0c34*/ 	.word	0x000001a0
        /*0c38*/ 	.short	0x010a
        /*0c3a*/ 	.byte	0xff
	.zero		1


	//   ....[131]....
        /*0c3c*/ 	.word	0x00006ec0
        /*0c40*/ 	.word	0x000000ff
        /*0c44*/ 	.word	0x00000160
        /*0c48*/ 	.short	0x010a
        /*0c4a*/ 	.byte	0x2c
	.zero		1


	//   ....[132]....
        /*0c4c*/ 	.word	0x00007260
        /*0c50*/ 	.word	0x000000ff
        /*0c54*/ 	.word	0x00000000
        /*0c58*/ 	.short	0x0101
        /*0c5a*/ 	.byte	0x04
	.zero		1


	//   ....[133]....
        /*0c5c*/ 	.word	0x00007350
        /*0c60*/ 	.word	0x00000005
        /*0c64*/ 	.word	0x000001a0
        /*0c68*/ 	.short	0x010a
        /*0c6a*/ 	.byte	0xff
	.zero		1


	//   ....[134]....
        /*0c6c*/ 	.word	0x0000aca0
        /*0c70*/ 	.word	0x000000ff
        /*0c74*/ 	.word	0x00000000
        /*0c78*/ 	.short	0x0101
        /*0c7a*/ 	.byte	0x05
	.zero		1


	//   ....[135]....
        /*0c7c*/ 	.word	0x0000c2b0
        /*0c80*/ 	.word	0x00000002
        /*0c84*/ 	.word	0x000001d0
        /*0c88*/ 	.short	0x010a
        /*0c8a*/ 	.byte	0xff
	.zero		1


	//   ....[136]....
        /*0c8c*/ 	.word	0x0000c310
        /*0c90*/ 	.word	0x00000004
        /*0c94*/ 	.word	0x000000b0
        /*0c98*/ 	.short	0x010a
        /*0c9a*/ 	.byte	0xff
	.zero		1


	//   ....[137]....
        /*0c9c*/ 	.word	0x0000c370
        /*0ca0*/ 	.word	0x00000004
        /*0ca4*/ 	.word	0x000000b0
        /*0ca8*/ 	.short	0x010a
        /*0caa*/ 	.byte	0xff
	.zero		1


	//   ....[138]....
        /*0cac*/ 	.word	0x0000c3c0
        /*0cb0*/ 	.word	0x00000003
        /*0cb4*/ 	.word	0x00000180
        /*0cb8*/ 	.short	0x010a
        /*0cba*/ 	.byte	0xff
	.zero		1


	//   ....[139]....
        /*0cbc*/ 	.word	0x0000c420
        /*0cc0*/ 	.word	0x00000003
        /*0cc4*/ 	.word	0x00000000
        /*0cc8*/ 	.short	0x010a
        /*0cca*/ 	.byte	0xff
	.zero		1


	//   ....[140]....
        /*0ccc*/ 	.word	0x0000c480
        /*0cd0*/ 	.word	0x00000003
        /*0cd4*/ 	.word	0x00000000
        /*0cd8*/ 	.short	0x010a
        /*0cda*/ 	.byte	0xff
	.zero		1


	//   ....[141]....
        /*0cdc*/ 	.word	0x0000c4e0
        /*0ce0*/ 	.word	0x00000003
        /*0ce4*/ 	.word	0x00000000
        /*0ce8*/ 	.short	0x010a
        /*0cea*/ 	.byte	0xff
	.zero		1


	//   ....[142]....
        /*0cec*/ 	.word	0x0000c540
        /*0cf0*/ 	.word	0x00000003
        /*0cf4*/ 	.word	0x00000000
        /*0cf8*/ 	.short	0x010a
        /*0cfa*/ 	.byte	0xff
	.zero		1


	//   ....[143]....
        /*0cfc*/ 	.word	0x0000c5a0
        /*0d00*/ 	.word	0x00000003
        /*0d04*/ 	.word	0x00000000
        /*0d08*/ 	.short	0x010a
        /*0d0a*/ 	.byte	0xff
	.zero		1


	//   ....[144]....
        /*0d0c*/ 	.word	0x0000c600
        /*0d10*/ 	.word	0x00000003
        /*0d14*/ 	.word	0x00000000
        /*0d18*/ 	.short	0x010a
        /*0d1a*/ 	.byte	0xff
	.zero		1


	//   ....[145]....
        /*0d1c*/ 	.word	0x0000c660
        /*0d20*/ 	.word	0x00000003
        /*0d24*/ 	.word	0x00000000
        /*0d28*/ 	.short	0x010a
        /*0d2a*/ 	.byte	0xff
	.zero		1


	//   ....[146]....
        /*0d2c*/ 	.word	0x0000c6c0
        /*0d30*/ 	.word	0x00000003
        /*0d34*/ 	.word	0x00000000
        /*0d38*/ 	.short	0x010a
        /*0d3a*/ 	.byte	0xff
	.zero		1


	//   ....[147]....
        /*0d3c*/ 	.word	0x0000c720
        /*0d40*/ 	.word	0x00000003
        /*0d44*/ 	.word	0x00000000
        /*0d48*/ 	.short	0x010a
        /*0d4a*/ 	.byte	0xff
	.zero		1


	//   ....[148]....
        /*0d4c*/ 	.word	0x0000c780
        /*0d50*/ 	.word	0x00000003
        /*0d54*/ 	.word	0x00000000
        /*0d58*/ 	.short	0x010a
        /*0d5a*/ 	.byte	0xff
	.zero		1


	//   ....[149]....
        /*0d5c*/ 	.word	0x0000c7e0
        /*0d60*/ 	.word	0x00000003
        /*0d64*/ 	.word	0x00000000
        /*0d68*/ 	.short	0x010a
        /*0d6a*/ 	.byte	0xff
	.zero		1


	//   ....[150]....
        /*0d6c*/ 	.word	0x0000c840
        /*0d70*/ 	.word	0x00000003
        /*0d74*/ 	.word	0x00000000
        /*0d78*/ 	.short	0x010a
        /*0d7a*/ 	.byte	0xff
	.zero		1


	//   ....[151]....
        /*0d7c*/ 	.word	0x0000c8a0
        /*0d80*/ 	.word	0x00000003
        /*0d84*/ 	.word	0x00000000
        /*0d88*/ 	.short	0x010a
        /*0d8a*/ 	.byte	0xff
	.zero		1


	//   ....[152]....
        /*0d8c*/ 	.word	0x0000c900
        /*0d90*/ 	.word	0x00000003
        /*0d94*/ 	.word	0x00000000
        /*0d98*/ 	.short	0x010a
        /*0d9a*/ 	.byte	0xff
	.zero		1


	//   ....[153]....
        /*0d9c*/ 	.word	0x0000c960
        /*0da0*/ 	.word	0x00000003
        /*0da4*/ 	.word	0x00000000
        /*0da8*/ 	.short	0x010a
        /*0daa*/ 	.byte	0xff
	.zero		1


	//   ....[154]....
        /*0dac*/ 	.word	0x0000c9c0
        /*0db0*/ 	.word	0x00000003
        /*0db4*/ 	.word	0x00000000
        /*0db8*/ 	.short	0x010a
        /*0dba*/ 	.byte	0xff
	.zero		1


	//   ....[155]....
        /*0dbc*/ 	.word	0x0000ca20
        /*0dc0*/ 	.word	0x00000003
        /*0dc4*/ 	.word	0x00000000
        /*0dc8*/ 	.short	0x010a
        /*0dca*/ 	.byte	0xff
	.zero		1


	//   ....[156]....
        /*0dcc*/ 	.word	0x0000ca80
        /*0dd0*/ 	.word	0x00000003
        /*0dd4*/ 	.word	0x00000000
        /*0dd8*/ 	.short	0x010a
        /*0dda*/ 	.byte	0xff
	.zero		1


	//   ....[157]....
        /*0ddc*/ 	.word	0x0000cae0
        /*0de0*/ 	.word	0x00000003
        /*0de4*/ 	.word	0x00000000
        /*0de8*/ 	.short	0x010a
        /*0dea*/ 	.byte	0xff
	.zero		1


	//   ....[158]....
        /*0dec*/ 	.word	0x0000cb40
        /*0df0*/ 	.word	0x00000003
        /*0df4*/ 	.word	0x00000000
        /*0df8*/ 	.short	0x010a
        /*0dfa*/ 	.byte	0xff
	.zero		1


	//   ....[159]....
        /*0dfc*/ 	.word	0x0000cba0
        /*0e00*/ 	.word	0x00000003
        /*0e04*/ 	.word	0x00000000
        /*0e08*/ 	.short	0x010a
        /*0e0a*/ 	.byte	0xff
	.zero		1


	//   ....[160]....
        /*0e0c*/ 	.word	0x0000cbf0
        /*0e10*/ 	.word	0x00000000
        /*0e14*/ 	.word	0x000001c0
        /*0e18*/ 	.short	0x010a
        /*0e1a*/ 	.byte	0xff
	.zero		1


	//   ....[161]....
        /*0e1c*/ 	.word	0x0000cc50
        /*0e20*/ 	.word	0x00000003
        /*0e24*/ 	.word	0x00000190
        /*0e28*/ 	.short	0x010a
        /*0e2a*/ 	.byte	0xff
	.zero		1


	//   ....[162]....
        /*0e2c*/ 	.word	0x0000cca0
        /*0e30*/ 	.word	0x00000000
        /*0e34*/ 	.word	0x00000180
        /*0e38*/ 	.short	0x010a
        /*0e3a*/ 	.byte	0xff
	.zero		1


	//   ....[163]....
        /*0e3c*/ 	.word	0x0000cd00
        /*0e40*/ 	.word	0x00000002
        /*0e44*/ 	.word	0x00000190
        /*0e48*/ 	.short	0x010a
        /*0e4a*/ 	.byte	0xff
	.zero		1


	//   ....[164]....
        /*0e4c*/ 	.word	0x0000cd60
        /*0e50*/ 	.word	0x00000005
        /*0e54*/ 	.word	0x00000008
        /*0e58*/ 	.short	0x010a
        /*0e5a*/ 	.byte	0xff
	.zero		1


	//   ....[165]....
        /*0e5c*/ 	.word	0x0000ce50
        /*0e60*/ 	.word	0x00000002
        /*0e64*/ 	.word	0x00000008
        /*0e68*/ 	.short	0x010a
        /*0e6a*/ 	.byte	0xff
	.zero		1


	//   ....[166]....
        /*0e6c*/ 	.word	0x0000cea0
        /*0e70*/ 	.word	0x00000003
        /*0e74*/ 	.word	0x00000180
        /*0e78*/ 	.short	0x010a
        /*0e7a*/ 	.byte	0xff
	.zero		1


	//   ....[167]....
        /*0e7c*/ 	.word	0x0000cf00
        /*0e80*/ 	.word	0x00000003
        /*0e84*/ 	.word	0x000001b0
        /*0e88*/ 	.short	0x010a
        /*0e8a*/ 	.byte	0xff
	.zero		1


	//   ....[168]....
        /*0e8c*/ 	.word	0x0000cf60
        /*0e90*/ 	.word	0x00000003
        /*0e94*/ 	.word	0x00000000
        /*0e98*/ 	.short	0x010a
        /*0e9a*/ 	.byte	0xff
	.zero		1


	//   ....[169]....
        /*0e9c*/ 	.word	0x0000cfc0
        /*0ea0*/ 	.word	0x00000002
        /*0ea4*/ 	.word	0x00000000
        /*0ea8*/ 	.short	0x010a
        /*0eaa*/ 	.byte	0xff
	.zero		1


	//   ....[170]....
        /*0eac*/ 	.word	0x0000d020
        /*0eb0*/ 	.word	0x00000000
        /*0eb4*/ 	.word	0x000001e0
        /*0eb8*/ 	.short	0x010a
        /*0eba*/ 	.byte	0xff
	.zero		1


	//   ....[171]....
        /*0ebc*/ 	.word	0x0000d070
        /*0ec0*/ 	.word	0x00000002
        /*0ec4*/ 	.word	0x00000180
        /*0ec8*/ 	.short	0x010a
        /*0eca*/ 	.byte	0xff
	.zero		1


	//   ....[172]....
        /*0ecc*/ 	.word	0x0000d0d0
        /*0ed0*/ 	.word	0x00000002
        /*0ed4*/ 	.word	0x00000178
        /*0ed8*/ 	.short	0x010a
        /*0eda*/ 	.byte	0xff
	.zero		1


	//   ....[173]....
        /*0edc*/ 	.word	0x0000d130
        /*0ee0*/ 	.word	0x00000002
        /*0ee4*/ 	.word	0x00000168
        /*0ee8*/ 	.short	0x010a
        /*0eea*/ 	.byte	0xff
	.zero		1


	//   ....[174]....
        /*0eec*/ 	.word	0x0000d190
        /*0ef0*/ 	.word	0x00000002
        /*0ef4*/ 	.word	0x00000180
        /*0ef8*/ 	.short	0x010a
        /*0efa*/ 	.byte	0xff
	.zero		1


	//   ....[175]....
        /*0efc*/ 	.word	0x0000d1f0
        /*0f00*/ 	.word	0x00000003
        /*0f04*/ 	.word	0x00000160
        /*0f08*/ 	.short	0x010a
        /*0f0a*/ 	.byte	0xff
	.zero		1


	//   ....[176]....
        /*0f0c*/ 	.word	0x0000d240
        /*0f10*/ 	.word	0x00000005
        /*0f14*/ 	.word	0x000001a0
        /*0f18*/ 	.short	0x010a
        /*0f1a*/ 	.byte	0xff
	.zero		1


	//----- nvinfo : EIATTR_NUM_MBARRIERS
	.align		4
.L_49:
        /*0f1c*/ 	.byte	0x03, 0x38
        /*0f1e*/ 	.short	0x003d


	//----- nvinfo : EIATTR_EXIT_INSTR_OFFSETS
	.align		4
        /*0f20*/ 	.byte	0x04, 0x1c
        /*0f22*/ 	.short	(.L_51 - .L_50)


	//   ....[0]....
.L_50:
        /*0f24*/ 	.word	0x00003600


	//   ....[1]....
        /*0f28*/ 	.word	0x00003b10


	//   ....[2]....
        /*0f2c*/ 	.word	0x00003b70


	//   ....[3]....
        /*0f30*/ 	.word	0x00004c90


	//   ....[4]....
        /*0f34*/ 	.word	0x00005b30


	//   ....[5]....
        /*0f38*/ 	.word	0x00005b70


	//   ....[6]....
        /*0f3c*/ 	.word	0x0000c2a0


	//----- nvinfo : EIATTR_MAX_THREADS
	.align		4
.L_51:
        /*0f40*/ 	.byte	0x04, 0x05
        /*0f42*/ 	.short	(.L_53 - .L_52)
.L_52:
        /*0f44*/ 	.word	0x00000100
        /*0f48*/ 	.word	0x00000001
        /*0f4c*/ 	.word	0x00000001


	//----- nvinfo : EIATTR_CRS_STACK_SIZE
	.align		4
.L_53:
        /*0f50*/ 	.byte	0x04, 0x1e
        /*0f52*/ 	.short	(.L_55 - .L_54)
.L_54:
        /*0f54*/ 	.word	0x00000000


	//----- nvinfo : EIATTR_CBANK_PARAM_SIZE
	.align		4
.L_55:
        /*0f58*/ 	.byte	0x03, 0x19
        /*0f5a*/ 	.short	0x0800


	//----- nvinfo : EIATTR_PARAM_CBANK
	.align		4
        /*0f5c*/ 	.byte	0x04, 0x0a
        /*0f5e*/ 	.short	(.L_57 - .L_56)
	.align		4
.L_56:
        /*0f60*/ 	.word	index@(.nv.constant0._ZN7cutlass13device_kernelINS_4gemm6kernel13GemmUniversalIN4cute5tupleIJiiiiEEENS1_10collective13CollectiveMmaINS1_35MainloopSm100TmaUmmaWarpSpecializedILi22ELi2ELi2ENS5_IJNS4_1CILi2EEENSA_ILi1EEESC_EEEEENS5_IJNSA_ILi256EEENSA_ILi224EEENSA_ILi32EEEEEEaNS5_IJlSC_lEEEaSJ_NS4_8TiledMMAINS4_8MMA_AtomIJNS4_21SM100_MMA_S8_2x1SM_SSIaaiLi256ELi224ELNS4_4UMMA5MajorE0ELSO_0ELNSN_8SaturateE0EEEEEENS4_6LayoutINS5_IJSC_SC_SC_EEENS5_IJNSA_ILi0EEESU_SU_EEEEENS5_IJNS4_10UnderscoreESX_SX_EEEEENS4_18SM100_TMA_2SM_LOADENS4_14ComposedLayoutINS4_7SwizzleILi1ELi4ELi3EEENS4_18smem_ptr_flag_bitsILi8EEENSS_INS5_IJNSA_ILi8EEESH_EEENS5_IJSH_SC_EEEEEEEvNS4_8identityES10_S1A_vS1B_EENS_8epilogue10collective18CollectiveEpilogueINS1D_23Sm100TmaWarpSpecializedILi1ELi1ELi224ELb0ELb0EEEJNS5_IJNSA_ILi128EEESG_SH_EEENS5_IJNSS_IS1I_SC_EENSS_ISG_SC_EEEEEaSJ_aSJ_NS1D_6fusion15FusionCallbacksIS1H_NS1N_17LinearCombinationIaiaiLNS_15FloatRoundStyleE2EEES1J_S1M_JEEENS4_5SM1004TMEM4LOAD26SM100_TMEM_LOAD_32dp32b32xENS4_13SM90_TMA_LOADES1A_NS4_39AutoVectorizingCopyWithAssumedAlignmentILi128EEENS4_14SM90_TMA_STOREES1A_S1Z_S1Z_EEEvvEEEEvNT_6ParamsE)
        /*0f64*/ 	.short	0x0380
        /*0f66*/ 	.short	0x0800


	//----- nvinfo : EIATTR_SW_WAR
	.align		4
.L_57:
        /*0f68*/ 	.byte	0x04, 0x36
        /*0f6a*/ 	.short	(.L_59 - .L_58)
.L_58:
        /*0f6c*/ 	.word	0x00000008
.L_59:


//--------------------- .nv.callgraph             --------------------------
	.section	.nv.callgraph,"",@"SHT_CUDA_CALLGRAPH"
	.align	4
	.sectionentsize	8
	.align		4
        /*0000*/ 	.word	0x00000000
	.align		4
        /*0004*/ 	.word	0xffffffff
	.align		4
        /*0008*/ 	.word	index@(_ZN7cutlass13device_kernelINS_4gemm6kernel13GemmUniversalIN4cute5tupleIJiiiiEEENS1_10collective13CollectiveMmaINS1_35MainloopSm100TmaUmmaWarpSpecializedILi22ELi2ELi2ENS5_IJNS4_1CILi2EEENSA_ILi1EEESC_EEEEENS5_IJNSA_ILi256EEENSA_ILi224EEENSA_ILi32EEEEEEaNS5_IJlSC_lEEEaSJ_NS4_8TiledMMAINS4_8MMA_AtomIJNS4_21SM100_MMA_S8_2x1SM_SSIaaiLi256ELi224ELNS4_4UMMA5MajorE0ELSO_0ELNSN_8SaturateE0EEEEEENS4_6LayoutINS5_IJSC_SC_SC_EEENS5_IJNSA_ILi0EEESU_SU_EEEEENS5_IJNS4_10UnderscoreESX_SX_EEEEENS4_18SM100_TMA_2SM_LOADENS4_14ComposedLayoutINS4_7SwizzleILi1ELi4ELi3EEENS4_18smem_ptr_flag_bitsILi8EEENSS_INS5_IJNSA_ILi8EEESH_EEENS5_IJSH_SC_EEEEEEEvNS4_8identityES10_S1A_vS1B_EENS_8epilogue10collective18CollectiveEpilogueINS1D_23Sm100TmaWarpSpecializedILi1ELi1ELi224ELb0ELb0EEEJNS5_IJNSA_ILi128EEESG_SH_EEENS5_IJNSS_IS1I_SC_EENSS_ISG_SC_EEEEEaSJ_aSJ_NS1D_6fusion15FusionCallbacksIS1H_NS1N_17LinearCombinationIaiaiLNS_15FloatRoundStyleE2EEES1J_S1M_JEEENS4_5SM1004TMEM4LOAD26SM100_TMEM_LOAD_32dp32b32xENS4_13SM90_TMA_LOADES1A_NS4_39AutoVectorizingCopyWithAssumedAlignmentILi128EEENS4_14SM90_TMA_STOREES1A_S1Z_S1Z_EEEvvEEEEvNT_6ParamsE)
	.align		4
        /*000c*/ 	.word	index@(__assertfail)
	.align		4
        /*0010*/ 	.word	0x00000000
	.align		4
        /*0014*/ 	.word	0xfffffffe
	.align		4
        /*0018*/ 	.word	0x00000000
	.align		4
        /*001c*/ 	.word	0xfffffffd
	.align		4
        /*0020*/ 	.word	0x00000000
	.align		4
        /*0024*/ 	.word	0xfffffffc


//--------------------- .nv.constant4             --------------------------
	.section	.nv.constant4,"a",@progbits
	.align	8
	.align		8
.nv.constant4:
        /*0000*/ 	.dword	__assertfail
	.align		8
        /*0008*/ 	.dword	__unnamed_1
	.align		8
        /*0010*/ 	.dword	__unnamed_2
	.align		8
        /*0018*/ 	.dword	_ZN40_INTERNAL_64815f77_4_k_cu_a430970a_239464cuda3std3__45__cpo5beginE
	.align		8
        /*0020*/ 	.dword	_ZN40_INTERNAL_64815f77_4_k_cu_a430970a_239464cuda3std3__45__cpo3endE
	.align		8
        /*0028*/ 	.dword	_ZN40_INTERNAL_64815f77_4_k_cu_a430970a_239464cuda3std3__45__cpo6cbeginE
	.align		8
        /*0030*/ 	.dword	_ZN40_INTERNAL_64815f77_4_k_cu_a430970a_239464cuda3std3__45__cpo4cendE
	.align		8
        /*0038*/ 	.dword	_ZN40_INTERNAL_64815f77_4_k_cu_a430970a_239464cuda3std3__442_GLOBAL__N__64815f77_4_k_cu_a430970a_239466ignoreE
	.align		8
        /*0040*/ 	.dword	_ZN40_INTERNAL_64815f77_4_k_cu_a430970a_239464cuda3std3__419piecewise_constructE
	.align		8
        /*0048*/ 	.dword	_ZN40_INTERNAL_64815f77_4_k_cu_a430970a_239464cuda3std3__48in_placeE
	.align		8
        /*0050*/ 	.dword	_ZN40_INTERNAL_64815f77_4_k_cu_a430970a_239464cuda3std6ranges3__45__cpo4swapE
	.align		8
        /*0058*/ 	.dword	_ZN40_INTERNAL_64815f77_4_k_cu_a430970a_239464cuda3std6ranges3__45__cpo9iter_moveE
	.align		8
        /*0060*/ 	.dword	_ZN40_INTERNAL_64815f77_4_k_cu_a430970a_239464cute7productE
	.align		8
        /*0068*/ 	.dword	_ZN40_INTERNAL_64815f77_4_k_cu_a430970a_239464cute1_E
	.align		8
        /*0070*/ 	.dword	$str$25
	.align		8
        /*0078*/ 	.dword	$str$26
	.align		8
        /*0080*/ 	.dword	$str$27
	.align		8
        /*0088*/ 	.dword	$str$28


//--------------------- .text._ZN7cutlass13device_kernelINS_4gemm6kernel13GemmUniversalIN4cute5tupleIJiiiiEEENS1_10collective13CollectiveMmaINS1_35MainloopSm100TmaUmmaWarpSpecializedILi22ELi2ELi2ENS5_IJNS4_1CILi2EEENSA_ILi1EEESC_EEEEENS5_IJNSA_ILi256EEENSA_ILi224EEENSA_ILi32EEEEEEaNS5_IJlSC_lEEEaSJ_NS4_8TiledMMAINS4_8MMA_AtomIJNS4_21SM100_MMA_S8_2x1SM_SSIaaiLi256ELi224ELNS4_4UMMA5MajorE0ELSO_0ELNSN_8SaturateE0EEEEEENS4_6LayoutINS5_IJSC_SC_SC_EEENS5_IJNSA_ILi0EEESU_SU_EEEEENS5_IJNS4_10UnderscoreESX_SX_EEEEENS4_18SM100_TMA_2SM_LOADENS4_14ComposedLayoutINS4_7SwizzleILi1ELi4ELi3EEENS4_18smem_ptr_flag_bitsILi8EEENSS_INS5_IJNSA_ILi8EEESH_EEENS5_IJSH_SC_EEEEEEEvNS4_8identityES10_S1A_vS1B_EENS_8epilogue10collective18CollectiveEpilogueINS1D_23Sm100TmaWarpSpecializedILi1ELi1ELi224ELb0ELb0EEEJNS5_IJNSA_ILi128EEESG_SH_EEENS5_IJNSS_IS1I_SC_EENSS_ISG_SC_EEEEEaSJ_aSJ_NS1D_6fusion15FusionCallbacksIS1H_NS1N_17LinearCombinationIaiaiLNS_15FloatRoundStyleE2EEES1J_S1M_JEEENS4_5SM1004TMEM4LOAD26SM100_TMEM_LOAD_32dp32b32xENS4_13SM90_TMA_LOADES1A_NS4_39AutoVectorizingCopyWithAssumedAlignmentILi128EEENS4_14SM90_TMA_STOREES1A_S1Z_S1Z_EEEvvEEEEvNT_6ParamsE --------------------------
	.section	.text._ZN7cutlass13device_kernelINS_4gemm6kernel13GemmUniversalIN4cute5tupleIJiiiiEEENS1_10collective13CollectiveMmaINS1_35MainloopSm100TmaUmmaWarpSpecializedILi22ELi2ELi2ENS5_IJNS4_1CILi2EEENSA_ILi1EEESC_EEEEENS5_IJNSA_ILi256EEENSA_ILi224EEENSA_ILi32EEEEEEaNS5_IJlSC_lEEEaSJ_NS4_8TiledMMAINS4_8MMA_AtomIJNS4_21SM100_MMA_S8_2x1SM_SSIaaiLi256ELi224ELNS4_4UMMA5MajorE0ELSO_0ELNSN_8SaturateE0EEEEEENS4_6LayoutINS5_IJSC_SC_SC_EEENS5_IJNSA_ILi0EEESU_SU_EEEEENS5_IJNS4_10UnderscoreESX_SX_EEEEENS4_18SM100_TMA_2SM_LOADENS4_14ComposedLayoutINS4_7SwizzleILi1ELi4ELi3EEENS4_18smem_ptr_flag_bitsILi8EEENSS_INS5_IJNSA_ILi8EEESH_EEENS5_IJSH_SC_EEEEEEEvNS4_8identityES10_S1A_vS1B_EENS_8epilogue10collective18CollectiveEpilogueINS1D_23Sm100TmaWarpSpecializedILi1ELi1ELi224ELb0ELb0EEEJNS5_IJNSA_ILi128EEESG_SH_EEENS5_IJNSS_IS1I_SC_EENSS_ISG_SC_EEEEEaSJ_aSJ_NS1D_6fusion15FusionCallbacksIS1H_NS1N_17LinearCombinationIaiaiLNS_15FloatRoundStyleE2EEES1J_S1M_JEEENS4_5SM1004TMEM4LOAD26SM100_TMEM_LOAD_32dp32b32xENS4_13SM90_TMA_LOADES1A_NS4_39AutoVectorizingCopyWithAssumedAlignmentILi128EEENS4_14SM90_TMA_STOREES1A_S1Z_S1Z_EEEvvEEEEvNT_6ParamsE,"ax",@progbits
	.align	128
.text._ZN7cutlass13device_kernelINS_4gemm6kernel13GemmUniversalIN4cute5tupleIJiiiiEEENS1_10collective13CollectiveMmaINS1_35MainloopSm100TmaUmmaWarpSpecializedILi22ELi2ELi2ENS5_IJNS4_1CILi2EEENSA_ILi1EEESC_EEEEENS5_IJNSA_ILi256EEENSA_ILi224EEENSA_ILi32EEEEEEaNS5_IJlSC_lEEEaSJ_NS4_8TiledMMAINS4_8MMA_AtomIJNS4_21SM100_MMA_S8_2x1SM_SSIaaiLi256ELi224ELNS4_4UMMA5MajorE0ELSO_0ELNSN_8SaturateE0EEEEEENS4_6LayoutINS5_IJSC_SC_SC_EEENS5_IJNSA_ILi0EEESU_SU_EEEEENS5_IJNS4_10UnderscoreESX_SX_EEEEENS4_18SM100_TMA_2SM_LOADENS4_14ComposedLayoutINS4_7SwizzleILi1ELi4ELi3EEENS4_18smem_ptr_flag_bitsILi8EEENSS_INS5_IJNSA_ILi8EEESH_EEENS5_IJSH_SC_EEEEEEEvNS4_8identityES10_S1A_vS1B_EENS_8epilogue10collective18CollectiveEpilogueINS1D_23Sm100TmaWarpSpecializedILi1ELi1ELi224ELb0ELb0EEEJNS5_IJNSA_ILi128EEESG_SH_EEENS5_IJNSS_IS1I_SC_EENSS_ISG_SC_EEEEEaSJ_aSJ_NS1D_6fusion15FusionCallbacksIS1H_NS1N_17LinearCombinationIaiaiLNS_15FloatRoundStyleE2EEES1J_S1M_JEEENS4_5SM1004TMEM4LOAD26SM100_TMEM_LOAD_32dp32b32xENS4_13SM90_TMA_LOADES1A_NS4_39AutoVectorizingCopyWithAssumedAlignmentILi128EEENS4_14SM90_TMA_STOREES1A_S1Z_S1Z_EEEvvEEEEvNT_6ParamsE:
        .type           _ZN7cutlass13device_kernelINS_4gemm6kernel13GemmUniversalIN4cute5tupleIJiiiiEEENS1_10collective13CollectiveMmaINS1_35MainloopSm100TmaUmmaWarpSpecializedILi22ELi2ELi2ENS5_IJNS4_1CILi2EEENSA_ILi1EEESC_EEEEENS5_IJNSA_ILi256EEENSA_ILi224EEENSA_ILi32EEEEEEaNS5_IJlSC_lEEEaSJ_NS4_8TiledMMAINS4_8MMA_AtomIJNS4_21SM100_MMA_S8_2x1SM_SSIaaiLi256ELi224ELNS4_4UMMA5MajorE0ELSO_0ELNSN_8SaturateE0EEEEEENS4_6LayoutINS5_IJSC_SC_SC_EEENS5_IJNSA_ILi0EEESU_SU_EEEEENS5_IJNS4_10UnderscoreESX_SX_EEEEENS4_18SM100_TMA_2SM_LOADENS4_14ComposedLayoutINS4_7SwizzleILi1ELi4ELi3EEENS4_18smem_ptr_flag_bitsILi8EEENSS_INS5_IJNSA_ILi8EEESH_EEENS5_IJSH_SC_EEEEEEEvNS4_8identityES10_S1A_vS1B_EENS_8epilogue10collective18CollectiveEpilogueINS1D_23Sm100TmaWarpSpecializedILi1ELi1ELi224ELb0ELb0EEEJNS5_IJNSA_ILi128EEESG_SH_EEENS5_IJNSS_IS1I_SC_EENSS_ISG_SC_EEEEEaSJ_aSJ_NS1D_6fusion15FusionCallbacksIS1H_NS1N_17LinearCombinationIaiaiLNS_15FloatRoundStyleE2EEES1J_S1M_JEEENS4_5SM1004TMEM4LOAD26SM100_TMEM_LOAD_32dp32b32xENS4_13SM90_TMA_LOADES1A_NS4_39AutoVectorizingCopyWithAssumedAlignmentILi128EEENS4_14SM90_TMA_STOREES1A_S1Z_S1Z_EEEvvEEEEvNT_6ParamsE,@function
        .size           _ZN7cutlass13device_kernelINS_4gemm6kernel13GemmUniversalIN4cute5tupleIJiiiiEEENS1_10collective13CollectiveMmaINS1_35MainloopSm100TmaUmmaWarpSpecializedILi22ELi2ELi2ENS5_IJNS4_1CILi2EEENSA_ILi1EEESC_EEEEENS5_IJNSA_ILi256EEENSA_ILi224EEENSA_ILi32EEEEEEaNS5_IJlSC_lEEEaSJ_NS4_8TiledMMAINS4_8MMA_AtomIJNS4_21SM100_MMA_S8_2x1SM_SSIaaiLi256ELi224ELNS4_4UMMA5MajorE0ELSO_0ELNSN_8SaturateE0EEEEEENS4_6LayoutINS5_IJSC_SC_SC_EEENS5_IJNSA_ILi0EEESU_SU_EEEEENS5_IJNS4_10UnderscoreESX_SX_EEEEENS4_18SM100_TMA_2SM_LOADENS4_14ComposedLayoutINS4_7SwizzleILi1ELi4ELi3EEENS4_18smem_ptr_flag_bitsILi8EEENSS_INS5_IJNSA_ILi8EEESH_EEENS5_IJSH_SC_EEEEEEEvNS4_8identityES10_S1A_vS1B_EENS_8epilogue10collective18CollectiveEpilogueINS1D_23Sm100TmaWarpSpecializedILi1ELi1ELi224ELb0ELb0EEEJNS5_IJNSA_ILi128EEESG_SH_EEENS5_IJNSS_IS1I_SC_EENSS_ISG_SC_EEEEEaSJ_aSJ_NS1D_6fusion15FusionCallbacksIS1H_NS1N_17LinearCombinationIaiaiLNS_15FloatRoundStyleE2EEES1J_S1M_JEEENS4_5SM1004TMEM4LOAD26SM100_TMEM_LOAD_32dp32b32xENS4_13SM90_TMA_LOADES1A_NS4_39AutoVectorizingCopyWithAssumedAlignmentILi128EEENS4_14SM90_TMA_STOREES1A_S1Z_S1Z_EEEvvEEEEvNT_6ParamsE,(.L_x_204 - _ZN7cutlass13device_kernelINS_4gemm6kernel13GemmUniversalIN4cute5tupleIJiiiiEEENS1_10collective13CollectiveMmaINS1_35MainloopSm100TmaUmmaWarpSpecializedILi22ELi2ELi2ENS5_IJNS4_1CILi2EEENSA_ILi1EEESC_EEEEENS5_IJNSA_ILi256EEENSA_ILi224EEENSA_ILi32EEEEEEaNS5_IJlSC_lEEEaSJ_NS4_8TiledMMAINS4_8MMA_AtomIJNS4_21SM100_MMA_S8_2x1SM_SSIaaiLi256ELi224ELNS4_4UMMA5MajorE0ELSO_0ELNSN_8SaturateE0EEEEEENS4_6LayoutINS5_IJSC_SC_SC_EEENS5_IJNSA_ILi0EEESU_SU_EEEEENS5_IJNS4_10UnderscoreESX_SX_EEEEENS4_18SM100_TMA_2SM_LOADENS4_14ComposedLayoutINS4_7SwizzleILi1ELi4ELi3EEENS4_18smem_ptr_flag_bitsILi8EEENSS_INS5_IJNSA_ILi8EEESH_EEENS5_IJSH_SC_EEEEEEEvNS4_8identityES10_S1A_vS1B_EENS_8epilogue10collective18CollectiveEpilogueINS1D_23Sm100TmaWarpSpecializedILi1ELi1ELi224ELb0ELb0EEEJNS5_IJNSA_ILi128EEESG_SH_EEENS5_IJNSS_IS1I_SC_EENSS_ISG_SC_EEEEEaSJ_aSJ_NS1D_6fusion15FusionCallbacksIS1H_NS1N_17LinearCombinationIaiaiLNS_15FloatRoundStyleE2EEES1J_S1M_JEEENS4_5SM1004TMEM4LOAD26SM100_TMEM_LOAD_32dp32b32xENS4_13SM90_TMA_LOADES1A_NS4_39AutoVectorizingCopyWithAssumedAlignmentILi128EEENS4_14SM90_TMA_STOREES1A_S1Z_S1Z_EEEvvEEEEvNT_6ParamsE)
        .other          _ZN7cutlass13device_kernelINS_4gemm6kernel13GemmUniversalIN4cute5tupleIJiiiiEEENS1_10collective13CollectiveMmaINS1_35MainloopSm100TmaUmmaWarpSpecializedILi22ELi2ELi2ENS5_IJNS4_1CILi2EEENSA_ILi1EEESC_EEEEENS5_IJNSA_ILi256EEENSA_ILi224EEENSA_ILi32EEEEEEaNS5_IJlSC_lEEEaSJ_NS4_8TiledMMAINS4_8MMA_AtomIJNS4_21SM100_MMA_S8_2x1SM_SSIaaiLi256ELi224ELNS4_4UMMA5MajorE0ELSO_0ELNSN_8SaturateE0EEEEEENS4_6LayoutINS5_IJSC_SC_SC_EEENS5_IJNSA_ILi0EEESU_SU_EEEEENS5_IJNS4_10UnderscoreESX_SX_EEEEENS4_18SM100_TMA_2SM_LOADENS4_14ComposedLayoutINS4_7SwizzleILi1ELi4ELi3EEENS4_18smem_ptr_flag_bitsILi8EEENSS_INS5_IJNSA_ILi8EEESH_EEENS5_IJSH_SC_EEEEEEEvNS4_8identityES10_S1A_vS1B_EENS_8epilogue10collective18CollectiveEpilogueINS1D_23Sm100TmaWarpSpecializedILi1ELi1ELi224ELb0ELb0EEEJNS5_IJNSA_ILi128EEESG_SH_EEENS5_IJNSS_IS1I_SC_EENSS_ISG_SC_EEEEEaSJ_aSJ_NS1D_6fusion15FusionCallbacksIS1H_NS1N_17LinearCombinationIaiaiLNS_15FloatRoundStyleE2EEES1J_S1M_JEEENS4_5SM1004TMEM4LOAD26SM100_TMEM_LOAD_32dp32b32xENS4_13SM90_TMA_LOADES1A_NS4_39AutoVectorizingCopyWithAssumedAlignmentILi128EEENS4_14SM90_TMA_STOREES1A_S1Z_S1Z_EEEvvEEEEvNT_6ParamsE,@"STO_CUDA_ENTRY STV_DEFAULT"
_ZN7cutlass13device_kernelINS_4gemm6kernel13GemmUniversalIN4cute5tupleIJiiiiEEENS1_10collective13CollectiveMmaINS1_35MainloopSm100TmaUmmaWarpSpecializedILi22ELi2ELi2ENS5_IJNS4_1CILi2EEENSA_ILi1EEESC_EEEEENS5_IJNSA_ILi256EEENSA_ILi224EEENSA_ILi32EEEEEEaNS5_IJlSC_lEEEaSJ_NS4_8TiledMMAINS4_8MMA_AtomIJNS4_21SM100_MMA_S8_2x1SM_SSIaaiLi256ELi224ELNS4_4UMMA5MajorE0ELSO_0ELNSN_8SaturateE0EEEEEENS4_6LayoutINS5_IJSC_SC_SC_EEENS5_IJNSA_ILi0EEESU_SU_EEEEENS5_IJNS4_10UnderscoreESX_SX_EEEEENS4_18SM100_TMA_2SM_LOADENS4_14ComposedLayoutINS4_7SwizzleILi1ELi4ELi3EEENS4_18smem_ptr_flag_bitsILi8EEENSS_INS5_IJNSA_ILi8EEESH_EEENS5_IJSH_SC_EEEEEEEvNS4_8identityES10_S1A_vS1B_EENS_8epilogue10collective18CollectiveEpilogueINS1D_23Sm100TmaWarpSpecializedILi1ELi1ELi224ELb0ELb0EEEJNS5_IJNSA_ILi128EEESG_SH_EEENS5_IJNSS_IS1I_SC_EENSS_ISG_SC_EEEEEaSJ_aSJ_NS1D_6fusion15FusionCallbacksIS1H_NS1N_17LinearCombinationIaiaiLNS_15FloatRoundStyleE2EEES1J_S1M_JEEENS4_5SM1004TMEM4LOAD26SM100_TMEM_LOAD_32dp32b32xENS4_13SM90_TMA_LOADES1A_NS4_39AutoVectorizingCopyWithAssumedAlignmentILi128EEENS4_14SM90_TMA_STOREES1A_S1Z_S1Z_EEEvvEEEEvNT_6ParamsE:
[----:B------:R-:W1:Y:S01]  /*0000*/  LDC R1, c[0x0][0x37c] ;  /* 0x0000df00ff017b82 */ /* 0x000e620000000800 */
[----:B------:R-:W2:Y:S01]  /*0010*/  S2R R6, SR_TID.X ;  /* 0x0000000000067919 */ /* 0x000ea20000002100 */
[----:B------:R-:W3:Y:S01]  /*0020*/  LDCU.64 UR10, c[0x0][0x890] ;  /* 0x00011200ff0a77ac */ /* 0x000ee20008000a00 */
[----:B-1----:R-:W-:-:S05]  /*0030*/  VIADD R1, R1, 0xffffff88 ;  /* 0xffffff8801017836 */ /* 0x002fca0000000000 */
[----:B------:R-:W1:Y:S01]  /*0040*/  S2UR UR5, SR_CgaCtaId ;  /* 0x00000000000579c3 */ /* 0x000e620000008800 */
[----:B------:R-:W-:Y:S01]  /*0050*/  ELECT P1, URZ, PT ;  /* 0x0000000000ff782f */ /* 0x000fe20003820000 */
[----:B---3--:R-:W-:-:S04]  /*0060*/  UISETP.NE.U32.AND UP0, UPT, UR10, URZ, UPT ;  /* 0x000000ff0a00728c */ /* 0x008fc8000bf05070 */
[----:B------:R-:W-:Y:S02]  /*0070*/  UISETP.NE.AND.EX UP0, UPT, UR11, URZ, UPT, UP0 ;  /* 0x000000ff0b00728c */ /* 0x000fe4000bf05300 */
[----:B-1----:R-:W-:Y:S02]  /*0080*/  ULOP3.LUT UR28, UR5, 0x1, URZ, 0xc0, !UPT ;  /* 0x00000001051c7892 */ /* 0x002fe4000f8ec0ff */
[----:B------:R-:W-:Y:S01]  /*0090*/  ULOP3.LUT UR27, UR5, 0x1, URZ, 0x3c, !UPT ;  /* 0x00000001051b7892 */ /* 0x000fe2000f8e3cff */
[----:B--2---:R-:W-:-:S05]  /*00a0*/  SHF.R.U32.HI R2, RZ, 0x5, R6 ;  /* 0x00000005ff027819 */ /* 0x004fca0000011606 */
[----:B------:R-:W1:Y:S02]  /*00b0*/  SHFL.IDX PT, R0, R2, RZ, 0x1f ;  /* 0x00001fff02007589 */ /* 0x000e6400000e0000 */
[----:B-1----:R-:W-:Y:S02]  /*00c0*/  R2UR UR14, R0 ;  /* 0x00000000000e72ca */ /* 0x002fe400000e0000 */
[----:B------:R-:W-:-:S05]  /*00d0*/  PRMT R0, RZ, 0x7610, R0 ;  /* 0x00007610ff007816 */ /* 0x000fca0000000000 */
[----:B------:R1:W-:Y:S01]  /*00e0*/  STL.S16 [R1+0x60], R0 ;  /* 0x0000600001007387 */ /* 0x0003e20000100600 */
[----:B------:R-:W-:Y:S07]  /*00f0*/  BRA.U UP0, `(.L_x_0) ;  /* 0x0000000100387547 */ /* 0x000fee000b800000 */
[----:B------:R-:W2:Y:S02]  /*0100*/  LDCU.64 UR6, c[0x0][0x888] ;  /* 0x00011100ff0677ac */ /* 0x000ea40008000a00 */
[----:B--2---:R-:W-:-:S04]  /*0110*/  UISETP.NE.U32.AND UP0, UPT, UR6, URZ, UPT ;  /* 0x000000ff0600728c */ /* 0x004fc8000bf05070 */
[----:B------:R-:W-:-:S09]  /*0120*/  UISETP.NE.AND.EX UP0, UPT, UR7, URZ, UPT, UP0 ;  /* 0x000000ff0700728c */ /* 0x000fd2000bf05300 */
[----:B------:R-:W-:Y:S05]  /*0130*/  BRA.U !UP0, `(.L_x_1) ;  /* 0x0000000108187547 */ /* 0x000fea000b800000 */
[----:B------:R-:W2:Y:S01]  /*0140*/  LDC.64 R4, c[0x0][0x888] ;  /* 0x00022200ff047b82 */ /* 0x000ea20000000a00 */
[----:B------:R-:W2:Y:S02]  /*0150*/  LDCU.64 UR6, c[0x0][0x358] ;  /* 0x00006b00ff0677ac */ /* 0x000ea40008000a00 */
[----:B--2---:R2:W5:Y:S01]  /*0160*/  LDG.E R219, desc[UR6][R4.64] ;  /* 0x0000000604db7981 */ /* 0x004562000c1e1900 */
[----:B-1----:R-:W-:-:S05]  /*0170*/  HFMA2 R0, -RZ, RZ, 0, 5.9604644775390625e-08 ;  /* 0x00000001ff007431 */ /* 0x002fca00000001ff */
[----:B------:R2:W-:Y:S01]  /*0180*/  STL.S16 [R1+0x60], R0 ;  /* 0x0000600001007387 */ /* 0x0005e20000100600 */
[----:B------:R-:W-:Y:S05]  /*0190*/  BRA `(.L_x_0) ;  /* 0x0000000000107947 */ /* 0x000fea0003800000 */
.L_x_1:
[----:B-1----:R-:W-:Y:S01]  /*01a0*/  HFMA2 R0, -RZ, RZ, 0, 5.9604644775390625e-08 ;  /* 0x00000001ff007431 */ /* 0x002fe200000001ff */
[----:B------:R-:W1:Y:S04]  /*01b0*/  LDCU UR4, c[0x0][0x880] ;  /* 0x00011000ff0477ac */ /* 0x000e680008000800 */
[----:B------:R3:W-:Y:S01]  /*01c0*/  STL.S16 [R1+0x60], R0 ;  /* 0x0000600001007387 */ /* 0x0007e20000100600 */
[----:B-1----:R-:W-:-:S03]  /*01d0*/  MOV R219, UR4 ;  /* 0x0000000400db7c02 */ /* 0x002fc60008000f00 */
.L_x_0:
[----:B------:R-:W4:Y:S02]  /*01e0*/  LDCU.64 UR6, c[0x0][0x8b0] ;  /* 0x00011600ff0677ac */ /* 0x000f240008000a00 */
[----:B----4-:R-:W-:-:S04]  /*01f0*/  UISETP.NE.U32.AND UP0, UPT, UR6, URZ, UPT ;  /* 0x000000ff0600728c */ /* 0x010fc8000bf05070 */
[----:B------:R-:W-:-:S09]  /*0200*/  UISETP.NE.AND.EX UP0, UPT, UR7, URZ, UPT, UP0 ;  /* 0x000000ff0700728c */ /* 0x000fd2000bf05300 */
[----:B------:R-:W-:Y:S05]  /*0210*/  BRA.U UP0, `(.L_x_2) ;  /* 0x0000000100287547 */ /* 0x000fea000b800000 */
[----:B------:R-:W4:Y:S02]  /*0220*/  LDCU.64 UR6, c[0x0][0x8a8] ;  /* 0x00011500ff0677ac */ /* 0x000f240008000a00 */
[----:B----4-:R-:W-:-:S04]  /*0230*/  UISETP.NE.U32.AND UP0, UPT, UR6, URZ, UPT ;  /* 0x000000ff0600728c */ /* 0x010fc8000bf05070 */
[----:B------:R-:W-:-:S09]  /*0240*/  UISETP.NE.AND.EX UP0, UPT, UR7, URZ, UPT, UP0 ;  /* 0x000000ff0700728c */ /* 0x000fd2000bf05300 */
[----:B------:R-:W-:Y:S05]  /*0250*/  BRA.U !UP0, `(.L_x_3) ;  /* 0x0000000108107547 */ /* 0x000fea000b800000 */
[----:B--2---:R-:W2:Y:S01]  /*0260*/  LDC.64 R4, c[0x0][0x8a8] ;  /* 0x00022a00ff047b82 */ /* 0x004ea20000000a00 */
[----:B------:R-:W2:Y:S02]  /*0270*/  LDCU.64 UR6, c[0x0][0x358] ;  /* 0x00006b00ff0677ac */ /* 0x000ea40008000a00 */
[----:B--2---:R4:W5:Y:S01]  /*0280*/  LDG.E R217, desc[UR6][R4.64] ;  /* 0x0000000604d97981 */ /* 0x004962000c1e1900 */
[----:B------:R-:W-:Y:S05]  /*0290*/  BRA `(.L_x_2) ;  /* 0x0000000000087947 */ /* 0x000fea0003800000 */
.L_x_3:
[----:B------:R-:W4:Y:S02]  /*02a0*/  LDCU UR4, c[0x0][0x8a0] ;  /* 0x00011400ff0477ac */ /* 0x000f240008000800 */
[----:B----4-:R-:W-:Y:S02]  /*02b0*/  MOV R217, UR4 ;  /* 0x0000000400d97c02 */ /* 0x010fe40008000f00 */
.L_x_2:
[----:B-123--:R-:W-:Y:S01]  /*02c0*/  IMAD.U32 R0, RZ, RZ, UR14 ;  /* 0x0000000eff007e24 */ /* 0x00efe2000f8e00ff */
[----:B------:R-:W-:Y:S04]  /*02d0*/  BSSY.RECONVERGENT B0, `(.L_x_4) ;  /* 0x000000c000007945 */ /* 0x000fe80003800200 */
[C---:B------:R-:W-:Y:S02]  /*02e0*/  ISETP.NE.OR P2, PT, R0.reuse, 0x1, !P1 ;  /* 0x000000010000780c */ /* 0x040fe40004f45670 */
[----:B------:R-:W-:-:S11]  /*02f0*/  ISETP.NE.OR P0, PT, R0, 0x3, !P1 ;  /* 0x000000030000780c */ /* 0x000fd60004f05670 */
[----:B------:R-:W-:Y:S05]  /*0300*/  @P2 BRA `(.L_x_5) ;  /* 0x0000000000202947 */ /* 0x000fea0003800000 */
[----:B------:R-:W1:Y:S02]  /*0310*/  LDCU.64 UR6, c[0x0][0x348] ;  /* 0x00006900ff0677ac */ /* 0x000e640008000a00 */
[----:B-1----:R-:W-:Y:S02]  /*0320*/  UIADD3 UR8, UP1, UPT, UR6, 0x80, URZ ;  /* 0x0000008006087890 */ /* 0x002fe4000ff3e0ff */
[----:B------:R-:W-:Y:S02]  /*0330*/  UIADD3 UR6, UP0, UPT, UR6, 0x180, URZ ;  /* 0x0000018006067890 */ /* 0x000fe4000ff1e0ff */
[----:B------:R-:W-:Y:S02]  /*0340*/  UIADD3.X UR9, UPT, UPT, URZ, UR7, URZ, UP1, !UPT ;  /* 0x00000007ff097290 */ /* 0x000fe40008ffe4ff */
[----:B------:R-:W-:-:S07]  /*0350*/  UIADD3.X UR7, UPT, UPT, URZ, UR7, URZ, UP0, !UPT ;  /* 0x00000007ff077290 */ /* 0x000fce00087fe4ff */
[----:B------:R1:W-:Y:S02]  /*0360*/  UTMACCTL.PF [UR8] ;  /* 0x00000000080079b9 */ /* 0x0003e40008040000 */
[----:B------:R1:W-:Y:S02]  /*0370*/  UTMACCTL.PF [UR6] ;  /* 0x00000000060079b9 */ /* 0x0003e40008040000 */
[----:B-1----:R-:W-:Y:S01]  /*0380*/  NOP ;  /* 0x0000000000007918 */ /* 0x002fe20000000000 */
.L_x_5:
[----:B------:R-:W-:Y:S05]  /*0390*/  BSYNC.RECONVERGENT B0 ;  /* 0x0000000000007941 */ /* 0x000fea0003800200 */
.L_x_4:
[----:B------:R-:W-:Y:S04]  /*03a0*/  BSSY.RECONVERGENT B0, `(.L_x_6) ;  /* 0x000000a000007945 */ /* 0x000fe80003800200 */
        /* <DEDUP_REMOVED lines=9> */
.L_x_7:
[----:B------:R-:W-:Y:S05]  /*0440*/  BSYNC.RECONVERGENT B0 ;  /* 0x0000000000007941 */ /* 0x000fea0003800200 */
.L_x_6:
[----:B------:R-:W1:Y:S01]  /*0450*/  LDCU.64 UR6, c[0x0][0x888] ;  /* 0x00011100ff0677ac */ /* 0x000e620008000a00 */
[----:B------:R-:W-:Y:S02]  /*0460*/  UISETP.EQ.U32.AND UP1, UPT, UR10, URZ, UPT ;  /* 0x000000ff0a00728c */ /* 0x000fe4000bf22070 */
[----:B------:R-:W-:Y:S02]  /*0470*/  UPLOP3.LUT UP4, UPT, UPT, UPT, UPT, 0x80, 0x8 ;  /* 0x000000000008789c */ /* 0x000fe40003f8f070 */
[----:B-1----:R-:W-:-:S04]  /*0480*/  UISETP.NE.U32.AND UP0, UPT, UR6, URZ, UPT ;  /* 0x000000ff0600728c */ /* 0x002fc8000bf05070 */
[----:B------:R-:W-:-:S04]  /*0490*/  UISETP.NE.AND.EX UP2, UPT, UR7, URZ, UPT, UP0 ;  /* 0x000000ff0700728c */ /* 0x000fc8000bf45300 */
[----:B------:R-:W-:-:S04]  /*04a0*/  UISETP.EQ.OR.EX UP3, UPT, UR11, URZ, !UP2, UP1 ;  /* 0x000000ff0b00728c */ /* 0x000fc8000d762710 */
[----:B------:R-:W-:-:S05]  /*04b0*/  UP2UR UR60, UPR, URZ, 0x8 ;  /* 0x00000008ff3c7883 */ /* 0x000fca0008000000 */
[----:B------:R-:W-:Y:S07]  /*04c0*/  BRA.U !UP3, `(.L_x_8) ;  /* 0x000000010b207547 */ /* 0x000fee000b800000 */
[----:B-----5:R-:W-:Y:S01]  /*04d0*/  R2UR UR6, R219 ;  /* 0x00000000db0672ca */ /* 0x020fe200000e0000 */
[----:B------:R-:W-:Y:S02]  /*04e0*/  UISETP.NE.U32.AND UP1, UPT, UR10, URZ, UPT ;  /* 0x000000ff0a00728c */ /* 0x000fe4000bf25070 */
[----:B------:R-:W-:Y:S02]  /*04f0*/  USEL UR4, URZ, 0xffffffff, UP2 ;  /* 0xffffffffff047887 */ /* 0x000fe40009000000 */
[----:B------:R-:W-:-:S08]  /*0500*/  UISETP.NE.AND.EX UP1, UPT, UR11, URZ, UPT, UP1 ;  /* 0x000000ff0b00728c */ /* 0x000fd0000bf25310 */
[----:B------:R-:W-:-:S04]  /*0510*/  UISETP.NE.AND UP0, UPT, UR6, URZ, UPT ;  /* 0x000000ff0600728c */ /* 0x000fc8000bf05270 */
[----:B------:R-:W-:-:S04]  /*0520*/  @!UP1 USEL UR4, URZ, 0xffffffff, UP0 ;  /* 0xffffffffff049887 */ /* 0x000fc80008000000 */
[----:B------:R-:W-:-:S04]  /*0530*/  ULOP3.LUT UR4, UR4, 0x1, URZ, 0xc0, !UPT ;  /* 0x0000000104047892 */ /* 0x000fc8000f8ec0ff */
[----:B------:R-:W-:-:S11]  /*0540*/  UISETP.NE.U32.AND UP4, UPT, UR4, 0x1, UPT ;  /* 0x000000010400788c */ /* 0x000fd6000bf85070 */
.L_x_8:
[----:B------:R-:W1:Y:S01]  /*0550*/  SHFL.IDX PT, R0, R2, RZ, 0x1f ;  /* 0x00001fff02007589 */ /* 0x000e6200000e0000 */
[----:B------:R-:W-:-:S04]  /*0560*/  UISETP.NE.AND UP0, UPT, UR14, 0x2, UPT ;  /* 0x000000020e00788c */ /* 0x000fc8000bf05270 */
[----:B------:R-:W-:Y:S02]  /*0570*/  UISETP.EQ.AND UP1, UPT, UR28, URZ, !UP0 ;  /* 0x000000ff1c00728c */ /* 0x000fe4000c722270 */
[----:B------:R-:W-:-:S04]  /*0580*/  USEL UR50, URZ, 0x1, UP0 ;  /* 0x00000001ff327887 */ /* 0x000fc80008000000 */
[----:B------:R-:W-:Y:S02]  /*0590*/  PLOP3.LUT P3, PT, P1, PT, UP1, 0x80, 0x8 ;  /* 0x000000000008781c */ /* 0x000fe40000f6f018 */
[----:B-1----:R-:W-:-:S13]  /*05a0*/  ISETP.NE.AND P0, PT, R0, RZ, PT ;  /* 0x000000ff0000720c */ /* 0x002fda0003f05270 */
[----:B------:R-:W-:Y:S05]  /*05b0*/  @P0 BRA `(.L_x_9) ;  /* 0x0000000000e00947 */ /* 0x000fea0003800000 */
[----:B------:R-:W-:Y:S01]  /*05c0*/  ELECT P0, URZ, PT ;  /* 0x0000000000ff782f */ /* 0x000fe20003800000 */
[----:B------:R-:W-:-:S12]  /*05d0*/  BSSY.RECONVERGENT B0, `(.L_x_9) ;  /* 0x0000036000007945 */ /* 0x000fd80003800200 */
[----:B------:R-:W-:Y:S05]  /*05e0*/  @!P0 BRA `(.L_x_10) ;  /* 0x0000000000d08947 */ /* 0x000fea0003800000 */
[----:B------:R-:W-:Y:S01]  /*05f0*/  UMOV UR4, 0x400 ;  /* 0x0000040000047882 */ /* 0x000fe20000000000 */
[----:B------:R-:W-:Y:S01]  /*0600*/  UMOV UR6, 0x1 ;  /* 0x0000000100067882 */ /* 0x000fe20000000000 */
[----:B------:R-:W-:Y:S02]  /*0610*/  ULEA UR4, UR5, UR4, 0x18 ;  /* 0x0000000405047291 */ /* 0x000fe4000f8ec0ff */
[----:B------:R-:W-:-:S04]  /*0620*/  UIADD3 UR6, UPT, UPT, -UR6, 0x100000, URZ ;  /* 0x0010000006067890 */ /* 0x000fc8000fffe1ff */
[----:B------:R-:W-:Y:S02]  /*0630*/  USHF.L.U32 UR7, UR6, 0xb, URZ ;  /* 0x0000000b06077899 */ /* 0x000fe400080006ff */
[----:B------:R-:W-:Y:S01]  /*0640*/  USHF.L.U32 UR6, UR6, 0x1, URZ ;  /* 0x0000000106067899 */ /* 0x000fe200080006ff */
[----:B------:R-:W1:Y:S11]  /*0650*/  FENCE.VIEW.ASYNC.S ;  /* 0x00000000000073c6 */ /* 0x000e760000000000 */
[----:B-1----:R1:W2:Y:S01]  /*0660*/  SYNCS.EXCH.64 URZ, [UR4], UR6 ;  /* 0x0000000604ff75b2 */ /* 0x0022a20008000100 */
[----:B------:R1:W3:Y:S01]  /*0670*/  SYNCS.EXCH.64 URZ, [UR4+0xb0], UR6 ;  /* 0x0000b00604ff75b2 */ /* 0x0002e20008000100 */
[----:B------:R1:W1:Y:S01]  /*0680*/  SYNCS.EXCH.64 URZ, [UR4+0x8], UR6 ;  /* 0x0000080604ff75b2 */ /* 0x0002620008000100 */
        /* <DEDUP_REMOVED lines=41> */
[----:B--23--:R-:W-:Y:S01]  /*0920*/  NOP ;  /* 0x0000000000007918 */ /* 0x00cfe20000000000 */
.L_x_10:
[----:B-1----:R-:W-:Y:S05]  /*0930*/  BSYNC.RECONVERGENT B0 ;  /* 0x0000000000007941 */ /* 0x002fea0003800200 */
.L_x_9:
[----:B------:R-:W1:Y:S01]  /*0940*/  SHFL.IDX PT, R0, R2, RZ, 0x1f ;  /* 0x00001fff02007589 */ /* 0x000e6200000e0000 */
[----:B------:R-:W-:Y:S01]  /*0950*/  NOP ;  /* 0x0000000000007918 */ /* 0x000fe20000000000 */
[----:B-1----:R-:W-:-:S13]  /*0960*/  ISETP.NE.AND P0, PT, R0, 0x1, PT ;  /* 0x000000010000780c */ /* 0x002fda0003f05270 */
[----:B------:R-:W-:Y:S05]  /*0970*/  @P0 BRA `(.L_x_11) ;  /* 0x00000000003c0947 */ /* 0x000fea0003800000 */
[----:B------:R-:W-:Y:S01]  /*0980*/  UMOV UR4, 0x400 ;  /* 0x0000040000047882 */ /* 0x000fe20000000000 */
[----:B------:R-:W-:Y:S01]  /*0990*/  UMOV UR8, 0x20 ;  /* 0x0000002000087882 */ /* 0x000fe20000000000 */
[----:B------:R-:W-:Y:S01]  /*09a0*/  UMOV UR6, 0x80 ;  /* 0x0000008000067882 */ /* 0x000fe20000000000 */
[----:B------:R-:W-:Y:S02]  /*09b0*/  ULEA UR4, UR5, UR4, 0x18 ;  /* 0x0000000405047291 */ /* 0x000fe4000f8ec0ff */
[----:B------:R-:W-:-:S04]  /*09c0*/  UIADD3 UR8, UPT, UPT, -UR8, 0x100000, URZ ;  /* 0x0010000008087890 */ /* 0x000fc8000fffe1ff */
[----:B------:R-:W-:Y:S02]  /*09d0*/  USHF.L.U32 UR9, UR8, 0xb, URZ ;  /* 0x0000000b08097899 */ /* 0x000fe400080006ff */
[----:B------:R-:W-:Y:S02]  /*09e0*/  USHF.L.U32 UR8, UR8, 0x1, URZ ;  /* 0x0000000108087899 */ /* 0x000fe400080006ff */
[----:B------:R-:W-:-:S04]  /*09f0*/  UIADD3 UR6, UPT, UPT, -UR6, 0x100000, URZ ;  /* 0x0010000006067890 */ /* 0x000fc8000fffe1ff */
[----:B------:R-:W-:Y:S02]  /*0a00*/  USHF.L.U32 UR7, UR6, 0xb, URZ ;  /* 0x0000000b06077899 */ /* 0x000fe400080006ff */
[----:B------:R-:W-:Y:S01]  /*0a10*/  USHF.L.U32 UR6, UR6, 0x1, URZ ;  /* 0x0000000106067899 */ /* 0x000fe200080006ff */
[----:B------:R-:W-:Y:S01]  /*0a20*/  ELECT P0, URZ, PT ;  /* 0x0000000000ff782f */ /* 0x000fe20003800000 */
[----:B------:R-:W1:Y:S02]  /*0a30*/  FENCE.VIEW.ASYNC.S ;  /* 0x00000000000073c6 */ /* 0x000e640000000000 */
[----:B-1----:R1:W2:Y:S08]  /*0a40*/  SYNCS.EXCH.64 URZ, [UR4+0x160], UR8 ;  /* 0x0001600804ff75b2 */ /* 0x0022b00008000100 */
[----:B------:R1:W3:Y:S01]  /*0a50*/  SYNCS.EXCH.64 URZ, [UR4+0x168], UR6 ;  /* 0x0001680604ff75b2 */ /* 0x0002e20008000100 */
[----:B------:R-:W-:Y:S01]  /*0a60*/  NOP ;  /* 0x0000000000007918 */ /* 0x000fe20000000000 */
.L_x_11:
[----:B------:R-:W4:Y:S01]  /*0a70*/  SHFL.IDX PT, R0, R2, RZ, 0x1f ;  /* 0x00001fff02007589 */ /* 0x000f2200000e0000 */
[----:B------:R-:W-:Y:S01]  /*0a80*/  NOP ;  /* 0x0000000000007918 */ /* 0x000fe20000000000 */
[----:B----4-:R-:W-:-:S13]  /*0a90*/  ISETP.NE.AND P0, PT, R0, 0x3, PT ;  /* 0x000000030000780c */ /* 0x010fda0003f05270 */
[----:B------:R-:W-:Y:S05]  /*0aa0*/  @P0 BRA `(.L_x_12) ;  /* 0x00000000002c0947 */ /* 0x000fea0003800000 */
[----:B-1----:R-:W-:Y:S01]  /*0ab0*/  UMOV UR4, 0x400 ;  /* 0x0000040000047882 */ /* 0x002fe20000000000 */
[----:B------:R-:W-:Y:S01]  /*0ac0*/  UMOV UR6, 0x20 ;  /* 0x0000002000067882 */ /* 0x000fe20000000000 */
[----:B------:R-:W-:Y:S02]  /*0ad0*/  ULEA UR4, UR5, UR4, 0x18 ;  /* 0x0000000405047291 */ /* 0x000fe4000f8ec0ff */
[----:B------:R-:W-:-:S04]  /*0ae0*/  UIADD3 UR6, UPT, UPT, -UR6, 0x100000, URZ ;  /* 0x0010000006067890 */ /* 0x000fc8000fffe1ff */
[----:B------:R-:W-:Y:S02]  /*0af0*/  USHF.L.U32 UR7, UR6, 0xb, URZ ;  /* 0x0000000b06077899 */ /* 0x000fe400080006ff */
[----:B------:R-:W-:Y:S01]  /*0b00*/  USHF.L.U32 UR6, UR6, 0x1, URZ ;  /* 0x0000000106067899 */ /* 0x000fe200080006ff */
[----:B------:R-:W-:Y:S01]  /*0b10*/  ELECT P0, URZ, PT ;  /* 0x0000000000ff782f */ /* 0x000fe20003800000 */
[----:B------:R-:W1:Y:S10]  /*0b20*/  FENCE.VIEW.ASYNC.S ;  /* 0x00000000000073c6 */ /* 0x000e740000000000 */
[----:B-1----:R4:W1:Y:S01]  /*0b30*/  SYNCS.EXCH.64 URZ, [UR4+0x170], UR6 ;  /* 0x0001700604ff75b2 */ /* 0x0028620008000100 */
[----:B------:R4:W1:Y:S02]  /*0b40*/  SYNCS.EXCH.64 URZ, [UR4+0x178], UR6 ;  /* 0x0001780604ff75b2 */ /* 0x0008640008000100 */
[----:B----4-:R-:W-:Y:S01]  /*0b50*/  NOP ;  /* 0x0000000000007918 */ /* 0x010fe20000000000 */
.L_x_12:
[----:B------:R-:W4:Y:S01]  /*0b60*/  SHFL.IDX PT, R0, R2, RZ, 0x1f ;  /* 0x00001fff02007589 */ /* 0x000f2200000e0000 */
[----:B------:R-:W-:Y:S01]  /*0b70*/  NOP ;  /* 0x0000000000007918 */ /* 0x000fe20000000000 */
[----:B----4-:R-:W-:-:S13]  /*0b80*/  ISETP.NE.AND P0, PT, R0, 0x4, PT ;  /* 0x000000040000780c */ /* 0x010fda0003f05270 */
[----:B------:R-:W-:Y:S05]  /*0b90*/  @P0 BRA `(.L_x_13) ;  /* 0x0000000000480947 */ /* 0x000fea0003800000 */
[----:B-1----:R-:W-:Y:S01]  /*0ba0*/  UMOV UR6, 0x1e0 ;  /* 0x000001e000067882 */ /* 0x002fe20000000000 */
[----:B------:R-:W-:Y:S01]  /*0bb0*/  UMOV UR4, 0x400 ;  /* 0x0000040000047882 */ /* 0x000fe20000000000 */
[----:B------:R-:W-:Y:S01]  /*0bc0*/  USEL UR6, UR6, 0x1a0, UP4 ;  /* 0x000001a006067887 */ /* 0x000fe2000a000000 */
        /* <DEDUP_REMOVED lines=10> */
[----:B-1----:R4:W1:Y:S08]  /*0c70*/  SYNCS.EXCH.64 URZ, [UR4+0x180], UR8 ;  /* 0x0001800804ff75b2 */ /* 0x0028700008000100 */
[----:B------:R4:W1:Y:S01]  /*0c80*/  SYNCS.EXCH.64 URZ, [UR4+0x190], UR6 ;  /* 0x0001900604ff75b2 */ /* 0x0008620008000100 */
[----:B------:R4:W1:Y:S01]  /*0c90*/  SYNCS.EXCH.64 URZ, [UR4+0x188], UR8 ;  /* 0x0001880804ff75b2 */ /* 0x0008620008000100 */
[----:B------:R4:W1:Y:S02]  /*0ca0*/  SYNCS.EXCH.64 URZ, [UR4+0x198], UR6 ;  /* 0x0001980604ff75b2 */ /* 0x0008640008000100 */
[----:B----4-:R-:W-:Y:S01]  /*0cb0*/  NOP ;  /* 0x0000000000007918 */ /* 0x010fe20000000000 */
.L_x_13:
[----:B------:R-:W4:Y:S01]  /*0cc0*/  SHFL.IDX PT, R0, R2, RZ, 0x1f ;  /* 0x00001fff02007589 */ /* 0x000f2200000e0000 */
[----:B------:R-:W-:Y:S01]  /*0cd0*/  NOP ;  /* 0x0000000000007918 */ /* 0x000fe20000000000 */
[----:B----4-:R-:W-:-:S13]  /*0ce0*/  ISETP.NE.AND P0, PT, R0, 0x5, PT ;  /* 0x000000050000780c */ /* 0x010fda0003f05270 */
[----:B------:R-:W-:Y:S05]  /*0cf0*/  @P0 BRA `(.L_x_14) ;  /* 0x0000000000440947 */ /* 0x000fea0003800000 */
[----:B-1----:R-:W-:Y:S01]  /*0d00*/  UMOV UR4, 0x400 ;  /* 0x0000040000047882 */ /* 0x002fe20000000000 */
        /* <DEDUP_REMOVED lines=16> */
.L_x_14:
[----:B------:R-:W4:Y:S01]  /*0e10*/  SHFL.IDX PT, R0, R2, RZ, 0x1f ;  /* 0x00001fff02007589 */ /* 0x000f2200000e0000 */
[----:B------:R-:W-:Y:S01]  /*0e20*/  ISETP.NE.OR P1, PT, RZ, UR14, !P1 ;  /* 0x0000000eff007c0c */ /* 0x000fe2000cf25670 */
        /* <DEDUP_REMOVED lines=12> */
[----:B------:R4:W1:Y:S01]  /*0ef0*/  SYNCS.EXCH.64 URZ, [UR4+0x1d0], UR6 ;  /* 0x0001d00604ff75b2 */ /* 0x0008620008000100 */
[----:B------:R4:W1:Y:S01]  /*0f00*/  SYNCS.EXCH.64 URZ, [UR4+0x1c8], UR6 ;  /* 0x0001c80604ff75b2 */ /* 0x0008620008000100 */
[----:B------:R4:W1:Y:S02]  /*0f10*/  SYNCS.EXCH.64 URZ, [UR4+0x1d8], UR6 ;  /* 0x0001d80604ff75b2 */ /* 0x0008640008000100 */
[----:B----4-:R-:W-:Y:S01]  /*0f20*/  NOP ;  /* 0x0000000000007918 */ /* 0x010fe20000000000 */
.L_x_15:
[----:B------:R-:W-:Y:S01]  /*0f30*/  VOTEU.ALL UP0, P1 ;  /* 0x0000000000ff7886 */ /* 0x000fe20000800000 */
[----:B-1----:R-:W-:Y:S01]  /*0f40*/  UMOV UR6, 0x20 ;  /* 0x0000002000067882 */ /* 0x002fe20000000000 */
[----:B------:R-:W1:Y:S01]  /*0f50*/  LDCU UR8, c[0x0][0x36c] ;  /* 0x00006d80ff0877ac */ /* 0x000e620008000800 */
[----:B------:R-:W-:Y:S01]  /*0f60*/  NOP ;  /* 0x0000000000007918 */ /* 0x000fe20000000000 */
[----:B------:R-:W-:Y:S01]  /*0f70*/  LOP3.LUT R14, R6, 0x1f, RZ, 0xc0, !PT ;  /* 0x0000001f060e7812 */ /* 0x000fe200078ec0ff */
[----:B------:R-:W-:Y:S01]  /*0f80*/  @!UP0 UMOV UR4, 0x400 ;  /* 0x0000040000048882 */ /* 0x000fe20000000000 */
[----:B------:R-:W-:-:S04]  /*0f90*/  @!UP0 UIADD3 UR6, UPT, UPT, -UR6, 0x100000, URZ ;  /* 0x0010000006068890 */ /* 0x000fc8000fffe1ff */
[----:B------:R-:W-:Y:S02]  /*0fa0*/  @!UP0 USHF.L.U32 UR7, UR6, 0xb, URZ ;  /* 0x0000000b06078899 */ /* 0x000fe400080006ff */
[----:B------:R-:W-:Y:S02]  /*0fb0*/  @!UP0 USHF.L.U32 UR6, UR6, 0x1, URZ ;  /* 0x0000000106068899 */ /* 0x000fe400080006ff */
[----:B------:R-:W-:Y:S01]  /*0fc0*/  @!UP0 ULEA UR4, UR5, UR4, 0x18 ;  /* 0x0000000405048291 */ /* 0x000fe2000f8ec0ff */
[----:B------:R-:W-:Y:S01]  /*0fd0*/  VOTEU.ALL UP0, P1 ;  /* 0x0000000000ff7886 */ /* 0x000fe20000800000 */
[----:B------:R-:W-:Y:S02]  /*0fe0*/  UISETP.NE.AND UP5, UPT, UR14, URZ, UPT ;  /* 0x000000ff0e00728c */ /* 0x000fe4000bfa5270 */
[----:B-1----:R-:W-:Y:S01]  /*0ff0*/  UISETP.EQ.U32.AND UP6, UPT, UR8, 0x1, UPT ;  /* 0x000000010800788c */ /* 0x002fe2000bfc2070 */
[----:B------:R-:W1:Y:S07]  /*1000*/  FENCE.VIEW.ASYNC.S ;  /* 0x00000000000073c6 */ /* 0x000e6e0000000000 */
[----:B-1----:R1:W4:Y:S01]  /*1010*/  @!UP0 SYNCS.EXCH.64 URZ, [UR4+0x1e0], UR6 ;  /* 0x0001e00604ff85b2 */ /* 0x0023220008000100 */
[----:B------:R-:W-:Y:S05]  /*1020*/  BRA.U !UP6, `(.L_x_16) ;  /* 0x000000010e087547 */ /* 0x000fea000b800000 */
[----:B--234-:R-:W-:Y:S01]  /*1030*/  UCGABAR_ARV ;  /* 0x00000000000079c7 */ /* 0x01cfe20008000000 */
[----:B------:R-:W-:Y:S05]  /*1040*/  BRA `(.L_x_17) ;  /* 0x0000000000047947 */ /* 0x000fea0003800000 */
.L_x_16:
[----:B--234-:R-:W-:Y:S01]  /*1050*/  NOP ;  /* 0x0000000000007918 */ /* 0x01cfe20000000000 */
.L_x_17:
[----:B------:R-:W2:Y:S01]  /*1060*/  S2UR UR29, SR_CTAID.X ;  /* 0x00000000001d79c3 */ /* 0x000ea20000002500 */
[----:B------:R-:W-:-:S05]  /*1070*/  CS2R.32 R3, SR_CgaSize ;  /* 0x0000000000037805 */ /* 0x000fca0000008a00 */
[----:B------:R-:W-:-:S05]  /*1080*/  IMAD R3, R3, -0xa0, RZ ;  /* 0xffffff6003037824 */ /* 0x000fca00078e02ff */
[----:B-1----:R-:W-:-:S14]  /*1090*/  R2UR UR6, R3 ;  /* 0x00000000030672ca */ /* 0x002fdc00000e0000 */
[----:B------:R-:W1:Y:S01]  /*10a0*/  LDCU UR6, c[0x0][UR6+0x2b0] ;  /* 0x00005600060677ac */ /* 0x000e620008000800 */
[----:B------:R-:W-:Y:S02]  /*10b0*/  PRMT R7, RZ, 0x7610, R7 ;  /* 0x00007610ff077816 */ /* 0x000fe40000000007 */
[----:B------:R-:W-:Y:S02]  /*10c0*/  PRMT R8, RZ, 0x7610, R8 ;  /* 0x00007610ff087816 */ /* 0x000fe40000000008 */
[----:B------:R-:W-:-:S05]  /*10d0*/  CS2R.32 R3, SR_CgaSize ;  /* 0x0000000000037805 */ /* 0x000fca0000008a00 */
[----:B------:R-:W-:-:S05]  /*10e0*/  IMAD R3, R3, -0xa0, RZ ;  /* 0xffffff6003037824 */ /* 0x000fca00078e02ff */
[----:B------:R-:W-:-:S14]  /*10f0*/  R2UR UR4, R3 ;  /* 0x00000000030472ca */ /* 0x000fdc00000e0000 */
[----:B------:R-:W3:Y:S01]  /*1100*/  LDCU UR4, c[0x0][UR4+0x2b4] ;  /* 0x00005680040477ac */ /* 0x000ee20008000800 */
[----:B------:R-:W4:Y:S01]  /*1110*/  S2UR UR8, SR_CTAID.Y ;  /* 0x00000000000879c3 */ /* 0x000f220000002600 */
[----:B------:R-:W3:Y:S01]  /*1120*/  LDCU UR24, c[0x0][0xb24] ;  /* 0x00016480ff1877ac */ /* 0x000ee20008000800 */
[----:B------:R-:W-:-:S05]  /*1130*/  CS2R.32 R3, SR_CgaSize ;  /* 0x0000000000037805 */ /* 0x000fca0000008a00 */
[----:B------:R-:W-:-:S05]  /*1140*/  IMAD R3, R3, -0xa0, RZ ;  /* 0xffffff6003037824 */ /* 0x000fca00078e02ff */
[----:B------:R-:W-:-:S14]  /*1150*/  R2UR UR56, R3 ;  /* 0x00000000033872ca */ /* 0x000fdc00000e0000 */
[----:B------:R-:W4:Y:S01]  /*1160*/  LDCU UR56, c[0x0][UR56+0x2a0] ;  /* 0x00005400383877ac */ /* 0x000f220008000800 */
[----:B------:R-:W1:Y:S01]  /*1170*/  S2UR UR36, SR_CTAID.Z ;  /* 0x00000000002479c3 */ /* 0x000e620000002700 */
[----:B------:R-:W-:-:S05]  /*1180*/  CS2R.32 R3, SR_CgaSize ;  /* 0x0000000000037805 */ /* 0x000fca0000008a00 */
[----:B------:R-:W-:-:S05]  /*1190*/  IMAD R3, R3, -0xa0, RZ ;  /* 0xffffff6003037824 */ /* 0x000fca00078e02ff */
[----:B------:R-:W-:-:S14]  /*11a0*/  R2UR UR57, R3 ;  /* 0x00000000033972ca */ /* 0x000fdc00000e0000 */
[----:B------:R-:W4:Y:S01]  /*11b0*/  LDCU UR57, c[0x0][UR57+0x2a4] ;  /* 0x00005480393977ac */ /* 0x000f220008000800 */
[----:B------:R-:W4:Y:S01]  /*11c0*/  LDCU UR15, c[0x0][0xb24] ;  /* 0x00016480ff0f77ac */ /* 0x000f220008000800 */
[----:B--2---:R-:W-:Y:S01]  /*11d0*/  I2FP.F32.U32 R0, UR29 ;  /* 0x0000001d00007c45 */ /* 0x004fe20008201000 */
[----:B------:R-:W2:Y:S04]  /*11e0*/  LDCU UR26, c[0x0][0xb30] ;  /* 0x00016600ff1a77ac */ /* 0x000ea80008000800 */
[----:B-1----:R-:W-:Y:S01]  /*11f0*/  FMUL R0, R0, UR6 ;  /* 0x0000000600007c20 */ /* 0x002fe20008400000 */
[----:B---3--:R-:W-:Y:S01]  /*1200*/  UISETP.GE.AND UP1, UPT, UR24, 0x1, UPT ;  /* 0x000000011800788c */ /* 0x008fe2000bf26270 */
[----:B----4-:R-:W-:Y:S02]  /*1210*/  I2FP.F32.U32 R3, UR8 ;  /* 0x0000000800037c45 */ /* 0x010fe40008201000 */
[----:B------:R1:W3:Y:S01]  /*1220*/  F2I.U32.TRUNC.NTZ R2, R0 ;  /* 0x0000000000027305 */ /* 0x0002e2000020f000 */
[----:B------:R-:W-:Y:S01]  /*1230*/  UMOV UR47, UR8 ;  /* 0x00000008002f7c82 */ /* 0x000fe20008000000 */
[----:B------:R-:W-:Y:S01]  /*1240*/  UMOV UR46, UR29 ;  /* 0x0000001d002e7c82 */ /* 0x000fe20008000000 */
[----:B-1----:R-:W-:Y:S01]  /*1250*/  FMUL R0, R3, UR4 ;  /* 0x0000000403007c20 */ /* 0x002fe20008400000 */
[----:B---3--:R-:W-:-:S05]  /*1260*/  R2UR UR4, R2 ;  /* 0x00000000020472ca */ /* 0x008fca00000e0000 */
[----:B------:R-:W1:Y:S08]  /*1270*/  F2I.U32.TRUNC.NTZ R0, R0 ;  /* 0x0000000000007305 */ /* 0x000e70000020f000 */
[----:B------:R-:W-:-:S04]  /*1280*/  UIADD3 UR6, UPT, UPT, -UR4, URZ, URZ ;  /* 0x000000ff04067290 */ /* 0x000fc8000fffe1ff */
[----:B------:R-:W-:Y:S01]  /*1290*/  UIMAD UR56, UR56, UR6, UR29 ;  /* 0x00000006383872a4 */ /* 0x000fe2000f8e021d */
[----:B-1----:R-:W-:-:S13]  /*12a0*/  R2UR UR7, R0 ;  /* 0x00000000000772ca */ /* 0x002fda00000e0000 */
[----:B------:R-:W-:-:S04]  /*12b0*/  UIADD3 UR4, UPT, UPT, -UR7, URZ, URZ ;  /* 0x000000ff07047290 */ /* 0x000fc8000fffe1ff */
[----:B------:R-:W-:Y:S01]  /*12c0*/  UIMAD UR57, UR57, UR4, UR8 ;  /* 0x00000004393972a4 */ /* 0x000fe2000f8e0208 */
[----:B--2---:R-:W-:Y:S11]  /*12d0*/  BRA.U UP5, `(.L_x_18) ;  /* 0x0000000105307547 */ /* 0x004ff6000b800000 */
[----:B------:R-:W-:Y:S02]  /*12e0*/  UISETP.NE.AND UP0, UPT, UR57, URZ, UPT ;  /* 0x000000ff3900728c */ /* 0x000fe4000bf05270 */
[----:B------:R-:W-:Y:S02]  /*12f0*/  ULOP3.LUT UR4, UR56, 0xfffffffe, URZ, 0xc0, !UPT ;  /* 0xfffffffe38047892 */ /* 0x000fe4000f8ec0ff */
[----:B------:R-:W-:Y:S01]  /*1300*/  UISETP.LT.U32.OR UP0, UPT, UR56, 0x2, !UP0 ;  /* 0x000000023800788c */ /* 0x000fe2000c701470 */
[----:B------:R-:W-:-:S03]  /*1310*/  UMOV UR8, 0x3 ;  /* 0x0000000300087882 */ /* 0x000fc60000000000 */
[----:B------:R-:W-:Y:S02]  /*1320*/  USEL UR7, URZ, 0x1, !UP0 ;  /* 0x00000001ff077887 */ /* 0x000fe4000c000000 */
[----:B------:R-:W-:Y:S02]  /*1330*/  USEL UR6, URZ, 0x2, !UP0 ;  /* 0x00000002ff067887 */ /* 0x000fe4000c000000 */
[----:B------:R-:W-:Y:S02]  /*1340*/  USHF.L.U32 UR4, UR8, UR4, URZ ;  /* 0x0000000408047299 */ /* 0x000fe400080006ff */
[----:B------:R-:W-:-:S04]  /*1350*/  UIADD3 UR6, UPT, UPT, UR7, UR6, URZ ;  /* 0x0000000607067290 */ /* 0x000fc8000fffe0ff */
[----:B------:R-:W-:Y:S02]  /*1360*/  IMAD.U32 R0, RZ, RZ, UR4 ;  /* 0x00000004ff007e24 */ /* 0x000fe4000f8e00ff */
[----:B------:R-:W-:-:S03]  /*1370*/  IMAD.U32 R2, RZ, RZ, UR6 ;  /* 0x00000006ff027e24 */ /* 0x000fc6000f8e00ff */
[----:B------:R-:W-:Y:S02]  /*1380*/  PRMT R8, R0, 0x7610, R8 ;  /* 0x0000761000087816 */ /* 0x000fe40000000008 */
[----:B------:R-:W-:Y:S02]  /*1390*/  PRMT R7, R2, 0x7610, R7 ;  /* 0x0000761002077816 */ /* 0x000fe40000000007 */
.L_x_18:
[----:B------:R-:W-:Y:S05]  /*13a0*/  BRA.U !UP1, `(.L_x_19) ;  /* 0x0000000109d07547 */ /* 0x000fea000b800000 */
[----:B------:R-:W1:Y:S01]  /*13b0*/  LDCU.128 UR20, c[0x0][0xb10] ;  /* 0x00016200ff1477ac */ /* 0x000e620008000c00 */
[----:B------:R-:W2:Y:S01]  /*13c0*/  LDCU UR7, c[0x0][0x370] ;  /* 0x00006e00ff0777ac */ /* 0x000ea20008000800 */
[----:B------:R-:W3:Y:S01]  /*13d0*/  LDCU UR8, c[0x0][0x374] ;  /* 0x00006e80ff0877ac */ /* 0x000ee20008000800 */
[----:B------:R-:W4:Y:S01]  /*13e0*/  LDCU UR25, c[0x0][0xb0c] ;  /* 0x00016180ff1977ac */ /* 0x000f220008000800 */
[----:B------:R-:W4:Y:S01]  /*13f0*/  LDCU UR9, c[0x0][0xb20] ;  /* 0x00016400ff0977ac */ /* 0x000f220008000800 */
[----:B-1----:R-:W-:Y:S01]  /*1400*/  UIMAD.WIDE.U32 UR12, UR29, UR20, URZ ;  /* 0x000000141d0c72a5 */ /* 0x002fe2000f8e00ff */
[----:B------:R-:W1:Y:S01]  /*1410*/  LDCU.64 UR10, c[0x0][0xb28] ;  /* 0x00016500ff0a77ac */ /* 0x000e620008000a00 */
[----:B------:R-:W-:-:S05]  /*1420*/  UISETP.NE.AND UP3, UPT, UR22, 0x1, UPT ;  /* 0x000000011600788c */ /* 0x000fca000bf65270 */
[----:B------:R-:W-:Y:S01]  /*1430*/  UMOV UR12, UR13 ;  /* 0x0000000d000c7c82 */ /* 0x000fe20008000000 */
[----:B--2---:R-:W-:Y:S02]  /*1440*/  UIMAD.WIDE.U32 UR16, UR7, UR20, URZ ;  /* 0x00000014071072a5 */ /* 0x004fe4000f8e00ff */
[----:B------:R-:W-:Y:S02]  /*1450*/  USHF.R.U32.HI UR6, URZ, UR21, UR12 ;  /* 0x00000015ff067299 */ /* 0x000fe4000801160c */
[----:B---3--:R-:W-:Y:S02]  /*1460*/  UIMAD.WIDE.U32 UR12, UR8, UR23, URZ ;  /* 0x00000017080c72a5 */ /* 0x008fe4000f8e00ff */
[----:B----4-:R-:W-:Y:S01]  /*1470*/  UISETP.NE.AND UP0, UPT, UR25, 0x1, UPT ;  /* 0x000000011900788c */ /* 0x010fe2000bf05270 */
[----:B------:R-:W-:Y:S01]  /*1480*/  UMOV UR16, UR17 ;  /* 0x0000001100107c82 */ /* 0x000fe20008000000 */
[----:B------:R-:W-:-:S03]  /*1490*/  UISETP.NE.AND UP1, UPT, UR24, 0x1, UPT ;  /* 0x000000011800788c */ /* 0x000fc6000bf25270 */
[----:B------:R-:W-:Y:S01]  /*14a0*/  UMOV UR12, UR13 ;  /* 0x0000000d000c7c82 */ /* 0x000fe20008000000 */
[----:B------:R-:W-:Y:S02]  /*14b0*/  USEL UR6, UR29, UR6, !UP0 ;  /* 0x000000061d067287 */ /* 0x000fe4000c000000 */
[----:B------:R-:W-:Y:S02]  /*14c0*/  @UP3 USHF.R.U32.HI UR8, URZ, UR9, UR12 ;  /* 0x00000009ff083299 */ /* 0x000fe4000801160c */
[----:B------:R-:W-:Y:S02]  /*14d0*/  UIADD3 UR46, UPT, UPT, -UR6, URZ, URZ ;  /* 0x000000ff062e7290 */ /* 0x000fe4000fffe1ff */
[----:B------:R-:W-:Y:S02]  /*14e0*/  @UP0 USHF.R.U32.HI UR7, URZ, UR21, UR16 ;  /* 0x00000015ff070299 */ /* 0x000fe40008011610 */
[----:B------:R-:W-:Y:S02]  /*14f0*/  UIMAD.WIDE.U32 UR16, UR47, UR23, URZ ;  /* 0x000000172f1072a5 */ /* 0x000fe4000f8e00ff */
[----:B-1----:R-:W-:-:S02]  /*1500*/  UIMAD.WIDE.U32 UR12, UR8, UR10, URZ ;  /* 0x0000000a080c72a5 */ /* 0x002fc4000f8e00ff */
[----:B------:R-:W-:Y:S02]  /*1510*/  UIMAD.WIDE.U32 UR18, UR7, UR10, URZ ;  /* 0x0000000a071272a5 */ /* 0x000fe4000f8e00ff */
[----:B------:R-:W-:Y:S01]  /*1520*/  UIMAD UR46, UR25, UR46, UR29 ;  /* 0x0000002e192e72a4 */ /* 0x000fe2000f8e021d */
[----:B------:R-:W-:Y:S02]  /*1530*/  UMOV UR4, UR17 ;  /* 0x0000001100047c82 */ /* 0x000fe40008000000 */
[----:B------:R-:W-:Y:S01]  /*1540*/  UMOV UR12, UR13 ;  /* 0x0000000d000c7c82 */ /* 0x000fe20008000000 */
[----:B------:R-:W-:Y:S02]  /*1550*/  USHF.R.U32.HI UR4, URZ, UR9, UR4 ;  /* 0x00000009ff047299 */ /* 0x000fe40008011604 */
[----:B------:R-:W-:Y:S01]  /*1560*/  @UP1 USHF.R.U32.HI UR8, URZ, UR11, UR12 ;  /* 0x0000000bff081299 */ /* 0x000fe2000801160c */
[----:B------:R-:W-:Y:S01]  /*1570*/  UMOV UR18, UR19 ;  /* 0x0000001300127c82 */ /* 0x000fe20008000000 */
[----:B------:R-:W-:-:S02]  /*1580*/  USEL UR4, UR47, UR4, !UP3 ;  /* 0x000000042f047287 */ /* 0x000fc4000d800000 */
[----:B------:R-:W-:Y:S02]  /*1590*/  @UP1 USHF.R.U32.HI UR7, URZ, UR11, UR18 ;  /* 0x0000000bff071299 */ /* 0x000fe40008011612 */
[----:B------:R-:W-:Y:S02]  /*15a0*/  UIMAD UR8, UR8, UR24, URZ ;  /* 0x00000018080872a4 */ /* 0x000fe4000f8e02ff */
[----:B------:R-:W-:Y:S02]  /*15b0*/  UIMAD UR12, UR7, UR24, URZ ;  /* 0x00000018070c72a4 */ /* 0x000fe4000f8e02ff */
[----:B------:R-:W-:Y:S02]  /*15c0*/  UISETP.GE.AND UP0, UPT, UR4, UR8, UPT ;  /* 0x000000080400728c */ /* 0x000fe4000bf06270 */
[----:B------:R-:W-:Y:S02]  /*15d0*/  UIMAD.WIDE.U32 UR8, UR4, UR10, URZ ;  /* 0x0000000a040872a5 */ /* 0x000fe4000f8e00ff */
[----:B------:R-:W-:-:S02]  /*15e0*/  UISETP.GE.OR UP0, UPT, UR6, UR12, UP0 ;  /* 0x0000000c0600728c */ /* 0x000fc40008706670 */
[----:B------:R-:W-:Y:S02]  /*15f0*/  UIMAD.WIDE.U32 UR12, UR6, UR10, URZ ;  /* 0x0000000a060c72a5 */ /* 0x000fe4000f8e00ff */
[----:B------:R-:W-:Y:S02]  /*1600*/  USHF.R.U32.HI UR9, URZ, UR11, UR9 ;  /* 0x0000000bff097299 */ /* 0x000fe40008011609 */
[----:B------:R-:W-:Y:S02]  /*1610*/  UIADD3 UR10, UPT, UPT, -UR4, URZ, URZ ;  /* 0x000000ff040a7290 */ /* 0x000fe4000fffe1ff */
[----:B------:R-:W-:Y:S02]  /*1620*/  USEL UR9, UR4, UR9, !UP1 ;  /* 0x0000000904097287 */ /* 0x000fe4000c800000 */
[----:B------:R-:W-:Y:S01]  /*1630*/  UIMAD UR47, UR22, UR10, UR47 ;  /* 0x0000000a162f72a4 */ /* 0x000fe2000f8e022f */
[----:B------:R-:W-:Y:S01]  /*1640*/  @!UP0 UMOV UR8, UR13 ;  /* 0x0000000d00088c82 */ /* 0x000fe20008000000 */
[----:B------:R-:W-:-:S02]  /*1650*/  UIADD3 UR10, UPT, UPT, -UR9, URZ, URZ ;  /* 0x000000ff090a7290 */ /* 0x000fc4000fffe1ff */
[----:B------:R-:W-:Y:S02]  /*1660*/  @!UP0 USHF.R.U32.HI UR8, URZ, UR11, UR8 ;  /* 0x0000000bff088299 */ /* 0x000fe40008011608 */
[----:B------:R-:W-:Y:S02]  /*1670*/  UIMAD UR10, UR24, UR10, UR4 ;  /* 0x0000000a180a72a4 */ /* 0x000fe4000f8e0204 */
[----:B------:R-:W-:-:S04]  /*1680*/  @!UP0 USEL UR8, UR6, UR8, !UP1 ;  /* 0x0000000806088287 */ /* 0x000fc8000c800000 */
[----:B------:R-:W-:Y:S02]  /*1690*/  @!UP0 UIMAD UR7, UR10, UR7, UR8 ;  /* 0x000000070a0782a4 */ /* 0x000fe4000f8e0208 */
[----:B------:R-:W-:-:S04]  /*16a0*/  @!UP0 UIADD3 UR9, UPT, UPT, UR9, -UR8, URZ ;  /* 0x8000000809098290 */ /* 0x000fc8000fffe0ff */
[----:B------:R-:W-:-:S03]  /*16b0*/  @!UP0 UIMAD UR4, UR9, UR24, UR6 ;  /* 0x00000018090482a4 */ /* 0x000fc6000f8e0206 */
[----:B------:R-:W-:Y:S01]  /*16c0*/  @!UP0 UMOV UR6, UR7 ;  /* 0x0000000700068c82 */ /* 0x000fe20008000000 */
[----:B------:R-:W-:Y:S02]  /*16d0*/  UIMAD UR47, UR4, UR22, UR47 ;  /* 0x00000016042f72a4 */ /* 0x000fe4000f8e022f */
[----:B------:R-:W-:-:S12]  /*16e0*/  UIMAD UR46, UR6, UR25, UR46 ;  /* 0x00000019062e72a4 */ /* 0x000fd8000f8e022e */
.L_x_19:
[----:B------:R-:W-:Y:S02]  /*16f0*/  UISETP.NE.AND UP1, UPT, UR26, 0x1, UPT ;  /* 0x000000011a00788c */ /* 0x000fe4000bf25270 */
[----:B------:R-:W-:-:S07]  /*1700*/  UISETP.NE.AND UP0, UPT, UR14, 0x2, UPT ;  /* 0x000000020e00788c */ /* 0x000fce000bf05270 */
[----:B------:R-:W-:Y:S05]  /*1710*/  BRA.U UP1, `(.L_x_20) ;  /* 0x0000000101447547 */ /* 0x000fea000b800000 */
[----:B------:R-:W1:Y:S01]  /*1720*/  LDCU.128 UR8, c[0x0][0xb10] ;  /* 0x00016200ff0877ac */ /* 0x000e620008000c00 */
[----:B------:R-:W2:Y:S01]  /*1730*/  LDCU UR16, c[0x0][0xb0c] ;  /* 0x00016180ff1077ac */ /* 0x000ea20008000800 */
[----:B------:R-:W3:Y:S01]  /*1740*/  LDCU UR17, c[0x0][0xb20] ;  /* 0x00016400ff1177ac */ /* 0x000ee20008000800 */
[----:B-1----:R-:W-:Y:S02]  /*1750*/  UIMAD.WIDE.U32 UR6, UR46, UR8, URZ ;  /* 0x000000082e0672a5 */ /* 0x002fe4000f8e00ff */
[----:B------:R-:W-:Y:S02]  /*1760*/  UIMAD.WIDE.U32 UR12, UR47, UR11, URZ ;  /* 0x0000000b2f0c72a5 */ /* 0x000fe4000f8e00ff */
[----:B--2---:R-:W-:-:S03]  /*1770*/  UISETP.NE.AND UP1, UPT, UR16, 0x1, UPT ;  /* 0x000000011000788c */ /* 0x004fc6000bf25270 */
[----:B------:R-:W-:Y:S02]  /*1780*/  UMOV UR6, UR7 ;  /* 0x0000000700067c82 */ /* 0x000fe40008000000 */
[----:B------:R-:W-:Y:S01]  /*1790*/  USHF.R.U32.HI UR6, URZ, UR9, UR6 ;  /* 0x00000009ff067299 */ /* 0x000fe20008011606 */
[----:B------:R-:W-:-:S03]  /*17a0*/  UMOV UR4, UR13 ;  /* 0x0000000d00047c82 */ /* 0x000fc60008000000 */
[----:B------:R-:W-:Y:S02]  /*17b0*/  USEL UR6, UR46, UR6, !UP1 ;  /* 0x000000062e067287 */ /* 0x000fe4000c800000 */
[----:B------:R-:W-:Y:S02]  /*17c0*/  UISETP.NE.AND UP1, UPT, UR10, 0x1, UPT ;  /* 0x000000010a00788c */ /* 0x000fe4000bf25270 */
[----:B---3--:R-:W-:-:S04]  /*17d0*/  USHF.R.U32.HI UR4, URZ, UR17, UR4 ;  /* 0x00000011ff047299 */ /* 0x008fc80008011604 */
[----:B------:R-:W-:-:S04]  /*17e0*/  USEL UR4, UR47, UR4, !UP1 ;  /* 0x000000042f047287 */ /* 0x000fc8000c800000 */
[----:B------:R-:W-:Y:S02]  /*17f0*/  UIADD3 UR7, UPT, UPT, -UR4, UR6, URZ ;  /* 0x0000000604077290 */ /* 0x000fe4000fffe1ff */
[----:B------:R-:W-:Y:S02]  /*1800*/  UIADD3 UR4, UPT, UPT, UR4, -UR6, URZ ;  /* 0x8000000604047290 */ /* 0x000fe4000fffe0ff */
[----:B------:R-:W-:Y:S02]  /*1810*/  UIMAD UR47, UR7, UR10, UR47 ;  /* 0x0000000a072f72a4 */ /* 0x000fe4000f8e022f */
[----:B------:R-:W-:-:S12]  /*1820*/  UIMAD UR46, UR4, UR16, UR46 ;  /* 0x00000010042e72a4 */ /* 0x000fd8000f8e022e */
.L_x_20:
[----:B------:R-:W-:Y:S05]  /*1830*/  BRA.U !UP6, `(.L_x_21) ;  /* 0x000000010e0c7547 */ /* 0x000fea000b800000 */
[----:B------:R-:W-:Y:S01]  /*1840*/  UCGABAR_WAIT ;  /* 0x0000000000007dc7 */ /* 0x000fe20008000000 */
[----:B------:R-:W-:Y:S01]  /*1850*/  CCTL.IVALL ;  /* 0x00000000ff00798f */ /* 0x000fe20002000000 */
[----:B------:R-:W-:Y:S05]  /*1860*/  BRA `(.L_x_22) ;  /* 0x0000000000047947 */ /* 0x000fea0003800000 */
.L_x_21:
[----:B------:R-:W-:Y:S06]  /*1870*/  BAR.SYNC.DEFER_BLOCKING 0x0 ;  /* 0x0000000000007b1d */ /* 0x000fec0000010000 */
.L_x_22:
[----:B------:R-:W-:Y:S05]  /*1880*/  BRA.U UP0, `(.L_x_23) ;  /* 0x0000001d00647547 */ /* 0x000fea000b800000 */
[----:B------:R-:W1:Y:S01]  /*1890*/  LDCU UR7, c[0x0][0x38c] ;  /* 0x00007180ff0777ac */ /* 0x000e620008000800 */
[----:B------:R-:W-:Y:S01]  /*18a0*/  PLOP3.LUT P1, PT, PT, PT, UP4, 0x80, 0x8 ;  /* 0x000000000008781c */ /* 0x000fe20003f2f048 */
[----:B------:R-:W-:Y:S01]  /*18b0*/  HFMA2 R12, -RZ, RZ, 0, 0 ;  /* 0x00000000ff0c7431 */ /* 0x000fe200000001ff */
[----:B------:R-:W-:Y:S01]  /*18c0*/  ISETP.NE.AND P2, PT, R14, RZ, P3 ;  /* 0x000000ff0e00720c */ /* 0x000fe20001f45270 */
[----:B------:R-:W-:Y:S01]  /*18d0*/  IMAD.MOV.U32 R0, RZ, RZ, 0x1 ;  /* 0x00000001ff007424 */ /* 0x000fe200078e00ff */
[----:B------:R-:W-:Y:S01]  /*18e0*/  PLOP3.LUT P1, PT, P1, PT, PT, 0x8, 0x80 ;  /* 0x000000000080781c */ /* 0x000fe20000f2e170 */
[----:B------:R-:W-:Y:S01]  /*18f0*/  IMAD.MOV.U32 R9, RZ, RZ, RZ ;  /* 0x000000ffff097224 */ /* 0x000fe200078e00ff */
[----:B------:R-:W-:Y:S01]  /*1900*/  MOV R11, 0x1 ;  /* 0x00000001000b7802 */ /* 0x000fe20000000f00 */
[----:B------:R-:W-:Y:S01]  /*1910*/  IMAD.MOV.U32 R10, RZ, RZ, RZ ;  /* 0x000000ffff0a7224 */ /* 0x000fe200078e00ff */
[----:B------:R-:W2:Y:S01]  /*1920*/  LDCU UR39, c[0x0][0x370] ;  /* 0x00006e00ff2777ac */ /* 0x000ea20008000800 */
[----:B------:R-:W-:Y:S01]  /*1930*/  ULOP3.LUT UR48, UR29, 0x1, URZ, 0xc0, !UPT ;  /* 0x000000011d307892 */ /* 0x000fe2000f8ec0ff */
[----:B------:R-:W3:Y:S01]  /*1940*/  LDCU.64 UR26, c[0x0][0x348] ;  /* 0x00006900ff1a77ac */ /* 0x000ee20008000a00 */
[----:B-1----:R-:W-:-:S02]  /*1950*/  UIADD3 UR6, UPT, UPT, UR7, 0x1f, URZ ;  /* 0x0000001f07067890 */ /* 0x002fc4000fffe0ff */
[----:B------:R-:W-:Y:S02]  /*1960*/  UIADD3 UR44, UPT, UPT, UR7, 0x3e, URZ ;  /* 0x0000003e072c7890 */ /* 0x000fe4000fffe0ff */
[----:B------:R-:W-:Y:S02]  /*1970*/  USHF.R.S32.HI UR4, URZ, 0x1f, UR6 ;  /* 0x0000001fff047899 */ /* 0x000fe40008011406 */
[----:B------:R-:W-:Y:S02]  /*1980*/  USHF.L.U32 UR45, UR29, 0x7, URZ ;  /* 0x000000071d2d7899 */ /* 0x000fe400080006ff */
[----:B------:R-:W-:Y:S02]  /*1990*/  ULEA.HI UR4, UR4, UR6, URZ, 0x5 ;  /* 0x0000000604047291 */ /* 0x000fe4000f8f28ff */
[----:B------:R-:W-:Y:S02]  /*19a0*/  UIADD3 UR6, UPT, UPT, UR7, -0x1, URZ ;  /* 0xffffffff07067890 */ /* 0x000fe4000fffe0ff */
[----:B------:R-:W-:-:S02]  /*19b0*/  USHF.R.S32.HI UR41, URZ, 0x5, UR4 ;  /* 0x00000005ff297899 */ /* 0x000fc40008011404 */
[----:B------:R-:W-:Y:S02]  /*19c0*/  UISETP.GE.U32.AND UP1, UPT, UR6, -0x3f, UPT ;  /* 0xffffffc10600788c */ /* 0x000fe4000bf26070 */
[----:B------:R-:W-:Y:S01]  /*19d0*/  UISETP.LT.U32.AND UP0, UPT, UR41, 0x16, UPT ;  /* 0x000000162900788c */ /* 0x000fe2000bf01070 */
[----:B------:R-:W1:Y:S03]  /*19e0*/  LDCU UR38, c[0x0][0x374] ;  /* 0x00006e80ff2677ac */ /* 0x000e660008000800 */
[----:B------:R-:W-:Y:S02]  /*19f0*/  USEL UR40, UR41, 0x16, UP0 ;  /* 0x0000001629287887 */ /* 0x000fe40008000000 */
[----:B------:R-:W-:Y:S02]  /*1a00*/  UISETP.NE.AND UP0, UPT, UR14, URZ, UPT ;  /* 0x000000ff0e00728c */ /* 0x000fe4000bf05270 */
[----:B------:R-:W-:-:S02]  /*1a10*/  UIADD3 UR4, UPT, UPT, UR40, -0x1, URZ ;  /* 0xffffffff28047890 */ /* 0x000fc4000fffe0ff */
[----:B------:R-:W-:Y:S02]  /*1a20*/  @UP1 UIADD3 UR4, UPT, UPT, UR40, URZ, URZ ;  /* 0x000000ff28041290 */ /* 0x000fe4000fffe0ff */
[----:B------:R-:W-:Y:S02]  /*1a30*/  USEL UR21, UR50, 0x2, UP0 ;  /* 0x0000000232157887 */ /* 0x000fe40008000000 */
[----:B------:R-:W-:Y:S02]  /*1a40*/  UIADD3 UR43, UPT, UPT, UR41, -UR40, URZ ;  /* 0x80000028292b7290 */ /* 0x000fe4000fffe0ff */
[----:B------:R-:W-:Y:S02]  /*1a50*/  UIADD3 UR30, UPT, UPT, UR4, 0x1, URZ ;  /* 0x00000001041e7890 */ /* 0x000fe4000fffe0ff */
[----:B------:R-:W-:Y:S01]  /*1a60*/  UIADD3 UR42, UPT, UPT, -UR4, URZ, URZ ;  /* 0x000000ff042a7290 */ /* 0x000fe2000fffe1ff */
[----:B-123--:R-:W-:-:S11]  /*1a70*/  UMOV UR7, URZ ;  /* 0x000000ff00077c82 */ /* 0x00efd60008000000 */
.L_x_43:
[----:B------:R-:W-:Y:S01]  /*1a80*/  UISETP.NE.AND UP0, UPT, UR5, URZ, UPT ;  /* 0x000000ff0500728c */ /* 0x000fe2000bf05270 */
[----:B------:R-:W1:Y:S08]  /*1a90*/  S2UR UR5, SR_CgaCtaId ;  /* 0x00000000000579c3 */ /* 0x000e700000008800 */
[----:B------:R-:W-:Y:S05]  /*1aa0*/  BRA.U UP0, `(.L_x_24) ;  /* 0x0000000100347547 */ /* 0x000fea000b800000 */
[----:B------:R-:W2:Y:S01]  /*1ab0*/  S2R R2, SR_CgaCtaId ;  /* 0x0000000000027919 */ /* 0x000ea20000008800 */
[----:B------:R-:W-:-:S04]  /*1ac0*/  MOV R3, 0x400 ;  /* 0x0000040000037802 */ /* 0x000fc80000000f00 */
[----:B--2---:R-:W-:Y:S02]  /*1ad0*/  LEA R2, R2, R3, 0x18 ;  /* 0x0000000302027211 */ /* 0x004fe400078ec0ff */
[----:B------:R-:W-:-:S03]  /*1ae0*/  SHF.L.U32 R3, R11, 0x1f, RZ ;  /* 0x0000001f0b037819 */ /* 0x000fc600000006ff */
[----:B------:R-:W-:-:S04]  /*1af0*/  IMAD R2, R10, 0x8, R2 ;  /* 0x000000080a027824 */ /* 0x000fc800078e0202 */
[----:B------:R-:W2:Y:S02]  /*1b00*/  SYNCS.PHASECHK.TRANS64.TRYWAIT P0, [R2+URZ+0x1d0], R3 ;  /* 0x0001d003020075a7 */ /* 0x000ea400080011ff */
[----:B--2---:R-:W-:Y:S05]  /*1b10*/  @!P0 BRA `(.L_x_25) ;  /* 0x000000a400e48947 */ /* 0x004fea0003800000 */
.L_x_135:
[----:B------:R2:W-:Y:S02]  /*1b20*/  SYNCS.ARRIVE.TRANS64.A1T0 RZ, [R2+URZ+0x1c0], RZ ;  /* 0x0001c0ff02ff79a7 */ /* 0x0005e400081000ff */
[----:B--2---:R-:W-:-:S05]  /*1b30*/  VIADD R2, R10, 0x1 ;  /* 0x000000010a027836 */ /* 0x004fca0000000000 */
[----:B------:R-:W-:-:S04]  /*1b40*/  ISETP.NE.AND P0, PT, R2, 0x2, PT ;  /* 0x000000020200780c */ /* 0x000fc80003f05270 */
[----:B------:R-:W-:Y:S02]  /*1b50*/  SEL R3, RZ, 0x1, P0 ;  /* 0x00000001ff037807 */ /* 0x000fe40000000000 */
[----:B------:R-:W-:Y:S02]  /*1b60*/  SEL R10, R2, RZ, P0 ;  /* 0x000000ff020a7207 */ /* 0x000fe40000000000 */
[----:B------:R-:W-:-:S07]  /*1b70*/  LOP3.LUT R11, R11, R3, RZ, 0x3c, !PT ;  /* 0x000000030b0b7212 */ /* 0x000fce00078e3cff */
.L_x_24:
[----:B------:R-:W-:Y:S01]  /*1b80*/  UMOV UR4, 0x400 ;  /* 0x0000040000047882 */ /* 0x000fe20000000000 */
[----:B------:R-:W-:Y:S01]  /*1b90*/  SHF.L.U32 R2, R0, 0x1f, RZ ;  /* 0x0000001f00027819 */ /* 0x000fe200000006ff */
[----:B-1----:R-:W-:Y:S02]  /*1ba0*/  ULEA UR4, UR5, UR4, 0x18 ;  /* 0x0000000405047291 */ /* 0x002fe4000f8ec0ff */
[----:B------:R-:W-:Y:S02]  /*1bb0*/  UISETP.GE.U32.AND UP0, UPT, UR44, 0x3f, UPT ;  /* 0x0000003f2c00788c */ /* 0x000fe4000bf06070 */
[----:B------:R-:W-:Y:S02]  /*1bc0*/  ULEA UR6, UR7, UR4, 0x3 ;  /* 0x0000000407067291 */ /* 0x000fe4000f8e18ff */
[----:B------:R-:W-:Y:S01]  /*1bd0*/  ULEA UR11, UR47, UR48, 0x1 ;  /* 0x000000302f0b7291 */ /* 0x000fe2000f8e08ff */
[----:B------:R-:W-:-:S03]  /*1be0*/  UMOV UR13, URZ ;  /* 0x000000ff000d7c82 */ /* 0x000fc60008000000 */
[----:B------:R-:W-:-:S03]  /*1bf0*/  UIMAD UR11, UR11, 0x70, URZ ;  /* 0x000000700b0b78a4 */ /* 0x000fc6000f8e02ff */
[----:B------:R1:W2:Y:S01]  /*1c00*/  SYNCS.PHASECHK.TRANS64.TRYWAIT P0, [UR6+0xb0], R2 ;  /* 0x0000b002ff0075a7 */ /* 0x0002a20008001106 */
[----:B------:R-:W-:-:S04]  /*1c10*/  ULEA.HI UR6, UR46, UR46, URZ, 0x1 ;  /* 0x0000002e2e067291 */ /* 0x000fc8000f8f08ff */
[----:B------:R-:W-:-:S04]  /*1c20*/  USHF.L.U32 UR6, UR6, 0x7, URZ ;  /* 0x0000000706067899 */ /* 0x000fc800080006ff */
[----:B------:R-:W-:-:S04]  /*1c30*/  ULOP3.LUT UR35, UR6, 0xffffff00, URZ, 0xc0, !UPT ;  /* 0xffffff0006237892 */ /* 0x000fc8000f8ec0ff */
[----:B------:R-:W-:Y:S01]  /*1c40*/  ULOP3.LUT UR35, UR35, 0x80, UR45, 0xf8, !UPT ;  /* 0x0000008023237892 */ /* 0x000fe2000f8ef82d */
[----:B------:R-:W-:Y:S11]  /*1c50*/  BRA.U !UP0, `(.L_x_26) ;  /* 0x0000000108c07547 */ /* 0x000ff6000b800000 */
[----:B------:R-:W-:Y:S01]  /*1c60*/  UMOV UR14, UR42 ;  /* 0x0000002a000e7c82 */ /* 0x000fe20008000000 */
[----:B------:R-:W-:Y:S01]  /*1c70*/  UMOV UR6, UR7 ;  /* 0x0000000700067c82 */ /* 0x000fe20008000000 */
[----:B------:R-:W-:-:S05]  /*1c80*/  UMOV UR34, URZ ;  /* 0x000000ff00227c82 */ /* 0x000fca0008000000 */
.L_x_32:
[----:B--2---:R-:W-:Y:S01]  /*1c90*/  @P3 MOV R3, 0x3c00 ;  /* 0x00003c0000033802 */ /* 0x004fe20000000f00 */
[----:B------:R-:W-:Y:S01]  /*1ca0*/  ULEA UR33, UR6, UR4, 0x3 ;  /* 0x0000000406217291 */ /* 0x000fe2000f8e18ff */
[----:B--234-:R-:W-:Y:S11]  /*1cb0*/  @P0 BRA `(.L_x_27) ;  /* 0x00000000000c0947 */ /* 0x01cff60003800000 */
[----:B-1----:R-:W-:Y:S04]  /*1cc0*/  SHF.L.U32 R2, R0, 0x1f, RZ ;  /* 0x0000001f00027819 */ /* 0x002fe800000006ff */
[----:B------:R-:W1:Y:S02]  /*1cd0*/  SYNCS.PHASECHK.TRANS64.TRYWAIT P0, [UR33+0xb0], R2 ;  /* 0x0000b002ff0075a7 */ /* 0x000e640008001121 */
[----:B-1----:R-:W-:Y:S05]  /*1ce0*/  @!P0 BRA `(.L_x_28) ;  /* 0x000000a400848947 */ /* 0x002fea0003800000 */
.L_x_27:
[----:B------:R2:W-:Y:S01]  /*1cf0*/  @P3 SYNCS.ARRIVE.TRANS64 RZ, [UR33], R3 ;  /* 0x00000003ffff39a7 */ /* 0x0005e20008000021 */
[----:B------:R-:W-:Y:S02]  /*1d00*/  ULOP3.LUT UR7, UR21, 0x2, URZ, 0xfc, !UPT ;  /* 0x0000000215077892 */ /* 0x000fe4000f8efcff */
[----:B------:R-:W-:Y:S02]  /*1d10*/  UIADD3 UR14, UPT, UPT, UR14, 0x1, URZ ;  /* 0x000000010e0e7890 */ /* 0x000fe4000fffe0ff */
[----:B------:R-:W-:Y:S02]  /*1d20*/  UISETP.NE.AND UP0, UPT, UR7, 0x2, UPT ;  /* 0x000000020700788c */ /* 0x000fe4000bf05270 */
[----:B------:R-:W-:Y:S07]  /*1d30*/  UISETP.NE.AND UP2, UPT, UR14, 0x1, UPT ;  /* 0x000000010e00788c */ /* 0x000fee000bf45270 */
[----:B------:R-:W-:Y:S05]  /*1d40*/  BRA.U UP0, `(.L_x_29) ;  /* 0x0000000100047547 */ /* 0x000fea000b800000 */
[----:B------:R-:W-:Y:S05]  /*1d50*/  BPT.TRAP 0x1 ;  /* 0x000000040000795c */ /* 0x000fea0000300000 */
.L_x_29:
[----:B------:R-:W-:Y:S04]  /*1d60*/  BSSY.RECONVERGENT B0, `(.L_x_30) ;  /* 0x0000003000007945 */ /* 0x000fe80003800200 */
[----:B------:R-:W-:Y:S05]  /*1d70*/  @!P2 BRA `(.L_x_31) ;  /* 0x000000000004a947 */ /* 0x000fea0003800000 */
[----:B------:R-:W-:Y:S05]  /*1d80*/  BPT.TRAP 0x1 ;  /* 0x000000040000795c */ /* 0x000fea0000300000 */
.L_x_31:
[----:B------:R-:W-:Y:S05]  /*1d90*/  BSYNC.RECONVERGENT B0 ;  /* 0x0000000000007941 */ /* 0x000fea0003800200 */
.L_x_30:
[----:B------:R-:W-:Y:S02]  /*1da0*/  UIADD3 UR7, UPT, UPT, UR6, 0x1, URZ ;  /* 0x0000000106077890 */ /* 0x000fe4000fffe0ff */
[----:B------:R-:W-:Y:S02]  /*1db0*/  UIADD3 UR18, UP1, UPT, UR26, 0x80, URZ ;  /* 0x000000801a127890 */ /* 0x000fe4000ff3e0ff */
[----:B------:R-:W-:Y:S02]  /*1dc0*/  UISETP.NE.AND UP0, UPT, UR7, 0x16, UPT ;  /* 0x000000160700788c */ /* 0x000fe4000bf05270 */
[----:B------:R-:W-:Y:S02]  /*1dd0*/  ULEA UR32, UR6, UR4, 0xc ;  /* 0x0000000406207291 */ /* 0x000fe4000f8e60ff */
[----:B------:R-:W-:Y:S02]  /*1de0*/  USEL UR9, URZ, 0x1, UP0 ;  /* 0x00000001ff097887 */ /* 0x000fe40008000000 */
[----:B------:R-:W-:Y:S02]  /*1df0*/  USEL UR7, UR7, URZ, UP0 ;  /* 0x000000ff07077287 */ /* 0x000fe40008000000 */
[----:B------:R-:W-:Y:S02]  /*1e00*/  ULOP3.LUT UR33, UR33, 0xfefffff8, URZ, 0xc0, !UPT ;  /* 0xfefffff821217892 */ /* 0x000fe4000f8ec0ff */
[----:B------:R-:W-:Y:S01]  /*1e10*/  ULEA UR8, UR7, UR4, 0x3 ;  /* 0x0000000407087291 */ /* 0x000fe2000f8e18ff */
[----:B------:R-:W-:Y:S01]  /*1e20*/  LOP3.LUT R0, R0, UR9, RZ, 0x3c, !PT ;  /* 0x0000000900007c12 */ /* 0x000fe2000f8e3cff */
[----:B------:R-:W-:Y:S02]  /*1e30*/  UIADD3.X UR19, UPT, UPT, URZ, UR27, URZ, UP1, !UPT ;  /* 0x0000001bff137290 */ /* 0x000fe40008ffe4ff */
[----:B------:R-:W-:Y:S01]  /*1e40*/  UIADD3 UR32, UPT, UPT, UR32, 0xe400, URZ ;  /* 0x0000e40020207890 */ /* 0x000fe2000fffe0ff */
[----:B-1----:R-:W-:Y:S01]  /*1e50*/  SHF.L.U32 R2, R0, 0x1f, RZ ;  /* 0x0000001f00027819 */ /* 0x002fe200000006ff */
[----:B------:R-:W-:Y:S01]  /*1e60*/  UIADD3 UR16, UP0, UPT, UR26, 0x180, URZ ;  /* 0x000001801a107890 */ /* 0x000fe2000ff1e0ff */
[----:B------:R-:W-:Y:S02]  /*1e70*/  UMOV UR22, 0x0 ;  /* 0x0000000000167882 */ /* 0x000fe40000000000 */
[----:B------:R3:W4:Y:S01]  /*1e80*/  SYNCS.PHASECHK.TRANS64.TRYWAIT P0, [UR8+0xb0], R2 ;  /* 0x0000b002ff0075a7 */ /* 0x0007220008001108 */
[----:B------:R-:W-:Y:S01]  /*1e90*/  UMOV UR23, 0x10000000 ;  /* 0x1000000000177882 */ /* 0x000fe20000000000 */
[----:B------:R-:W-:Y:S02]  /*1ea0*/  UIADD3.X UR17, UPT, UPT, URZ, UR27, URZ, UP0, !UPT ;  /* 0x0000001bff117290 */ /* 0x000fe400087fe4ff */
[----:B------:R1:W-:Y:S01]  /*1eb0*/  UTMALDG.3D.2CTA [UR32], [UR18], desc[UR22] ;  /* 0x00001620120075b4 */ /* 0x0003e20008211000 */
[----:B------:R-:W-:Y:S01]  /*1ec0*/  UIMAD UR8, UR6, 0xe00, UR4 ;  /* 0x00000e00060878a4 */ /* 0x000fe2000f8e0204 */
[----:B------:R-:W-:Y:S01]  /*1ed0*/  UMOV UR10, UR34 ;  /* 0x00000022000a7c82 */ /* 0x000fe20008000000 */
[----:B------:R-:W-:Y:S02]  /*1ee0*/  UMOV UR12, UR36 ;  /* 0x00000024000c7c82 */ /* 0x000fe40008000000 */
[----:B------:R-:W-:Y:S01]  /*1ef0*/  UIADD3 UR8, UPT, UPT, UR8, 0x24400, URZ ;  /* 0x0002440008087890 */ /* 0x000fe2000fffe0ff */
[----:B------:R-:W-:Y:S01]  /*1f00*/  UMOV UR9, UR33 ;  /* 0x0000002100097c82 */ /* 0x000fe20008000000 */
[----:B------:R-:W-:Y:S01]  /*1f10*/  UMOV UR13, UR30 ;  /* 0x0000001e000d7c82 */ /* 0x000fe20008000000 */
[----:B------:R-:W-:Y:S06]  /*1f20*/  UMOV UR6, UR7 ;  /* 0x0000000700067c82 */ /* 0x000fec0008000000 */
[----:B------:R3:W-:Y:S01]  /*1f30*/  UTMALDG.3D.2CTA [UR8], [UR16], desc[UR22] ;  /* 0x00001608100075b4 */ /* 0x0007e20008211000 */
[----:B-1----:R-:W-:Y:S01]  /*1f40*/  UIADD3 UR34, UPT, UPT, UR34, 0x20, URZ ;  /* 0x0000002022227890 */ /* 0x002fe2000fffe0ff */
[----:B------:R-:W-:Y:S11]  /*1f50*/  BRA.U UP2, `(.L_x_32) ;  /* 0xfffffffd024c7547 */ /* 0x000ff6000b83ffff */
.L_x_26:
[----:B------:R-:W-:Y:S01]  /*1f60*/  ULEA UR6, UR7, UR4, 0x3 ;  /* 0x0000000407067291 */ /* 0x000fe2000f8e18ff */
[----:B-1-3--:R-:W-:Y:S01]  /*1f70*/  SHF.L.U32 R2, R0, 0x1f, RZ ;  /* 0x0000001f00027819 */ /* 0x00afe200000006ff */
[----:B------:R-:W-:Y:S01]  /*1f80*/  @!P1 SYNCS.ARRIVE.TRANS64.A1T0 RZ, [UR4+0x178], RZ ;  /* 0x000178ffffff99a7 */ /* 0x000fe20008100004 */
[----:B------:R-:W-:-:S06]  /*1f90*/  UISETP.GT.AND UP0, UPT, UR41, UR40, UPT ;  /* 0x000000282900728c */ /* 0x000fcc000bf04270 */
[----:B--2-4-:R1:W2:Y:S03]  /*1fa0*/  SYNCS.PHASECHK.TRANS64.TRYWAIT P0, [UR6+0xb0], R2 ;  /* 0x0000b002ff0075a7 */ /* 0x0142a60008001106 */
[----:B------:R-:W-:Y:S05]  /*1fb0*/  BRA.U !UP0, `(.L_x_33) ;  /* 0x0000000108c07547 */ /* 0x000fea000b800000 */
[----:B------:R-:W-:Y:S01]  /*1fc0*/  UIADD3 UR14, UPT, UPT, UR43, UR13, URZ ;  /* 0x0000000d2b0e7290 */ /* 0x000fe2000fffe0ff */
[----:B------:R-:W-:-:S11]  /*1fd0*/  UMOV UR6, UR7 ;  /* 0x0000000700067c82 */ /* 0x000fd60008000000 */
.L_x_39:
[----:B--2---:R-:W-:Y:S01]  /*1fe0*/  @P3 MOV R3, 0x3c00 ;  /* 0x00003c0000033802 */ /* 0x004fe20000000f00 */
[----:B------:R-:W-:Y:S01]  /*1ff0*/  ULEA UR17, UR6, UR4, 0x3 ;  /* 0x0000000406117291 */ /* 0x000fe2000f8e18ff */
[----:B--2-4-:R-:W-:Y:S11]  /*2000*/  @P0 BRA `(.L_x_34) ;  /* 0x00000000000c0947 */ /* 0x014ff60003800000 */
[----:B-1----:R-:W-:Y:S04]  /*2010*/  SHF.L.U32 R2, R0, 0x1f, RZ ;  /* 0x0000001f00027819 */ /* 0x002fe800000006ff */
[----:B------:R-:W1:Y:S02]  /*2020*/  SYNCS.PHASECHK.TRANS64.TRYWAIT P0, [UR17+0xb0], R2 ;  /* 0x0000b002ff0075a7 */ /* 0x000e640008001111 */
[----:B-1----:R-:W-:Y:S05]  /*2030*/  @!P0 BRA `(.L_x_35) ;  /* 0x000000a000c88947 */ /* 0x002fea0003800000 */
.L_x_34:
[----:B------:R2:W-:Y:S01]  /*2040*/  @P3 SYNCS.ARRIVE.TRANS64 RZ, [UR17], R3 ;  /* 0x00000003ffff39a7 */ /* 0x0005e20008000011 */
[----:B------:R-:W-:Y:S04]  /*2050*/  ULOP3.LUT UR7, UR21, 0x2, URZ, 0xfc, !UPT ;  /* 0x0000000215077892 */ /* 0x000fe8000f8efcff */
[----:B------:R-:W-:Y:S09]  /*2060*/  UISETP.NE.AND UP0, UPT, UR7, 0x2, UPT ;  /* 0x000000020700788c */ /* 0x000ff2000bf05270 */
[----:B------:R-:W-:Y:S05]  /*2070*/  BRA.U UP0, `(.L_x_36) ;  /* 0x0000000100047547 */ /* 0x000fea000b800000 */
[----:B------:R-:W-:Y:S05]  /*2080*/  BPT.TRAP 0x1 ;  /* 0x000000040000795c */ /* 0x000fea0000300000 */
.L_x_36:
[----:B------:R-:W-:Y:S04]  /*2090*/  BSSY.RECONVERGENT B0, `(.L_x_37) ;  /* 0x0000003000007945 */ /* 0x000fe80003800200 */
[----:B------:R-:W-:Y:S05]  /*20a0*/  @!P2 BRA `(.L_x_38) ;  /* 0x000000000004a947 */ /* 0x000fea0003800000 */
[----:B------:R-:W-:Y:S05]  /*20b0*/  BPT.TRAP 0x1 ;  /* 0x000000040000795c */ /* 0x000fea0000300000 */
.L_x_38:
[----:B------:R-:W-:Y:S05]  /*20c0*/  BSYNC.RECONVERGENT B0 ;  /* 0x0000000000007941 */ /* 0x000fea0003800200 */
.L_x_37:
[----:B------:R-:W-:Y:S02]  /*20d0*/  UIADD3 UR7, UPT, UPT, UR6, 0x1, URZ ;  /* 0x0000000106077890 */ /* 0x000fe4000fffe0ff */
[----:B------:R-:W-:Y:S02]  /*20e0*/  ULEA UR16, UR6, UR4, 0xc ;  /* 0x0000000406107291 */ /* 0x000fe4000f8e60ff */
[----:B------:R-:W-:Y:S02]  /*20f0*/  UISETP.NE.AND UP0, UPT, UR7, 0x16, UPT ;  /* 0x000000160700788c */ /* 0x000fe4000bf05270 */
[----:B------:R-:W-:Y:S02]  /*2100*/  UIADD3 UR24, UP1, UPT, UR26, 0x80, URZ ;  /* 0x000000801a187890 */ /* 0x000fe4000ff3e0ff */
[----:B------:R-:W-:Y:S02]  /*2110*/  USEL UR9, URZ, 0x1, UP0 ;  /* 0x00000001ff097887 */ /* 0x000fe40008000000 */
[----:B------:R-:W-:Y:S02]  /*2120*/  USEL UR7, UR7, URZ, UP0 ;  /* 0x000000ff07077287 */ /* 0x000fe40008000000 */
[----:B------:R-:W-:Y:S02]  /*2130*/  ULOP3.LUT UR17, UR17, 0xfefffff8, URZ, 0xc0, !UPT ;  /* 0xfefffff811117892 */ /* 0x000fe4000f8ec0ff */
[----:B------:R-:W-:Y:S01]  /*2140*/  ULEA UR8, UR7, UR4, 0x3 ;  /* 0x0000000407087291 */ /* 0x000fe2000f8e18ff */
[----:B------:R-:W-:Y:S01]  /*2150*/  LOP3.LUT R0, R0, UR9, RZ, 0x3c, !PT ;  /* 0x0000000900007c12 */ /* 0x000fe2000f8e3cff */
[----:B------:R-:W-:Y:S02]  /*2160*/  USHF.L.U32 UR18, UR13, 0x5, URZ ;  /* 0x000000050d127899 */ /* 0x000fe400080006ff */
[----:B------:R-:W-:Y:S01]  /*2170*/  UIADD3 UR16, UPT, UPT, UR16, 0xe400, URZ ;  /* 0x0000e40010107890 */ /* 0x000fe2000fffe0ff */
[----:B-1----:R-:W-:Y:S01]  /*2180*/  SHF.L.U32 R2, R0, 0x1f, RZ ;  /* 0x0000001f00027819 */ /* 0x002fe200000006ff */
[----:B------:R-:W-:Y:S02]  /*2190*/  UIADD3.X UR25, UPT, UPT, URZ, UR27, URZ, UP1, !UPT ;  /* 0x0000001bff197290 */ /* 0x000fe40008ffe4ff */
[----:B------:R-:W-:Y:S01]  /*21a0*/  UIADD3 UR22, UP0, UPT, UR26, 0x180, URZ ;  /* 0x000001801a167890 */ /* 0x000fe2000ff1e0ff */
[----:B------:R3:W4:Y:S01]  /*21b0*/  SYNCS.PHASECHK.TRANS64.TRYWAIT P0, [UR8+0xb0], R2 ;  /* 0x0000b002ff0075a7 */ /* 0x0007220008001108 */
[----:B------:R-:W-:Y:S02]  /*21c0*/  UIMAD UR8, UR6, 0xe00, UR4 ;  /* 0x00000e00060878a4 */ /* 0x000fe4000f8e0204 */
[----:B------:R-:W-:Y:S01]  /*21d0*/  UIADD3.X UR23, UPT, UPT, URZ, UR27, URZ, UP0, !UPT ;  /* 0x0000001bff177290 */ /* 0x000fe200087fe4ff */
[----:B------:R-:W-:Y:S01]  /*21e0*/  UMOV UR28, 0x0 ;  /* 0x00000000001c7882 */ /* 0x000fe20000000000 */
[----:B------:R-:W-:Y:S01]  /*21f0*/  UMOV UR29, 0x10000000 ;  /* 0x10000000001d7882 */ /* 0x000fe20000000000 */
[----:B------:R-:W-:Y:S01]  /*2200*/  UMOV UR19, UR35 ;  /* 0x0000002300137c82 */ /* 0x000fe20008000000 */
[----:B------:R-:W-:Y:S01]  /*2210*/  UMOV UR20, UR36 ;  /* 0x0000002400147c82 */ /* 0x000fe20008000000 */
[----:B------:R-:W-:Y:S01]  /*2220*/  UIADD3 UR8, UPT, UPT, UR8, 0x24400, URZ ;  /* 0x0002440008087890 */ /* 0x000fe2000fffe0ff */
[----:B------:R3:W-:Y:S01]  /*2230*/  UTMALDG.3D.2CTA [UR16], [UR24], desc[UR28] ;  /* 0x00001c10180075b4 */ /* 0x0007e20008211000 */
[----:B------:R-:W-:Y:S01]  /*2240*/  UIADD3 UR13, UPT, UPT, UR13, 0x1, URZ ;  /* 0x000000010d0d7890 */ /* 0x000fe2000fffe0ff */
[----:B------:R-:W-:Y:S01]  /*2250*/  UMOV UR12, UR36 ;  /* 0x00000024000c7c82 */ /* 0x000fe20008000000 */
[----:B------:R-:W-:Y:S01]  /*2260*/  UMOV UR9, UR17 ;  /* 0x0000001100097c82 */ /* 0x000fe20008000000 */
[----:B------:R-:W-:Y:S01]  /*2270*/  UMOV UR10, UR18 ;  /* 0x00000012000a7c82 */ /* 0x000fe20008000000 */
[----:B------:R-:W-:Y:S03]  /*2280*/  UISETP.NE.AND UP0, UPT, UR13, UR14, UPT ;  /* 0x0000000e0d00728c */ /* 0x000fe6000bf05270 */
[----:B------:R3:W-:Y:S01]  /*2290*/  UTMALDG.3D.2CTA [UR8], [UR22], desc[UR28] ;  /* 0x00001c08160075b4 */ /* 0x0007e20008211000 */
[----:B------:R-:W-:Y:S05]  /*22a0*/  UMOV UR6, UR7 ;  /* 0x0000000700067c82 */ /* 0x000fea0008000000 */
[----:B---3--:R-:W-:Y:S05]  /*22b0*/  BRA.U UP0, `(.L_x_39) ;  /* 0xfffffffd00487547 */ /* 0x008fea000b83ffff */
.L_x_33:
[C---:B--2---:R-:W-:Y:S01]  /*22c0*/  LEA R3, R9.reuse, UR4, 0x3 ;  /* 0x0000000409037c11 */ /* 0x044fe2000f8e18ff */
[----:B------:R-:W-:Y:S01]  /*22d0*/  NOP ;  /* 0x0000000000007918 */ /* 0x000fe20000000000 */
[----:B-1----:R-:W-:Y:S02]  /*22e0*/  SHF.L.U32 R2, R12, 0x1f, RZ ;  /* 0x0000001f0c027819 */ /* 0x002fe400000006ff */
[----:B------:R-:W-:Y:S02]  /*22f0*/  LEA R4, R9, UR4, 0x4 ;  /* 0x0000000409047c11 */ /* 0x000fe4000f8e20ff */
[----:B----4-:R-:W1:Y:S02]  /*2300*/  SYNCS.PHASECHK.TRANS64.TRYWAIT P0, [R3+URZ+0x180], R2 ;  /* 0x00018002030075a7 */ /* 0x010e6400080011ff */
[----:B-1----:R-:W-:Y:S05]  /*2310*/  @!P0 BRA `(.L_x_40) ;  /* 0x000000a000288947 */ /* 0x002fea0003800000 */
.L_x_138:
[----:B------:R-:W2:Y:S01]  /*2320*/  LDS.128 R4, [R4+0x1f0] ;  /* 0x0001f00004047984 */ /* 0x000ea20000000c00 */
[----:B------:R-:W-:Y:S01]  /*2330*/  UISETP.GE.AND UP0, UPT, UR15, 0x1, UPT ;  /* 0x000000010f00788c */ /* 0x000fe2000bf06270 */
[----:B------:R-:W-:Y:S01]  /*2340*/  @!PT LDS RZ, [RZ] ;  /* 0x00000000fffff984 */ /* 0x000fe20000000800 */
[----:B------:R-:W-:Y:S01]  /*2350*/  @!PT LDS RZ, [RZ] ;  /* 0x00000000fffff984 */ /* 0x000fe20000000800 */
[----:B------:R-:W-:Y:S01]  /*2360*/  @!PT LDS RZ, [RZ] ;  /* 0x00000000fffff984 */ /* 0x000fe20000000800 */
[----:B------:R-:W-:Y:S01]  /*2370*/  @!PT LDS RZ, [RZ] ;  /* 0x00000000fffff984 */ /* 0x000fe20000000800 */
[----:B------:R3:W-:Y:S06]  /*2380*/  MEMBAR.ALL.CTA ;  /* 0x0000000000007992 */ /* 0x0007ec0000008000 */
[----:B---3--:R-:W3:Y:S01]  /*2390*/  FENCE.VIEW.ASYNC.S ;  /* 0x00000000000073c6 */ /* 0x008ee20000000000 */
[----:B--2---:R-:W-:-:S13]  /*23a0*/  LOP3.LUT P0, RZ, R6, 0x1, RZ, 0xc0, !PT ;  /* 0x0000000106ff7812 */ /* 0x004fda000780c0ff */
[----:B---3--:R-:W-:Y:S01]  /*23b0*/  VOTEU.ANY UP1, P0 ;  /* 0x0000000000ff7886 */ /* 0x008fe20000020100 */
[----:B------:R-:W-:-:S13]  /*23c0*/  PLOP3.LUT P0, PT, PT, PT, UP1, 0x80, 0x8 ;  /* 0x000000000008781c */ /* 0x000fda0003f0f018 */
[----:B-1----:R-:W-:Y:S02]  /*23d0*/  @P0 LOP3.LUT R2, R5, 0xffff, RZ, 0xc0, !PT ;  /* 0x0000ffff05020812 */ /* 0x002fe400078ec0ff */
[----:B------:R-:W-:Y:S02]  /*23e0*/  @P0 MOV R8, R4 ;  /* 0x0000000400080202 */ /* 0x000fe40000000f00 */
[----:B------:R-:W-:Y:S01]  /*23f0*/  @P0 R2UR UR8, R2 ;  /* 0x00000000020802ca */ /* 0x000fe200000e0000 */
[----:B------:R-:W-:Y:S01]  /*2400*/  VIADD R2, R3, 0x190 ;  /* 0x0000019003027836 */ /* 0x000fe20000000000 */
[----:B------:R-:W-:Y:S02]  /*2410*/  @P0 SHF.R.U32.HI R4, RZ, 0x10, R5 ;  /* 0x00000010ff040819 */ /* 0x000fe40000011605 */
[----:B------:R-:W-:Y:S02]  /*2420*/  @P0 R2UR UR9, R8 ;  /* 0x00000000080902ca */ /* 0x000fe400000e0000 */
[----:B------:R-:W-:-:S02]  /*2430*/  PRMT R2, RZ, 0x654, R2 ;  /* 0x00000654ff027816 */ /* 0x000fc40000000002 */
[----:B------:R-:W-:Y:S02]  /*2440*/  @P0 R2UR UR6, R4 ;  /* 0x00000000040602ca */ /* 0x000fe400000e0000 */
[----:B------:R1:W-:Y:S03]  /*2450*/  SYNCS.ARRIVE.TRANS64.RED.A1T0 RZ, [R2+URZ], RZ ;  /* 0x000000ff02ff79a7 */ /* 0x0003e600081004ff */
[----:B------:R-:W-:-:S04]  /*2460*/  @UP1 UMOV UR31, UR8 ;  /* 0x00000008001f1c82 */ /* 0x000fc80008000000 */
[----:B------:R-:W-:-:S04]  /*2470*/  @UP1 UMOV UR37, UR9 ;  /* 0x0000000900251c82 */ /* 0x000fc80008000000 */
[----:B------:R-:W-:Y:S01]  /*2480*/  @UP1 UMOV UR36, UR6 ;  /* 0x0000000600241c82 */ /* 0x000fe20008000000 */
[----:B------:R-:W-:Y:S05]  /*2490*/  BRA.U !UP0, `(.L_x_41) ;  /* 0x0000000108d47547 */ /* 0x000fea000b800000 */
[----:B------:R-:W2:Y:S01]  /*24a0*/  LDCU.128 UR16, c[0x0][0xb10] ;  /* 0x00016200ff1077ac */ /* 0x000ea20008000c00 */
[----:B------:R-:W3:Y:S01]  /*24b0*/  LDCU UR14, c[0x0][0xb20] ;  /* 0x00016400ff0e77ac */ /* 0x000ee20008000800 */
[----:B------:R-:W4:Y:S01]  /*24c0*/  LDCU UR20, c[0x0][0xb0c] ;  /* 0x00016180ff1477ac */ /* 0x000f220008000800 */
[----:B------:R-:W1:Y:S01]  /*24d0*/  LDCU.64 UR10, c[0x0][0xb28] ;  /* 0x00016500ff0a77ac */ /* 0x000e620008000a00 */
[----:B------:R-:W-:Y:S02]  /*24e0*/  UISETP.NE.AND UP3, UPT, UR15, 0x1, UPT ;  /* 0x000000010f00788c */ /* 0x000fe4000bf65270 */
[----:B--2---:R-:W-:Y:S02]  /*24f0*/  UIMAD.WIDE.U32 UR12, UR38, UR19, URZ ;  /* 0x00000013260c72a5 */ /* 0x004fe4000f8e00ff */
[----:B------:R-:W-:Y:S02]  /*2500*/  UIMAD.WIDE.U32 UR8, UR39, UR16, URZ ;  /* 0x00000010270872a5 */ /* 0x000fe4000f8e00ff */
[----:B------:R-:W-:-:S02]  /*2510*/  UISETP.NE.AND UP0, UPT, UR18, 0x1, UPT ;  /* 0x000000011200788c */ /* 0x000fc4000bf05270 */
[----:B------:R-:W-:Y:S01]  /*2520*/  UIMAD.WIDE.U32 UR24, UR31, UR19, URZ ;  /* 0x000000131f1872a5 */ /* 0x000fe2000f8e00ff */
[----:B------:R-:W-:Y:S02]  /*2530*/  UMOV UR12, UR13 ;  /* 0x0000000d000c7c82 */ /* 0x000fe40008000000 */
[----:B------:R-:W-:Y:S01]  /*2540*/  UMOV UR8, UR9 ;  /* 0x0000000900087c82 */ /* 0x000fe20008000000 */
[----:B---3--:R-:W-:Y:S02]  /*2550*/  USHF.R.U32.HI UR12, URZ, UR14, UR12 ;  /* 0x0000000eff0c7299 */ /* 0x008fe4000801160c */
[----:B------:R-:W-:Y:S02]  /*2560*/  USHF.R.U32.HI UR9, URZ, UR17, UR8 ;  /* 0x00000011ff097299 */ /* 0x000fe40008011608 */
[----:B----4-:R-:W-:Y:S02]  /*2570*/  UISETP.NE.AND UP2, UPT, UR20, 0x1, UPT ;  /* 0x000000011400788c */ /* 0x010fe4000bf45270 */
[----:B------:R-:W-:-:S02]  /*2580*/  USEL UR8, UR38, UR12, !UP0 ;  /* 0x0000000c26087287 */ /* 0x000fc4000c000000 */
[----:B------:R-:W-:Y:S02]  /*2590*/  USEL UR9, UR39, UR9, !UP2 ;  /* 0x0000000927097287 */ /* 0x000fe4000d000000 */
[----:B-1----:R-:W-:Y:S01]  /*25a0*/  UIMAD.WIDE.U32 UR12, UR8, UR10, URZ ;  /* 0x0000000a080c72a5 */ /* 0x002fe2000f8e00ff */
[----:B------:R-:W-:Y:S01]  /*25b0*/  UMOV UR6, UR25 ;  /* 0x0000001900067c82 */ /* 0x000fe20008000000 */
[----:B------:R-:W-:Y:S02]  /*25c0*/  UIMAD.WIDE.U32 UR22, UR37, UR16, URZ ;  /* 0x00000010251672a5 */ /* 0x000fe4000f8e00ff */
[----:B------:R-:W-:-:S03]  /*25d0*/  UIMAD.WIDE.U32 UR24, UR9, UR10, URZ ;  /* 0x0000000a091872a5 */ /* 0x000fc6000f8e00ff */
[----:B------:R-:W-:Y:S01]  /*25e0*/  UMOV UR12, UR13 ;  /* 0x0000000d000c7c82 */ /* 0x000fe20008000000 */
[----:B------:R-:W-:Y:S02]  /*25f0*/  USHF.R.U32.HI UR6, URZ, UR14, UR6 ;  /* 0x0000000eff067299 */ /* 0x000fe40008011606 */
[----:B------:R-:W-:Y:S01]  /*2600*/  @UP3 USHF.R.U32.HI UR8, URZ, UR11, UR12 ;  /* 0x0000000bff083299 */ /* 0x000fe2000801160c */
[----:B------:R-:W-:Y:S01]  /*2610*/  UMOV UR22, UR23 ;  /* 0x0000001700167c82 */ /* 0x000fe20008000000 */
[----:B------:R-:W-:Y:S01]  /*2620*/  UMOV UR24, UR25 ;  /* 0x0000001900187c82 */ /* 0x000fe20008000000 */
[----:B------:R-:W-:Y:S02]  /*2630*/  USHF.R.U32.HI UR17, URZ, UR17, UR22 ;  /* 0x00000011ff117299 */ /* 0x000fe40008011616 */
[----:B------:R-:W-:Y:S02]  /*2640*/  USEL UR6, UR31, UR6, !UP0 ;  /* 0x000000061f067287 */ /* 0x000fe4000c000000 */
[----:B------:R-:W-:-:S02]  /*2650*/  @UP3 USHF.R.U32.HI UR9, URZ, UR11, UR24 ;  /* 0x0000000bff093299 */ /* 0x000fc40008011618 */
[----:B------:R-:W-:Y:S02]  /*2660*/  UIMAD UR12, UR15, UR8, URZ ;  /* 0x000000080f0c72a4 */ /* 0x000fe4000f8e02ff */
[----:B------:R-:W-:Y:S02]  /*2670*/  USEL UR8, UR37, UR17, !UP2 ;  /* 0x0000001125087287 */ /* 0x000fe4000d000000 */
[----:B------:R-:W-:Y:S02]  /*2680*/  UIMAD UR14, UR15, UR9, URZ ;  /* 0x000000090f0e72a4 */ /* 0x000fe4000f8e02ff */
[----:B------:R-:W-:Y:S02]  /*2690*/  UISETP.GE.AND UP0, UPT, UR6, UR12, UPT ;  /* 0x0000000c0600728c */ /* 0x000fe4000bf06270 */
[----:B------:R-:W-:Y:S02]  /*26a0*/  UIMAD.WIDE.U32 UR12, UR6, UR10, URZ ;  /* 0x0000000a060c72a5 */ /* 0x000fe4000f8e00ff */
[----:B------:R-:W-:-:S02]  /*26b0*/  UISETP.GE.OR UP0, UPT, UR8, UR14, UP0 ;  /* 0x0000000e0800728c */ /* 0x000fc40008706670 */
[----:B------:R-:W-:Y:S02]  /*26c0*/  UIMAD.WIDE.U32 UR16, UR8, UR10, URZ ;  /* 0x0000000a081072a5 */ /* 0x000fe4000f8e00ff */
[----:B------:R-:W-:Y:S01]  /*26d0*/  UIADD3 UR14, UPT, UPT, -UR8, URZ, URZ ;  /* 0x000000ff080e7290 */ /* 0x000fe2000fffe1ff */
[----:B------:R-:W-:Y:S01]  /*26e0*/  UMOV UR12, UR13 ;  /* 0x0000000d000c7c82 */ /* 0x000fe20008000000 */
[----:B------:R-:W-:Y:S02]  /*26f0*/  UIADD3 UR13, UPT, UPT, -UR6, URZ, URZ ;  /* 0x000000ff060d7290 */ /* 0x000fe4000fffe1ff */
[----:B------:R-:W-:-:S03]  /*2700*/  USHF.R.U32.HI UR12, URZ, UR11, UR12 ;  /* 0x0000000bff0c7299 */ /* 0x000fc6000801160c */
[----:B------:R-:W-:Y:S01]  /*2710*/  @!UP0 UMOV UR10, UR17 ;  /* 0x00000011000a8c82 */ /* 0x000fe20008000000 */
[----:B------:R-:W-:Y:S02]  /*2720*/  UIMAD UR13, UR18, UR13, UR31 ;  /* 0x0000000d120d72a4 */ /* 0x000fe4000f8e021f */
[----:B------:R-:W-:Y:S02]  /*2730*/  USEL UR12, UR6, UR12, !UP3 ;  /* 0x0000000c060c7287 */ /* 0x000fe4000d800000 */
[----:B------:R-:W-:Y:S02]  /*2740*/  @!UP0 USHF.R.U32.HI UR10, URZ, UR11, UR10 ;  /* 0x0000000bff0a8299 */ /* 0x000fe4000801160a */
[----:B------:R-:W-:Y:S02]  /*2750*/  UIADD3 UR11, UPT, UPT, -UR12, URZ, URZ ;  /* 0x000000ff0c0b7290 */ /* 0x000fe4000fffe1ff */
[----:B------:R-:W-:Y:S02]  /*2760*/  @!UP0 USEL UR10, UR8, UR10, !UP3 ;  /* 0x0000000a080a8287 */ /* 0x000fe4000d800000 */
[----:B------:R-:W-:-:S02]  /*2770*/  UIMAD UR11, UR15, UR11, UR6 ;  /* 0x0000000b0f0b72a4 */ /* 0x000fc4000f8e0206 */
[----:B------:R-:W-:Y:S02]  /*2780*/  @!UP0 UIADD3 UR12, UPT, UPT, UR12, -UR10, URZ ;  /* 0x8000000a0c0c8290 */ /* 0x000fe4000fffe0ff */
[----:B------:R-:W-:Y:S02]  /*2790*/  @!UP0 UIMAD UR10, UR11, UR9, UR10 ;  /* 0x000000090b0a82a4 */ /* 0x000fe4000f8e020a */
[----:B------:R-:W-:Y:S02]  /*27a0*/  @!UP0 UIMAD UR6, UR15, UR12, UR8 ;  /* 0x0000000c0f0682a4 */ /* 0x000fe4000f8e0208 */
[----:B------:R-:W-:Y:S02]  /*27b0*/  UIMAD UR9, UR20, UR14, UR37 ;  /* 0x0000000e140972a4 */ /* 0x000fe4000f8e0225 */
[----:B------:R-:W-:Y:S01]  /*27c0*/  UIMAD UR31, UR6, UR18, UR13 ;  /* 0x00000012061f72a4 */ /* 0x000fe2000f8e020d */
[----:B------:R-:W-:Y:S02]  /*27d0*/  @!UP0 UMOV UR8, UR10 ;  /* 0x0000000a00088c82 */ /* 0x000fe40008000000 */
[----:B------:R-:W-:-:S12]  /*27e0*/  UIMAD UR37, UR8, UR20, UR9 ;  /* 0x00000014082572a4 */ /* 0x000fd8000f8e0209 */
.L_x_41:
[----:B------:R-:W2:Y:S02]  /*27f0*/  LDCU UR6, c[0x0][0xb30] ;  /* 0x00016600ff0677ac */ /* 0x000ea40008000800 */
[----:B--2---:R-:W-:-:S09]  /*2800*/  UISETP.NE.AND UP0, UPT, UR6, 0x1, UPT ;  /* 0x000000010600788c */ /* 0x004fd2000bf05270 */
[----:B------:R-:W-:Y:S05]  /*2810*/  BRA.U UP0, `(.L_x_42) ;  /* 0x0000000100447547 */ /* 0x000fea000b800000 */
[----:B------:R-:W2:Y:S01]  /*2820*/  LDCU.128 UR16, c[0x0][0xb10] ;  /* 0x00016200ff1077ac */ /* 0x000ea20008000c00 */
[----:B------:R-:W3:Y:S01]  /*2830*/  LDCU UR12, c[0x0][0xb0c] ;  /* 0x00016180ff0c77ac */ /* 0x000ee20008000800 */
[----:B------:R-:W4:Y:S01]  /*2840*/  LDCU UR13, c[0x0][0xb20] ;  /* 0x00016400ff0d77ac */ /* 0x000f220008000800 */
[----:B--2---:R-:W-:Y:S02]  /*2850*/  UIMAD.WIDE.U32 UR10, UR37, UR16, URZ ;  /* 0x00000010250a72a5 */ /* 0x004fe4000f8e00ff */
[----:B------:R-:W-:Y:S02]  /*2860*/  UIMAD.WIDE.U32 UR8, UR31, UR19, URZ ;  /* 0x000000131f0872a5 */ /* 0x000fe4000f8e00ff */
[----:B---3--:R-:W-:Y:S02]  /*2870*/  UISETP.NE.AND UP2, UPT, UR12, 0x1, UPT ;  /* 0x000000010c00788c */ /* 0x008fe4000bf45270 */
[----:B------:R-:W-:Y:S01]  /*2880*/  UISETP.NE.AND UP0, UPT, UR18, 0x1, UPT ;  /* 0x000000011200788c */ /* 0x000fe2000bf05270 */
[----:B------:R-:W-:-:S02]  /*2890*/  UMOV UR10, UR11 ;  /* 0x0000000b000a7c82 */ /* 0x000fc40008000000 */
[----:B------:R-:W-:Y:S01]  /*28a0*/  UMOV UR6, UR9 ;  /* 0x0000000900067c82 */ /* 0x000fe20008000000 */
[----:B------:R-:W-:Y:S02]  /*28b0*/  USHF.R.U32.HI UR17, URZ, UR17, UR10 ;  /* 0x00000011ff117299 */ /* 0x000fe4000801160a */
[----:B----4-:R-:W-:Y:S02]  /*28c0*/  USHF.R.U32.HI UR6, URZ, UR13, UR6 ;  /* 0x0000000dff067299 */ /* 0x010fe40008011606 */
[----:B------:R-:W-:Y:S02]  /*28d0*/  USEL UR8, UR37, UR17, !UP2 ;  /* 0x0000001125087287 */ /* 0x000fe4000d000000 */
[----:B------:R-:W-:-:S04]  /*28e0*/  USEL UR6, UR31, UR6, !UP0 ;  /* 0x000000061f067287 */ /* 0x000fc8000c000000 */
[----:B------:R-:W-:Y:S02]  /*28f0*/  UIADD3 UR9, UPT, UPT, UR8, -UR6, URZ ;  /* 0x8000000608097290 */ /* 0x000fe4000fffe0ff */
[----:B------:R-:W-:Y:S02]  /*2900*/  UIADD3 UR6, UPT, UPT, -UR8, UR6, URZ ;  /* 0x0000000608067290 */ /* 0x000fe4000fffe1ff */
[----:B------:R-:W-:Y:S02]  /*2910*/  UIMAD UR31, UR9, UR18, UR31 ;  /* 0x00000012091f72a4 */ /* 0x000fe4000f8e021f */
[----:B------:R-:W-:-:S12]  /*2920*/  UIMAD UR37, UR6, UR12, UR37 ;  /* 0x0000000c062572a4 */ /* 0x000fd8000f8e0225 */
.L_x_42:
[----:B-1----:R-:W-:Y:S01]  /*2930*/  VIADD R2, R9, 0x1 ;  /* 0x0000000109027836 */ /* 0x002fe20000000000 */
[----:B------:R-:W-:Y:S01]  /*2940*/  PLOP3.LUT P1, PT, PT, PT, PT, 0x80, 0x8 ;  /* 0x000000000008781c */ /* 0x000fe20003f2f070 */
[----:B------:R-:W-:Y:S02]  /*2950*/  UIADD3 UR46, UPT, UPT, UR37, UR56, URZ ;  /* 0x00000038252e7290 */ /* 0x000fe4000fffe0ff */
[----:B------:R-:W-:Y:S01]  /*2960*/  UIADD3 UR47, UPT, UPT, UR31, UR57, URZ ;  /* 0x000000391f2f7290 */ /* 0x000fe2000fffe0ff */
[----:B------:R-:W-:-:S04]  /*2970*/  ISETP.NE.AND P0, PT, R2, 0x2, PT ;  /* 0x000000020200780c */ /* 0x000fc80003f05270 */
[----:B------:R-:W-:Y:S02]  /*2980*/  SEL R3, RZ, 0x1, P0 ;  /* 0x00000001ff037807 */ /* 0x000fe40000000000 */
[----:B------:R-:W-:Y:S02]  /*2990*/  SEL R9, R2, RZ, P0 ;  /* 0x000000ff02097207 */ /* 0x000fe40000000000 */
[----:B------:R-:W-:Y:S01]  /*29a0*/  LOP3.LUT R12, R12, R3, RZ, 0x3c, !PT ;  /* 0x000000030c0c7212 */ /* 0x000fe200078e3cff */
[----:B------:R-:W-:Y:S06]  /*29b0*/  BRA.U UP1, `(.L_x_43) ;  /* 0xfffffff101307547 */ /* 0x000fec000b83ffff */
[----:B------:R-:W-:Y:S01]  /*29c0*/  UIADD3 UR8, UPT, UPT, UR4, 0xb0, URZ ;  /* 0x000000b004087890 */ /* 0x000fe2000fffe0ff */
[----:B------:R-:W-:-:S03]  /*29d0*/  SHF.L.U32 R2, R0, 0x1f, RZ ;  /* 0x0000001f00027819 */ /* 0x000fc600000006ff */
[----:B------:R-:W-:-:S09]  /*29e0*/  ULEA UR4, UR7, UR8, 0x3 ;  /* 0x0000000807047291 */ /* 0x000fd2000f8e18ff */
[----:B------:R-:W1:Y:S02]  /*29f0*/  SYNCS.PHASECHK.TRANS64.TRYWAIT P0, [UR4], R2 ;  /* 0x00000002ff0075a7 */ /* 0x000e640008001104 */
[----:B-1----:R-:W-:Y:S05]  /*2a00*/  @!P0 BRA `(.L_x_44) ;  /* 0x0000009800808947 */ /* 0x002fea0003800000 */
.L_x_140:
[----:B------:R-:W-:-:S04]  /*2a10*/  UIADD3 UR4, UPT, UPT, UR7, 0x1, URZ ;  /* 0x0000000107047890 */ /* 0x000fc8000fffe0ff */
[----:B------:R-:W-:-:S04]  /*2a20*/  UISETP.NE.AND UP0, UPT, UR4, 0x16, UPT ;  /* 0x000000160400788c */ /* 0x000fc8000bf05270 */
[----:B------:R-:W-:Y:S02]  /*2a30*/  USEL UR6, URZ, 0x1, UP0 ;  /* 0x00000001ff067887 */ /* 0x000fe40008000000 */
[----:B------:R-:W-:-:S04]  /*2a40*/  USEL UR4, UR4, URZ, UP0 ;  /* 0x000000ff04047287 */ /* 0x000fc80008000000 */
[----:B------:R-:W-:Y:S01]  /*2a50*/  ULEA UR5, UR4, UR8, 0x3 ;  /* 0x0000000804057291 */ /* 0x000fe2000f8e18ff */
[----:B------:R-:W-:-:S04]  /*2a60*/  LOP3.LUT R0, R0, UR6, RZ, 0x3c, !PT ;  /* 0x0000000600007c12 */ /* 0x000fc8000f8e3cff */
[----:B-1----:R-:W-:-:S04]  /*2a70*/  SHF.L.U32 R2, R0, 0x1f, RZ ;  /* 0x0000001f00027819 */ /* 0x002fc800000006ff */
[----:B------:R-:W1:Y:S02]  /*2a80*/  SYNCS.PHASECHK.TRANS64.TRYWAIT P0, [UR5], R2 ;  /* 0x00000002ff0075a7 */ /* 0x000e640008001105 */
[----:B-1----:R-:W-:Y:S05]  /*2a90*/  @!P0 BRA `(.L_x_45) ;  /* 0x0000009800748947 */ /* 0x002fea0003800000 */
.L_x_142:
        /* <DEDUP_REMOVED lines=9> */
.L_x_144:
        /* <DEDUP_REMOVED lines=9> */
.L_x_146:
        /* <DEDUP_REMOVED lines=9> */
.L_x_148:
        /* <DEDUP_REMOVED lines=9> */
.L_x_150:
        /* <DEDUP_REMOVED lines=9> */
.L_x_152:
        /* <DEDUP_REMOVED lines=9> */
.L_x_154:
        /* <DEDUP_REMOVED lines=9> */
.L_x_156:
        /* <DEDUP_REMOVED lines=9> */
.L_x_158:
        /* <DEDUP_REMOVED lines=9> */
.L_x_160:
        /* <DEDUP_REMOVED lines=9> */
.L_x_162:
        /* <DEDUP_REMOVED lines=9> */
.L_x_164:
        /* <DEDUP_REMOVED lines=9> */
.L_x_166:
        /* <DEDUP_REMOVED lines=9> */
.L_x_168:
        /* <DEDUP_REMOVED lines=9> */
.L_x_170:
        /* <DEDUP_REMOVED lines=9> */
.L_x_172:
        /* <DEDUP_REMOVED lines=9> */
.L_x_174:
        /* <DEDUP_REMOVED lines=9> */
.L_x_176:
        /* <DEDUP_REMOVED lines=9> */
.L_x_178:
        /* <DEDUP_REMOVED lines=9> */
.L_x_180:
[----:B------:R-:W-:-:S04]  /*3550*/  UIADD3 UR4, UPT, UPT, UR4, 0x1, URZ ;  /* 0x0000000104047890 */ /* 0x000fc8000fffe0ff */
[----:B------:R-:W-:-:S04]  /*3560*/  UISETP.NE.AND UP0, UPT, UR4, 0x16, UPT ;  /* 0x000000160400788c */ /* 0x000fc8000bf05270 */
[----:B------:R-:W-:Y:S02]  /*3570*/  USEL UR5, URZ, 0x1, UP0 ;  /* 0x00000001ff057887 */ /* 0x000fe40008000000 */
[----:B------:R-:W-:-:S04]  /*3580*/  USEL UR4, UR4, URZ, UP0 ;  /* 0x000000ff04047287 */ /* 0x000fc80008000000 */
[----:B------:R-:W-:Y:S01]  /*3590*/  ULEA UR4, UR4, UR8, 0x3 ;  /* 0x0000000804047291 */ /* 0x000fe2000f8e18ff */
[----:B-1----:R-:W-:-:S04]  /*35a0*/  LOP3.LUT R2, R0, UR5, RZ, 0x3c, !PT ;  /* 0x0000000500027c12 */ /* 0x002fc8000f8e3cff */
[----:B------:R-:W-:Y:S01]  /*35b0*/  SHF.L.U32 R2, R2, 0x1f, RZ ;  /* 0x0000001f02027819 */ /* 0x000fe200000006ff */
[----:B------:R-:W-:-:S07]  /*35c0*/  IMAD.U32 R0, RZ, RZ, UR4 ;  /* 0x00000004ff007e24 */ /* 0x000fce000f8e00ff */
.L_x_65:
[----:B-1----:R1:W2:Y:S02]  /*35d0*/  SYNCS.PHASECHK.TRANS64.TRYWAIT P0, [R0+URZ], R2 ;  /* 0x00000002000075a7 */ /* 0x0022a400080011ff */
[----:B--2---:R-:W-:Y:S05]  /*35e0*/  @!P0 NANOSLEEP.SYNCS 0x989680 ;  /* 0x009896800000895d */ /* 0x004fea0003900000 */
[----:B------:R-:W2:Y:S02]  /*35f0*/  @!P0 SYNCS.PHASECHK.TRANS64 P0, [R0+URZ], R2 ;  /* 0x00000002000085a7 */ /* 0x000ea400080010ff */
[----:B--2---:R-:W-:Y:S05]  /*3600*/  @P0 EXIT ;  /* 0x000000000000094d */ /* 0x004fea0003800000 */
[----:B------:R-:W-:Y:S05]  /*3610*/  BRA `(.L_x_65) ;  /* 0xfffffffc00ec7947 */ /* 0x000fea000383ffff */
.L_x_23:
[----:B------:R-:W-:-:S04]  /*3620*/  UISETP.NE.AND UP0, UPT, UR5, URZ, UPT ;  /* 0x000000ff0500728c */ /* 0x000fc8000bf05270 */
[----:B------:R-:W-:-:S09]  /*3630*/  UISETP.NE.OR UP0, UPT, UR14, 0x1, UP0 ;  /* 0x000000010e00788c */ /* 0x000fd20008705670 */
[----:B------:R-:W-:Y:S05]  /*3640*/  BRA.U UP0, `(.L_x_66) ;  /* 0x0000000500507547 */ /* 0x000fea000b800000 */
[----:B------:R-:W-:Y:S01]  /*3650*/  HFMA2 R9, -RZ, RZ, 0, 0 ;  /* 0x00000000ff097431 */ /* 0x000fe200000001ff */
[----:B------:R-:W-:Y:S01]  /*3660*/  UMOV UR6, 0x400 ;  /* 0x0000040000067882 */ /* 0x000fe20000000000 */
[----:B------:R-:W-:Y:S01]  /*3670*/  ISETP.GE.U32.AND P2, PT, R14, 0x2, PT ;  /* 0x000000020e00780c */ /* 0x000fe20003f46070 */
[----:B------:R-:W-:Y:S01]  /*3680*/  IMAD.MOV.U32 R10, RZ, RZ, 0x1 ;  /* 0x00000001ff0a7424 */ /* 0x000fe200078e00ff */
[----:B------:R-:W-:Y:S01]  /*3690*/  MOV R4, RZ ;  /* 0x000000ff00047202 */ /* 0x000fe20000000f00 */
[----:B------:R-:W-:Y:S01]  /*36a0*/  IMAD.MOV.U32 R12, RZ, RZ, RZ ;  /* 0x000000ffff0c7224 */ /* 0x000fe200078e00ff */
[----:B------:R-:W-:Y:S01]  /*36b0*/  ULEA UR6, UR5, UR6, 0x18 ;  /* 0x0000000605067291 */ /* 0x000fe2000f8ec0ff */
[----:B------:R-:W-:Y:S02]  /*36c0*/  IMAD.MOV.U32 R11, RZ, RZ, RZ ;  /* 0x000000ffff0b7224 */ /* 0x000fe400078e00ff */
[----:B------:R-:W-:-:S09]  /*36d0*/  UMOV UR5, URZ ;  /* 0x000000ff00057c82 */ /* 0x000fd20008000000 */
.L_x_70:
[----:B------:R-:W-:Y:S02]  /*36e0*/  LEA R0, R4, UR6, 0x3 ;  /* 0x0000000604007c11 */ /* 0x000fe4000f8e18ff */
[----:B------:R-:W-:-:S03]  /*36f0*/  SHF.L.U32 R2, R11, 0x1f, RZ ;  /* 0x0000001f0b027819 */ /* 0x000fc600000006ff */
[----:B------:R-:W-:Y:S01]  /*3700*/  VIADD R3, R0, 0x1d0 ;  /* 0x000001d000037836 */ /* 0x000fe20000000000 */
[----:B------:R-:W1:Y:S02]  /*3710*/  SYNCS.PHASECHK.TRANS64.TRYWAIT P0, [R0+URZ+0x1c0], R2 ;  /* 0x0001c002000075a7 */ /* 0x000e6400080011ff */
[----:B-1----:R-:W-:Y:S05]  /*3720*/  @!P0 BRA `(.L_x_67) ;  /* 0x0000009400308947 */ /* 0x002fea0003800000 */
.L_x_181:
[----:B------:R-:W-:Y:S01]  /*3730*/  ULEA UR4, UR5, UR6, 0x3 ;  /* 0x0000000605047291 */ /* 0x000fe2000f8e18ff */
[----:B-1----:R-:W-:Y:S01]  /*3740*/  PRMT R0, RZ, 0x654, R3 ;  /* 0x00000654ff007816 */ /* 0x002fe20000000003 */
[----:B------:R-:W-:Y:S01]  /*3750*/  @!P2 IMAD.MOV.U32 R5, RZ, RZ, 0x10 ;  /* 0x00000010ff05a424 */ /* 0x000fe200078e00ff */
[----:B------:R-:W-:Y:S01]  /*3760*/  SHF.L.U32 R2, R10, 0x1f, RZ ;  /* 0x0000001f0a027819 */ /* 0x000fe200000006ff */
[----:B------:R-:W-:Y:S01]  /*3770*/  UIADD3 UR7, UPT, UPT, UR4, 0x180, URZ ;  /* 0x0000018004077890 */ /* 0x000fe2000fffe0ff */
[----:B------:R1:W-:Y:S04]  /*3780*/  SYNCS.ARRIVE.TRANS64.RED.A1T0 RZ, [R0+URZ], RZ ;  /* 0x000000ff00ff79a7 */ /* 0x0003e800081004ff */
[----:B------:R-:W2:Y:S01]  /*3790*/  SYNCS.PHASECHK.TRANS64.TRYWAIT P0, [UR4+0x190], R2 ;  /* 0x00019002ff0075a7 */ /* 0x000ea20008001104 */
[----:B-1----:R-:W-:-:S05]  /*37a0*/  IMAD.U32 R0, RZ, RZ, UR7 ;  /* 0x00000007ff007e24 */ /* 0x002fca000f8e00ff */
[----:B------:R-:W-:Y:S01]  /*37b0*/  PRMT R0, R14, 0x654, R0 ;  /* 0x000006540e007816 */ /* 0x000fe20000000000 */
[----:B--2---:R-:W-:Y:S06]  /*37c0*/  @!P0 BRA `(.L_x_68) ;  /* 0x00000094001c8947 */ /* 0x004fec0003800000 */
.L_x_183:
[----:B------:R-:W-:Y:S01]  /*37d0*/  ULEA UR8, UR5, UR6, 0x4 ;  /* 0x0000000605087291 */ /* 0x000fe2000f8e20ff */
[----:B------:R-:W-:Y:S01]  /*37e0*/  SEL R13, R0, R13, !P2 ;  /* 0x0000000d000d7207 */ /* 0x000fe20005000000 */
[----:B------:R-:W-:Y:S01]  /*37f0*/  UIADD3 UR9, UPT, UPT, UR4, 0x180, URZ ;  /* 0x0000018004097890 */ /* 0x000fe2000fffe0ff */
[----:B------:R-:W-:Y:S01]  /*3800*/  LEA R0, R9, UR6, 0x3 ;  /* 0x0000000609007c11 */ /* 0x000fe2000f8e18ff */
[----:B------:R-:W-:Y:S01]  /*3810*/  UIADD3 UR8, UPT, UPT, UR8, 0x1f0, URZ ;  /* 0x000001f008087890 */ /* 0x000fe2000fffe0ff */
[----:B-1----:R-:W-:Y:S01]  /*3820*/  SHF.L.U32 R2, R12, 0x1f, RZ ;  /* 0x0000001f0c027819 */ /* 0x002fe200000006ff */
[----:B------:R1:W-:Y:S01]  /*3830*/  @!P2 SYNCS.ARRIVE.TRANS64.RED RZ, [R13+URZ], R5 ;  /* 0x000000050dffa9a7 */ /* 0x0003e200080004ff */
[----:B------:R-:W-:Y:S01]  /*3840*/  UIADD3 UR4, UPT, UPT, UR5, 0x1, URZ ;  /* 0x0000000105047890 */ /* 0x000fe2000fffe0ff */
[----:B------:R-:W-:-:S03]  /*3850*/  VIADD R8, R4, 0x1 ;  /* 0x0000000104087836 */ /* 0x000fc60000000000 */
[----:B------:R-:W-:Y:S02]  /*3860*/  UISETP.NE.AND UP0, UPT, UR4, 0x2, UPT ;  /* 0x000000020400788c */ /* 0x000fe4000bf05270 */
[----:B------:R-:W-:Y:S06]  /*3870*/  UGETNEXTWORKID.BROADCAST [UR8], [UR9] ;  /* 0x00000000080073ca */ /* 0x000fec0008000100 */
[----:B------:R-:W-:Y:S01]  /*3880*/  USEL UR7, URZ, 0x1, UP0 ;  /* 0x00000001ff077887 */ /* 0x000fe20008000000 */
[----:B------:R-:W-:Y:S01]  /*3890*/  ISETP.NE.AND P0, PT, R8, 0x2, PT ;  /* 0x000000020800780c */ /* 0x000fe20003f05270 */
[----:B------:R-:W-:Y:S01]  /*38a0*/  USEL UR5, UR4, URZ, UP0 ;  /* 0x000000ff04057287 */ /* 0x000fe20008000000 */
[----:B------:R-:W2:Y:S03]  /*38b0*/  SYNCS.PHASECHK.TRANS64.TRYWAIT P1, [R0+URZ+0x180], R2 ;  /* 0x00018002000075a7 */ /* 0x000ea600080211ff */
[----:B------:R-:W-:Y:S01]  /*38c0*/  LOP3.LUT R10, R10, UR7, RZ, 0x3c, !PT ;  /* 0x000000070a0a7c12 */ /* 0x000fe2000f8e3cff */
[----:B-12---:R-:W-:Y:S07]  /*38d0*/  @!P1 BRA `(.L_x_69) ;  /* 0x0000009000f09947 */ /* 0x006fee0003800000 */
.L_x_184:
[----:B-1----:R-:W-:Y:S01]  /*38e0*/  LEA R2, R9, UR6, 0x4 ;  /* 0x0000000609027c11 */ /* 0x002fe2000f8e20ff */
[----:B------:R-:W-:-:S04]  /*38f0*/  VIADD R0, R0, 0x190 ;  /* 0x0000019000007836 */ /* 0x000fc80000000000 */
[----:B------:R1:W2:Y:S01]  /*3900*/  LDS.128 R4, [R2+0x1f0] ;  /* 0x0001f00002047984 */ /* 0x0002a20000000c00 */
[----:B------:R-:W-:Y:S01]  /*3910*/  PRMT R0, RZ, 0x654, R0 ;  /* 0x00000654ff007816 */ /* 0x000fe20000000000 */
[----:B------:R-:W-:Y:S01]  /*3920*/  @!PT LDS RZ, [RZ] ;  /* 0x00000000fffff984 */ /* 0x000fe20000000800 */
[----:B------:R-:W-:Y:S01]  /*3930*/  @!PT LDS RZ, [RZ] ;  /* 0x00000000fffff984 */ /* 0x000fe20000000800 */
[----:B------:R-:W-:Y:S01]  /*3940*/  @!PT LDS RZ, [RZ] ;  /* 0x00000000fffff984 */ /* 0x000fe20000000800 */
[----:B------:R-:W-:Y:S01]  /*3950*/  @!PT LDS RZ, [RZ] ;  /* 0x00000000fffff984 */ /* 0x000fe20000000800 */
[----:B------:R3:W-:Y:S06]  /*3960*/  MEMBAR.ALL.CTA ;  /* 0x0000000000007992 */ /* 0x0007ec0000008000 */
[----:B---3--:R-:W3:Y:S01]  /*3970*/  FENCE.VIEW.ASYNC.S ;  /* 0x00000000000073c6 */ /* 0x008ee20000000000 */
[----:B-1----:R-:W-:-:S04]  /*3980*/  SEL R2, RZ, 0x1, P0 ;  /* 0x00000001ff027807 */ /* 0x002fc80000000000 */
[----:B------:R-:W-:Y:S01]  /*3990*/  LOP3.LUT R11, R11, R2, RZ, 0x3c, !PT ;  /* 0x000000020b0b7212 */ /* 0x000fe200078e3cff */
[----:B---3--:R1:W-:Y:S01]  /*39a0*/  SYNCS.ARRIVE.TRANS64.RED.A1T0 RZ, [R0+URZ], RZ ;  /* 0x000000ff00ff79a7 */ /* 0x0083e200081004ff */
[----:B--2---:R-:W-:Y:S02]  /*39b0*/  LOP3.LUT P3, RZ, R6, 0x1, RZ, 0xc0, !PT ;  /* 0x0000000106ff7812 */ /* 0x004fe4000786c0ff */
[----:B------:R-:W-:Y:S01]  /*39c0*/  SEL R4, R8, RZ, P0 ;  /* 0x000000ff08047207 */ /* 0x000fe20000000000 */
[----:B-1----:R-:W-:-:S05]  /*39d0*/  VIADD R0, R9, 0x1 ;  /* 0x0000000109007836 */ /* 0x002fca0000000000 */
[----:B------:R-:W-:-:S04]  /*39e0*/  ISETP.NE.AND P1, PT, R0, 0x2, PT ;  /* 0x000000020000780c */ /* 0x000fc80003f25270 */
[----:B------:R-:W-:Y:S02]  /*39f0*/  SEL R3, RZ, 0x1, P1 ;  /* 0x00000001ff037807 */ /* 0x000fe40000800000 */
[----:B------:R-:W-:Y:S02]  /*3a00*/  SEL R9, R0, RZ, P1 ;  /* 0x000000ff00097207 */ /* 0x000fe40000800000 */
[----:B------:R-:W-:Y:S01]  /*3a10*/  LOP3.LUT R12, R12, R3, RZ, 0x3c, !PT ;  /* 0x000000030c0c7212 */ /* 0x000fe200078e3cff */
[----:B------:R-:W-:Y:S06]  /*3a20*/  @P3 BRA `(.L_x_70) ;  /* 0xfffffffc002c3947 */ /* 0x000fec000383ffff */
[----:B------:R-:W-:Y:S01]  /*3a30*/  ULEA UR4, UR5, UR6, 0x3 ;  /* 0x0000000605047291 */ /* 0x000fe2000f8e18ff */
[----:B------:R-:W-:-:S08]  /*3a40*/  SHF.L.U32 R0, R10, 0x1f, RZ ;  /* 0x0000001f0a007819 */ /* 0x000fd000000006ff */
[----:B------:R-:W1:Y:S02]  /*3a50*/  SYNCS.PHASECHK.TRANS64 P0, [UR4+0x190], R0 ;  /* 0x00019000ff0075a7 */ /* 0x000e640008001004 */
[----:B-1----:R-:W-:Y:S05]  /*3a60*/  @P0 BRA `(.L_x_71) ;  /* 0x0000000000080947 */ /* 0x002fea0003800000 */
[----:B------:R-:W1:Y:S02]  /*3a70*/  SYNCS.PHASECHK.TRANS64.TRYWAIT P0, [UR4+0x190], R0 ;  /* 0x00019000ff0075a7 */ /* 0x000e640008001104 */
[----:B-1----:R-:W-:Y:S05]  /*3a80*/  @!P0 BRA `(.L_x_72) ;  /* 0x0000009000988947 */ /* 0x002fea0003800000 */
.L_x_71:
[----:B------:R-:W-:-:S04]  /*3a90*/  UIADD3 UR7, UPT, UPT, UR5, 0x1, URZ ;  /* 0x0000000105077890 */ /* 0x000fc8000fffe0ff */
[----:B------:R-:W-:-:S04]  /*3aa0*/  UISETP.NE.AND UP0, UPT, UR7, 0x2, UPT ;  /* 0x000000020700788c */ /* 0x000fc8000bf05270 */
[----:B------:R-:W-:Y:S02]  /*3ab0*/  USEL UR8, URZ, 0x1, UP0 ;  /* 0x00000001ff087887 */ /* 0x000fe40008000000 */
[----:B------:R-:W-:-:S04]  /*3ac0*/  USEL UR7, UR7, URZ, UP0 ;  /* 0x000000ff07077287 */ /* 0x000fc80008000000 */
[----:B------:R-:W-:Y:S01]  /*3ad0*/  ULEA UR7, UR7, UR6, 0x3 ;  /* 0x0000000607077291 */ /* 0x000fe2000f8e18ff */
[----:B-1----:R-:W-:-:S04]  /*3ae0*/  LOP3.LUT R2, R10, UR8, RZ, 0x3c, !PT ;  /* 0x000000080a027c12 */ /* 0x002fc8000f8e3cff */
[----:B------:R-:W-:-:S04]  /*3af0*/  SHF.L.U32 R0, R2, 0x1f, RZ ;  /* 0x0000001f02007819 */ /* 0x000fc800000006ff */
[----:B------:R-:W1:Y:S02]  /*3b00*/  SYNCS.PHASECHK.TRANS64 P0, [UR7+0x190], R0 ;  /* 0x00019000ff0075a7 */ /* 0x000e640008001007 */
[----:B-1----:R-:W-:Y:S05]  /*3b10*/  @P0 EXIT ;  /* 0x000000000000094d */ /* 0x002fea0003800000 */
[----:B------:R-:W-:Y:S02]  /*3b20*/  SHF.L.U32 R2, R2, 0x1f, RZ ;  /* 0x0000001f02027819 */ /* 0x000fe400000006ff */
[----:B------:R-:W-:-:S07]  /*3b30*/  MOV R0, UR7 ;  /* 0x0000000700007c02 */ /* 0x000fce0008000f00 */
.L_x_73:
[----:B-1----:R1:W2:Y:S02]  /*3b40*/  SYNCS.PHASECHK.TRANS64.TRYWAIT P0, [R0+URZ+0x190], R2 ;  /* 0x00019002000075a7 */ /* 0x0022a400080011ff */
[----:B--2---:R-:W-:Y:S05]  /*3b50*/  @!P0 NANOSLEEP.SYNCS 0x989680 ;  /* 0x009896800000895d */ /* 0x004fea0003900000 */
[----:B------:R-:W2:Y:S02]  /*3b60*/  @!P0 SYNCS.PHASECHK.TRANS64 P0, [R0+URZ+0x190], R2 ;  /* 0x00019002000085a7 */ /* 0x000ea400080010ff */
[----:B--2---:R-:W-:Y:S05]  /*3b70*/  @P0 EXIT ;  /* 0x000000000000094d */ /* 0x004fea0003800000 */
[----:B------:R-:W-:Y:S05]  /*3b80*/  BRA `(.L_x_73) ;  /* 0xfffffffc00ec7947 */ /* 0x000fea000383ffff */
.L_x_66:
[----:B------:R-:W-:Y:S05]  /*3b90*/  BRA.U UP5, `(.L_x_74) ;  /* 0x0000001105407547 */ /* 0x000fea000b800000 */
[----:B------:R-:W-:Y:S01]  /*3ba0*/  UMOV UR6, 0x40 ;  /* 0x0000004000067882 */ /* 0x000fe20000000000 */
[----:B------:R-:W-:Y:S01]  /*3bb0*/  NOP ;  /* 0x0000000000007918 */ /* 0x000fe20000000000 */
[----:B------:R-:W-:Y:S01]  /*3bc0*/  ULEA UR6, UR5, UR6, 0x18 ;  /* 0x0000000605067291 */ /* 0x000fe2000f8ec0ff */
[----:B------:R-:W-:Y:S02]  /*3bd0*/  UMOV UR4, 0x400 ;  /* 0x0000040000047882 */ /* 0x000fe40000000000 */
[----:B------:R-:W-:-:S06]  /*3be0*/  ULEA UR5, UR5, UR4, 0x18 ;  /* 0x0000000405057291 */ /* 0x000fcc000f8ec0ff */
[----:B------:R-:W1:Y:S02]  /*3bf0*/  LDS.U8 R0, [UR6+0x1c] ;  /* 0x00001c06ff007984 */ /* 0x000e640008000000 */
[----:B-1----:R-:W-:-:S13]  /*3c00*/  ISETP.NE.AND P0, PT, R0, RZ, PT ;  /* 0x000000ff0000720c */ /* 0x002fda0003f05270 */
[----:B------:R-:W-:Y:S05]  /*3c10*/  @P0 BRA `(.L_x_75) ;  /* 0x0000000400080947 */ /* 0x000fea0003800000 */
[----:B------:R-:W-:Y:S02]  /*3c20*/  UISETP.NE.U32.AND UP1, UPT, UR28, 0x1, UPT ;  /* 0x000000011c00788c */ /* 0x000fe4000bf25070 */
[----:B------:R-:W-:-:S07]  /*3c30*/  UIADD3 UR7, UPT, UPT, UR6, 0x8, URZ ;  /* 0x0000000806077890 */ /* 0x000fce000fffe0ff */
[----:B------:R-:W-:Y:S05]  /*3c40*/  BRA.U !UP1, `(.L_x_76) ;  /* 0x00000001099c7547 */ /* 0x000fea000b800000 */
[----:B------:R-:W-:Y:S01]  /*3c50*/  ELECT P0, URZ, PT ;  /* 0x0000000000ff782f */ /* 0x000fe20003800000 */
[----:B------:R-:W-:-:S12]  /*3c60*/  BSSY B0, `(.L_x_76) ;  /* 0x0000025000007945 */ /* 0x000fd80003800000 */
[----:B------:R-:W-:Y:S05]  /*3c70*/  @!P0 BRA `(.L_x_77) ;  /* 0x00000000008c8947 */ /* 0x000fea0003800000 */
[----:B------:R-:W-:-:S05]  /*3c80*/  UMOV UR4, 0x10 ;  /* 0x0000001000047882 */ /* 0x000fca0000000000 */
[----:B------:R-:W-:Y:S04]  /*3c90*/  DEPBAR.LE SB1, 0x36 ;  /* 0x00009d800000791a */ /* 0x000fe80000000000 */
[----:B------:R-:W1:Y:S02]  /*3ca0*/  UTCATOMSWS.2CTA.FIND_AND_SET.ALIGN UP0, UR4, UR4 ;  /* 0x00000004000475e3 */ /* 0x000e640008200800 */
[----:B-1----:R-:W-:Y:S01]  /*3cb0*/  MOV R0, UR4 ;  /* 0x0000000400007c02 */ /* 0x002fe20008000f00 */
[----:B------:R-:W-:Y:S06]  /*3cc0*/  BRA.U UP0, `(.L_x_78) ;  /* 0x0000000100187547 */ /* 0x000fec000b800000 */
.L_x_79:
[----:B------:R-:W-:Y:S05]  /*3cd0*/  NANOSLEEP 0x64 ;  /* 0x000000640000795d */ /* 0x000fea0003800000 */
[----:B------:R-:W-:-:S05]  /*3ce0*/  UMOV UR4, 0x10 ;  /* 0x0000001000047882 */ /* 0x000fca0000000000 */
[----:B------:R-:W-:Y:S04]  /*3cf0*/  DEPBAR.LE SB1, 0x36 ;  /* 0x00009d800000791a */ /* 0x000fe80000000000 */
[----:B------:R-:W1:Y:S02]  /*3d00*/  UTCATOMSWS.2CTA.FIND_AND_SET.ALIGN UP0, UR4, UR4 ;  /* 0x00000004000475e3 */ /* 0x000e640008200800 */
[----:B-1----:R-:W-:Y:S01]  /*3d10*/  MOV R0, UR4 ;  /* 0x0000000400007c02 */ /* 0x002fe20008000f00 */
[----:B------:R-:W-:Y:S05]  /*3d20*/  BRA.U !UP0, `(.L_x_79) ;  /* 0xfffffffd08e87547 */ /* 0x000fea000b83ffff */
.L_x_78:
[----:B------:R-:W1:Y:S01]  /*3d30*/  LDS R2, [UR6+0x10] ;  /* 0x00001006ff027984 */ /* 0x000e620008000800 */
[----:B------:R-:W-:Y:S01]  /*3d40*/  IMAD.U32 R3, RZ, RZ, UR5 ;  /* 0x00000005ff037e24 */ /* 0x000fe2000f8e00ff */
[----:B------:R-:W-:-:S03]  /*3d50*/  MOV R4, UR27 ;  /* 0x0000001b00047c02 */ /* 0x000fc60008000f00 */
[----:B------:R-:W-:Y:S01]  /*3d60*/  VIADD R3, R3, 0x210 ;  /* 0x0000021003037836 */ /* 0x000fe20000000000 */
[----:B-1----:R-:W-:-:S04]  /*3d70*/  SHF.L.U32 R2, R2, 0x1f, RZ ;  /* 0x0000001f02027819 */ /* 0x002fc800000006ff */
[----:B------:R-:W1:Y:S02]  /*3d80*/  SYNCS.PHASECHK.TRANS64.TRYWAIT P0, [UR6+0x8], R2 ;  /* 0x00000802ff0075a7 */ /* 0x000e640008001106 */
[----:B-1----:R-:W-:Y:S05]  /*3d90*/  @P0 BRA `(.L_x_80) ;  /* 0x0000000000080947 */ /* 0x002fea0003800000 */
[----:B------:R-:W1:Y:S02]  /*3da0*/  SYNCS.PHASECHK.TRANS64.TRYWAIT P0, [UR6+0x8], R2 ;  /* 0x00000802ff0075a7 */ /* 0x000e640008001106 */
[----:B-1----:R-:W-:Y:S05]  /*3db0*/  @!P0 BRA `(.L_x_81) ;  /* 0x0000008c00e48947 */ /* 0x002fea0003800000 */
.L_x_80:
[----:B------:R-:W-:Y:S01]  /*3dc0*/  HFMA2 R9, -RZ, RZ, 0, 5.9604644775390625e-08 ;  /* 0x00000001ff097431 */ /* 0x000fe200000001ff */
[----:B------:R-:W-:Y:S01]  /*3dd0*/  UPRMT UR4, UR27, 0x654, UR7 ;  /* 0x000006541b047896 */ /* 0x000fe20008000007 */
[----:B------:R-:W-:Y:S01]  /*3de0*/  PRMT R4, R4, 0x654, R3 ;  /* 0x0000065404047816 */ /* 0x000fe20000000003 */
[----:B------:R-:W-:Y:S02]  /*3df0*/  IMAD.MOV.U32 R3, RZ, RZ, 0xffff ;  /* 0x0000ffffff037424 */ /* 0x000fe400078e00ff */
[----:B------:R-:W-:Y:S02]  /*3e00*/  IMAD.MOV.U32 R10, RZ, RZ, 0x4 ;  /* 0x00000004ff0a7424 */ /* 0x000fe400078e00ff */
[----:B------:R-:W-:Y:S01]  /*3e10*/  IMAD.SHL.U32 R6, R0, 0x20, RZ ;  /* 0x0000002000067824 */ /* 0x000fe200078e00ff */
[----:B-1----:R-:W-:Y:S02]  /*3e20*/  MOV R5, UR4 ;  /* 0x0000000400057c02 */ /* 0x002fe40008000f00 */
[-C--:B------:R-:W-:Y:S01]  /*3e30*/  SHF.L.U32 R3, R3, R0.reuse, RZ ;  /* 0x0000000003037219 */ /* 0x080fe200000006ff */
[----:B------:R1:W-:Y:S01]  /*3e40*/  SYNCS.ARRIVE.TRANS64.RED RZ, [UR4], R10 ;  /* 0x0000000affff79a7 */ /* 0x0003e20008000404 */
[----:B------:R-:W-:Y:S01]  /*3e50*/  SHF.L.U32 R2, R9, R0, RZ ;  /* 0x0000000009027219 */ /* 0x000fe200000006ff */
[----:B------:R1:W-:Y:S04]  /*3e60*/  STS [UR5+0x210], R6 ;  /* 0x00021006ff007988 */ /* 0x0003e80008000805 */
[----:B------:R1:W-:Y:S04]  /*3e70*/  STAS [R4.64], R0 ;  /* 0x0000000004007dbd */ /* 0x0003e8000c0008ff */
[----:B------:R1:W-:Y:S04]  /*3e80*/  ATOMS.OR RZ, [UR6+0x14], R3 ;  /* 0x00001403ffff798c */ /* 0x0003e8000b000006 */
[----:B------:R1:W-:Y:S04]  /*3e90*/  ATOMS.OR RZ, [UR6+0x18], R2 ;  /* 0x00001802ffff798c */ /* 0x0003e8000b000006 */
[----:B------:R1:W-:Y:S02]  /*3ea0*/  ATOMS.XOR RZ, [UR6+0x10], R9 ;  /* 0x00001009ffff798c */ /* 0x0003e4000b800006 */
.L_x_77:
[----:B------:R-:W-:Y:S05]  /*3eb0*/  BSYNC B0 ;  /* 0x0000000000007941 */ /* 0x000fea0003800000 */
.L_x_76:
[----:B------:R-:W-:Y:S05]  /*3ec0*/  BRA.U UP1, `(.L_x_82) ;  /* 0x00000001016c7547 */ /* 0x000fea000b800000 */
[----:B------:R-:W-:-:S03]  /*3ed0*/  UMOV UR4, 0xffffffff ;  /* 0xffffffff00047882 */ /* 0x000fc60000000000 */
[----:B------:R-:W-:Y:S05]  /*3ee0*/  BRA.DIV UR4, `(.L_x_83) ;  /* 0x0000008e04b07947 */ /* 0x000fea000b800000 */
[----:B------:R-:W-:-:S13]  /*3ef0*/  ELECT P0, URZ, PT ;  /* 0x0000000000ff782f */ /* 0x000fda0003800000 */
.L_x_188:
[----:B------:R-:W-:Y:S05]  /*3f00*/  @!P0 BRA `(.L_x_82) ;  /* 0x00000000005c8947 */ /* 0x000fea0003800000 */
[----:B-1----:R-:W1:Y:S02]  /*3f10*/  LDS R0, [UR6+0x10] ;  /* 0x00001006ff007984 */ /* 0x002e640008000800 */
[----:B-1----:R-:W-:-:S04]  /*3f20*/  SHF.L.U32 R0, R0, 0x1f, RZ ;  /* 0x0000001f00007819 */ /* 0x002fc800000006ff */
[----:B------:R-:W1:Y:S02]  /*3f30*/  SYNCS.PHASECHK.TRANS64.TRYWAIT P0, [UR6+0x8], R0 ;  /* 0x00000800ff0075a7 */ /* 0x000e640008001106 */
[----:B-1----:R-:W-:Y:S05]  /*3f40*/  @P0 BRA `(.L_x_84) ;  /* 0x0000000000080947 */ /* 0x002fea0003800000 */
[----:B------:R-:W1:Y:S02]  /*3f50*/  SYNCS.PHASECHK.TRANS64.TRYWAIT P0, [UR6+0x8], R0 ;  /* 0x00000800ff0075a7 */ /* 0x000e640008001106 */
[----:B-1----:R-:W-:Y:S05]  /*3f60*/  @!P0 BRA `(.L_x_85) ;  /* 0x0000008c00b48947 */ /* 0x002fea0003800000 */
.L_x_84:
[----:B-1----:R-:W1:Y:S01]  /*3f70*/  LDS R0, [UR5+0x210] ;  /* 0x00021005ff007984 */ /* 0x002e620008000800 */
[----:B------:R-:W-:Y:S02]  /*3f80*/  HFMA2 R4, -RZ, RZ, 0, 5.9604644775390625e-08 ;  /* 0x00000001ff047431 */ /* 0x000fe400000001ff */
[----:B------:R-:W-:Y:S01]  /*3f90*/  IMAD.MOV.U32 R2, RZ, RZ, 0xffff ;  /* 0x0000ffffff027424 */ /* 0x000fe200078e00ff */
[----:B------:R-:W-:Y:S01]  /*3fa0*/  UPRMT UR4, UR27, 0x654, UR7 ;  /* 0x000006541b047896 */ /* 0x000fe20008000007 */
[----:B-1----:R-:W-:-:S03]  /*3fb0*/  IMAD.SHL.U32 R3, R0, 0x20, RZ ;  /* 0x0000002000037824 */ /* 0x002fc600078e00ff */
[-C--:B------:R-:W-:Y:S02]  /*3fc0*/  SHF.L.U32 R2, R2, R0.reuse, RZ ;  /* 0x0000000002027219 */ /* 0x080fe400000006ff */
[----:B------:R-:W-:Y:S01]  /*3fd0*/  SHF.L.U32 R0, R4, R0, RZ ;  /* 0x0000000004007219 */ /* 0x000fe200000006ff */
[----:B------:R2:W-:Y:S04]  /*3fe0*/  STS [UR5+0x210], R3 ;  /* 0x00021003ff007988 */ /* 0x0005e80008000805 */
[----:B------:R2:W-:Y:S04]  /*3ff0*/  ATOMS.OR RZ, [UR6+0x14], R2 ;  /* 0x00001402ffff798c */ /* 0x0005e8000b000006 */
[----:B------:R2:W-:Y:S01]  /*4000*/  ATOMS.OR RZ, [UR6+0x18], R0 ;  /* 0x00001800ffff798c */ /* 0x0005e2000b000006 */
[----:B------:R-:W-:Y:S03]  /*4010*/  SYNCS.ARRIVE.TRANS64.RED.A1T0 RZ, [UR4], RZ ;  /* 0x000000ffffff79a7 */ /* 0x000fe60008100404 */
[----:B------:R2:W-:Y:S01]  /*4020*/  ATOMS.XOR RZ, [UR6+0x10], R4 ;  /* 0x00001004ffff798c */ /* 0x0005e2000b800006 */
[----:B------:R-:W-:Y:S05]  /*4030*/  BRA `(.L_x_82) ;  /* 0x0000000000107947 */ /* 0x000fea0003800000 */
.L_x_75:
[----:B------:R-:W-:Y:S02]  /*4040*/  MOV R0, 0xffffffff ;  /* 0xffffffff00007802 */ /* 0x000fe40000000f00 */
[----:B------:R-:W-:-:S03]  /*4050*/  MOV R2, 0x4080 ;  /* 0x0000408000027802 */ /* 0x000fc60000000f00 */
[----:B------:R1:W-:Y:S04]  /*4060*/  STS [UR5+0x210], R0 ;  /* 0x00021000ff007988 */ /* 0x0003e80008000805 */
[----:B-1---5:R-:W-:Y:S05]  /*4070*/  CALL.REL.NOINC `($__internal_1_$__cuda_sm10x_tcgen05_guardrail_trap_phase_invalid_during_alloc) ;  /* 0x0000009000907944 */ /* 0x022fea0003c00000 */
.L_x_82:
[----:B------:R-:W-:Y:S05]  /*4080*/  WARPSYNC.ALL ;  /* 0x0000000000007948 */ /* 0x000fea0003800000 */
[----:B------:R-:W3:Y:S01]  /*4090*/  S2UR UR4, SR_CgaCtaId ;  /* 0x00000000000479c3 */ /* 0x000ee20000008800 */
[----:B------:R-:W-:Y:S01]  /*40a0*/  UMOV UR14, 0x400 ;  /* 0x00000400000e7882 */ /* 0x000fe20000000000 */
[----:B------:R-:W-:-:S06]  /*40b0*/  NOP ;  /* 0x0000000000007918 */ /* 0x000fcc0000000000 */
[----:B------:R-:W-:Y:S06]  /*40c0*/  BAR.ARV 0x6, 0xa0 ;  /* 0x0182800000007b1d */ /* 0x000fec0000002000 */
[----:B------:R-:W4:Y:S01]  /*40d0*/  LDCU UR6, c[0x0][0x38c] ;  /* 0x00007180ff0677ac */ /* 0x000f220008000800 */
[----:B-12---:R-:W-:Y:S01]  /*40e0*/  LOP3.LUT R2, R7, 0xffff, RZ, 0xc0, !PT ;  /* 0x0000ffff07027812 */ /* 0x006fe200078ec0ff */
[----:B------:R-:W-:Y:S01]  /*40f0*/  IMAD.MOV.U32 R6, RZ, RZ, 0x1 ;  /* 0x00000001ff067424 */ /* 0x000fe200078e00ff */
[----:B------:R-:W-:Y:S01]  /*4100*/  LOP3.LUT R0, R8, 0xffff, RZ, 0xc0, !PT ;  /* 0x0000ffff08007812 */ /* 0x000fe200078ec0ff */
[----:B------:R-:W-:Y:S01]  /*4110*/  IMAD.MOV.U32 R7, RZ, RZ, RZ ;  /* 0x000000ffff077224 */ /* 0x000fe200078e00ff */
[----:B------:R-:W-:Y:S01]  /*4120*/  R2UR UR17, R2 ;  /* 0x00000000021172ca */ /* 0x000fe200000e0000 */
[----:B------:R-:W-:Y:S01]  /*4130*/  IMAD.MOV.U32 R2, RZ, RZ, RZ ;  /* 0x000000ffff027224 */ /* 0x000fe200078e00ff */
[----:B------:R-:W-:Y:S01]  /*4140*/  R2UR UR25, R0 ;  /* 0x00000000001972ca */ /* 0x000fe200000e0000 */
[----:B------:R-:W-:Y:S01]  /*4150*/  IMAD.MOV.U32 R0, RZ, RZ, RZ ;  /* 0x000000ffff007224 */ /* 0x000fe200078e00ff */
[----:B------:R-:W-:Y:S01]  /*4160*/  UMOV UR20, URZ ;  /* 0x000000ff00147c82 */ /* 0x000fe20008000000 */
[----:B---3--:R-:W-:Y:S01]  /*4170*/  ULEA UR14, UR4, UR14, 0x18 ;  /* 0x0000000e040e7291 */ /* 0x008fe2000f8ec0ff */
[----:B------:R-:W-:Y:S01]  /*4180*/  UMOV UR12, URZ ;  /* 0x000000ff000c7c82 */ /* 0x000fe20008000000 */
[----:B------:R-:W-:-:S02]  /*4190*/  UISETP.NE.AND UP3, UPT, UR28, URZ, UPT ;  /* 0x000000ff1c00728c */ /* 0x000fc4000bf65270 */
[----:B------:R-:W-:Y:S02]  /*41a0*/  UIADD3 UR5, UPT, UPT, UR14, 0xe400, URZ ;  /* 0x0000e4000e057890 */ /* 0x000fe4000fffe0ff */
[----:B------:R-:W-:-:S03]  /*41b0*/  UIADD3 UR4, UPT, UPT, UR14, 0x24400, URZ ;  /* 0x000244000e047890 */ /* 0x000fc6000fffe0ff */
[----:B------:R-:W1:Y:S01]  /*41c0*/  LDS R3, [UR14+0x210] ;  /* 0x0002100eff037984 */ /* 0x000e620008000800 */
[----:B----4-:R-:W-:Y:S02]  /*41d0*/  UIADD3 UR6, UPT, UPT, UR6, 0x1f, URZ ;  /* 0x0000001f06067890 */ /* 0x010fe4000fffe0ff */
[----:B------:R-:W-:Y:S02]  /*41e0*/  USHF.R.U32.HI UR5, URZ, 0x4, UR5 ;  /* 0x00000004ff057899 */ /* 0x000fe40008011605 */
[----:B------:R-:W-:Y:S02]  /*41f0*/  USHF.R.S32.HI UR21, URZ, 0x1f, UR6 ;  /* 0x0000001fff157899 */ /* 0x000fe40008011406 */
[----:B------:R-:W-:Y:S02]  /*4200*/  USHF.R.U32.HI UR4, URZ, 0x4, UR4 ;  /* 0x00000004ff047899 */ /* 0x000fe40008011604 */
[----:B------:R-:W-:Y:S02]  /*4210*/  ULEA.HI UR21, UR21, UR6, URZ, 0x5 ;  /* 0x0000000615157291 */ /* 0x000fe4000f8f28ff */
[----:B------:R-:W-:-:S02]  /*4220*/  ULOP3.LUT UR5, UR5, 0x3fff, URZ, 0xc0, !UPT ;  /* 0x00003fff05057892 */ /* 0x000fc4000f8ec0ff */
[----:B------:R-:W-:Y:S02]  /*4230*/  USHF.R.S32.HI UR21, URZ, 0x5, UR21 ;  /* 0x00000005ff157899 */ /* 0x000fe40008011415 */
[----:B------:R-:W-:Y:S02]  /*4240*/  ULOP3.LUT UR4, UR4, 0x3fff, URZ, 0xc0, !UPT ;  /* 0x00003fff04047892 */ /* 0x000fe4000f8ec0ff */
[----:B------:R-:W-:Y:S02]  /*4250*/  UISETP.LT.AND UP0, UPT, UR21, 0x1, UPT ;  /* 0x000000011500788c */ /* 0x000fe4000bf01270 */
[----:B------:R-:W-:Y:S02]  /*4260*/  ULOP3.LUT UR18, UR5, 0x10000, URZ, 0xfc, !UPT ;  /* 0x0001000005127892 */ /* 0x000fe4000f8efcff */
[----:B------:R-:W-:Y:S02]  /*4270*/  ULOP3.LUT UR4, UR4, 0x10000, URZ, 0xfc, !UPT ;  /* 0x0001000004047892 */ /* 0x000fe4000f8efcff */
[----:B------:R-:W-:Y:S01]  /*4280*/  USEL UR24, UR21, 0x1, !UP0 ;  /* 0x0000000115187887 */ /* 0x000fe2000c000000 */
[----:B------:R-:W-:Y:S01]  /*4290*/  UMOV UR11, URZ ;  /* 0x000000ff000b7c82 */ /* 0x000fe20008000000 */
[----:B------:R-:W-:Y:S01]  /*42a0*/  UMOV UR22, 0x0 ;  /* 0x0000000000167882 */ /* 0x000fe20000000000 */
[----:B------:R-:W-:Y:S01]  /*42b0*/  UMOV UR23, 0x103804a0 ;  /* 0x103804a000177882 */ /* 0x000fe20000000000 */
[----:B-1----:R-:W-:-:S15]  /*42c0*/  R2UR UR26, R3 ;  /* 0x00000000031a72ca */ /* 0x002fde00000e0000 */
.L_x_93:
[C---:B------:R-:W-:Y:S02]  /*42d0*/  LEA R3, R2.reuse, UR14, 0x3 ;  /* 0x0000000e02037c11 */ /* 0x040fe4000f8e18ff */
[----:B------:R-:W-:Y:S02]  /*42e0*/  SHF.L.U32 R4, R7, 0x1f, RZ ;  /* 0x0000001f07047819 */ /* 0x000fe400000006ff */
[----:B------:R-:W-:Y:S02]  /*42f0*/  LEA R5, R2, UR14, 0x4 ;  /* 0x0000000e02057c11 */ /* 0x000fe4000f8e20ff */
[----:B------:R-:W1:Y:S02]  /*4300*/  SYNCS.PHASECHK.TRANS64.TRYWAIT P0, [R3+URZ+0x180], R4 ;  /* 0x00018004030075a7 */ /* 0x000e6400080011ff */
[----:B-1----:R-:W-:Y:S05]  /*4310*/  @!P0 BRA `(.L_x_86) ;  /* 0x0000008800e08947 */ /* 0x002fea0003800000 */
.L_x_189:
[----:B------:R2:W3:Y:S01]  /*4320*/  LDS.128 R8, [R5+0x1f0] ;  /* 0x0001f00005087984 */ /* 0x0004e20000000c00 */
[----:B-1----:R-:W-:Y:S01]  /*4330*/  VIADD R3, R3, 0x190 ;  /* 0x0000019003037836 */ /* 0x002fe20000000000 */
[----:B------:R-:W-:Y:S01]  /*4340*/  IADD3 R4, PT, PT, R2, 0x1, RZ ;  /* 0x0000000102047810 */ /* 0x000fe20007ffe0ff */
[----:B------:R-:W-:Y:S01]  /*4350*/  @!PT LDS RZ, [RZ] ;  /* 0x00000000fffff984 */ /* 0x000fe20000000800 */
[----:B------:R-:W-:Y:S01]  /*4360*/  @!PT LDS RZ, [RZ] ;  /* 0x00000000fffff984 */ /* 0x000fe20000000800 */
[----:B------:R-:W-:Y:S01]  /*4370*/  @!PT LDS RZ, [RZ] ;  /* 0x00000000fffff984 */ /* 0x000fe20000000800 */
[----:B------:R-:W-:Y:S01]  /*4380*/  @!PT LDS RZ, [RZ] ;  /* 0x00000000fffff984 */ /* 0x000fe20000000800 */
[----:B------:R1:W-:Y:S06]  /*4390*/  MEMBAR.ALL.CTA ;  /* 0x0000000000007992 */ /* 0x0003ec0000008000 */
[----:B-1----:R-:W1:Y:S01]  /*43a0*/  FENCE.VIEW.ASYNC.S ;  /* 0x00000000000073c6 */ /* 0x002e620000000000 */
[----:B------:R-:W-:-:S04]  /*43b0*/  PRMT R3, RZ, 0x654, R3 ;  /* 0x00000654ff037816 */ /* 0x000fc80000000003 */
[----:B-1----:R2:W-:Y:S01]  /*43c0*/  SYNCS.ARRIVE.TRANS64.RED.A1T0 RZ, [R3+URZ], RZ ;  /* 0x000000ff03ff79a7 */ /* 0x0025e200081004ff */
[----:B------:R-:W-:Y:S05]  /*43d0*/  BRA.U UP3, `(.L_x_87) ;  /* 0x0000000103cc7547 */ /* 0x000fea000b800000 */
[----:B------:R-:W1:Y:S01]  /*43e0*/  LDCU UR5, c[0x0][0x38c] ;  /* 0x00007180ff0577ac */ /* 0x000e620008000800 */
[----:B------:R-:W-:Y:S02]  /*43f0*/  PLOP3.LUT P1, PT, PT, PT, PT, 0x80, 0x8 ;  /* 0x000000000008781c */ /* 0x000fe40003f2f070 */
[----:B------:R-:W-:Y:S01]  /*4400*/  SHF.L.U32 R2, R6, 0x1f, RZ ;  /* 0x0000001f06027819 */ /* 0x000fe200000006ff */
[----:B------:R-:W-:Y:S02]  /*4410*/  ULEA UR19, UR20, UR14, 0x3 ;  /* 0x0000000e14137291 */ /* 0x000fe4000f8e18ff */
[----:B-1----:R-:W-:-:S06]  /*4420*/  UISETP.GE.AND UP0, UPT, UR5, 0x1, UPT ;  /* 0x000000010500788c */ /* 0x002fcc000bf06270 */
[----:B------:R-:W-:-:S05]  /*4430*/  PLOP3.LUT P0, PT, PT, PT, UP0, 0x80, 0x8 ;  /* 0x000000000008781c */ /* 0x000fca0003f0f008 */
[----:B------:R-:W-:-:S08]  /*4440*/  @UP0 ULEA UR5, UR12, UR14, 0x3 ;  /* 0x0000000e0c050291 */ /* 0x000fd0000f8e18ff */
[----:B--2---:R-:W-:-:S04]  /*4450*/  @P0 SHF.L.U32 R3, R0, 0x1f, RZ ;  /* 0x0000001f00030819 */ /* 0x004fc800000006ff */
[----:B------:R1:W2:Y:S01]  /*4460*/  @P0 SYNCS.PHASECHK.TRANS64.TRYWAIT P1, [UR5], R3 ;  /* 0x00000003ff0005a7 */ /* 0x0002a20008021105 */
[----:B------:R-:W4:Y:S02]  /*4470*/  SYNCS.PHASECHK.TRANS64.TRYWAIT P0, [UR19+0x1b0], R2 ;  /* 0x0001b002ff0075a7 */ /* 0x000f240008001113 */
[----:B-12-4-:R-:W-:Y:S05]  /*4480*/  @!P0 BRA `(.L_x_88) ;  /* 0x0000008800988947 */ /* 0x016fea0003800000 */
.L_x_191:
[----:B------:R-:W-:Y:S01]  /*4490*/  UMOV UR15, UR11 ;  /* 0x0000000b000f7c82 */ /* 0x000fe20008000000 */
[----:B------:R-:W-:Y:S05]  /*44a0*/  BRA.U !UP0, `(.L_x_89) ;  /* 0x0000000108887547 */ /* 0x000fea000b800000 */
[----:B------:R-:W-:Y:S02]  /*44b0*/  UIADD3 UR15, UPT, UPT, UR24, UR11, URZ ;  /* 0x0000000b180f7290 */ /* 0x000fe4000fffe0ff */
[----:B------:R-:W-:Y:S02]  /*44c0*/  UIMAD UR16, UR20, 0xe0, UR26 ;  /* 0x000000e0141078a4 */ /* 0x000fe4000f8e021a */
[----:B------:R-:W-:Y:S01]  /*44d0*/  UPLOP3.LUT UP2, UPT, UPT, UPT, UPT, 0x40, 0x4 ;  /* 0x000000000004789c */ /* 0x000fe20003f4e870 */
[----:B------:R-:W-:Y:S01]  /*44e0*/  UMOV UR13, UR21 ;  /* 0x00000015000d7c82 */ /* 0x000fe20008000000 */
[----:B------:R-:W-:-:S09]  /*44f0*/  UMOV UR5, UR12 ;  /* 0x0000000c00057c82 */ /* 0x000fd20008000000 */
.L_x_92:
[----:B--2---:R-:W-:Y:S01]  /*4500*/  ULEA UR7, UR5, UR14, 0x3 ;  /* 0x0000000e05077291 */ /* 0x004fe2000f8e18ff */
[----:B----4-:R-:W-:Y:S11]  /*4510*/  @P1 BRA `(.L_x_90) ;  /* 0x00000000000c1947 */ /* 0x010ff60003800000 */
[----:B-1----:R-:W-:Y:S04]  /*4520*/  SHF.L.U32 R2, R0, 0x1f, RZ ;  /* 0x0000001f00027819 */ /* 0x002fe800000006ff */
[----:B------:R-:W1:Y:S02]  /*4530*/  SYNCS.PHASECHK.TRANS64.TRYWAIT P0, [UR7], R2 ;  /* 0x00000002ff0075a7 */ /* 0x000e640008001107 */
[----:B-1----:R-:W-:Y:S05]  /*4540*/  @!P0 BRA `(.L_x_91) ;  /* 0x0000008800808947 */ /* 0x002fea0003800000 */
.L_x_90:
[----:B------:R-:W-:Y:S01]  /*4550*/  UISETP.NE.AND UP0, UPT, UR13, 0x1, UPT ;  /* 0x000000010d00788c */ /* 0x000fe2000bf05270 */
[----:B------:R-:W-:Y:S01]  /*4560*/  PLOP3.LUT P1, PT, PT, PT, PT, 0x80, 0x8 ;  /* 0x000000000008781c */ /* 0x000fe20003f2f070 */
[----:B------:R-:W-:Y:S02]  /*4570*/  UIADD3 UR6, UPT, UPT, UR5, 0x1, URZ ;  /* 0x0000000105067890 */ /* 0x000fe4000fffe0ff */
[----:B------:R-:W-:Y:S02]  /*4580*/  UIADD3 UR11, UPT, UPT, UR11, 0x1, URZ ;  /* 0x000000010b0b7890 */ /* 0x000fe4000fffe0ff */
[----:B------:R-:W-:Y:S01]  /*4590*/  UISETP.NE.AND UP1, UPT, UR6, 0x16, UPT ;  /* 0x000000160600788c */ /* 0x000fe2000bf25270 */
[----:B------:R-:W-:Y:S01]  /*45a0*/  PLOP3.LUT P0, PT, PT, PT, UP0, 0x80, 0x8 ;  /* 0x000000000008781c */ /* 0x000fe20003f0f008 */
[----:B------:R-:W-:Y:S02]  /*45b0*/  UIADD3 UR13, UPT, UPT, UR13, -0x1, URZ ;  /* 0xffffffff0d0d7890 */ /* 0x000fe4000fffe0ff */
[----:B------:R-:W-:Y:S02]  /*45c0*/  USEL UR8, URZ, 0x1, UP1 ;  /* 0x00000001ff087887 */ /* 0x000fe40008800000 */
[----:B------:R-:W-:Y:S02]  /*45d0*/  USEL UR12, UR6, URZ, UP1 ;  /* 0x000000ff060c7287 */ /* 0x000fe40008800000 */
[----:B------:R-:W-:Y:S02]  /*45e0*/  UIMAD UR6, UR5, 0xe0, UR4 ;  /* 0x000000e0050678a4 */ /* 0x000fe4000f8e0204 */
[----:B------:R-:W-:Y:S01]  /*45f0*/  @UP0 ULEA UR10, UR12, UR14, 0x3 ;  /* 0x0000000e0c0a0291 */ /* 0x000fe2000f8e18ff */
[----:B------:R-:W-:Y:S01]  /*4600*/  LOP3.LUT R0, R0, UR8, RZ, 0x3c, !PT ;  /* 0x0000000800007c12 */ /* 0x000fe2000f8e3cff */
[----:B------:R-:W-:Y:S01]  /*4610*/  ULEA UR8, UR5, UR18, 0x8 ;  /* 0x0000001205087291 */ /* 0x000fe2000f8e40ff */
[----:B------:R-:W-:Y:S02]  /*4620*/  UMOV UR9, 0xc0004010 ;  /* 0xc000401000097882 */ /* 0x000fe40000000000 */
[----:B-1----:R-:W-:Y:S01]  /*4630*/  @P0 SHF.L.U32 R2, R0, 0x1f, RZ ;  /* 0x0000001f00020819 */ /* 0x002fe200000006ff */
[----:B------:R-:W-:Y:S01]  /*4640*/  UISETP.NE.AND UP0, UPT, UR11, UR15, UPT ;  /* 0x0000000f0b00728c */ /* 0x000fe2000bf05270 */
[----:B------:R-:W-:Y:S02]  /*4650*/  UMOV UR5, UR12 ;  /* 0x0000000c00057c82 */ /* 0x000fe40008000000 */
[----:B------:R2:W4:Y:S01]  /*4660*/  @P0 SYNCS.PHASECHK.TRANS64.TRYWAIT P1, [UR10], R2 ;  /* 0x00000002ff0005a7 */ /* 0x000522000802110a */
[----:B------:R-:W-:Y:S03]  /*4670*/  UIADD3 UR10, UPT, UPT, UR7, 0xb0, URZ ;  /* 0x000000b0070a7890 */ /* 0x000fe6000fffe0ff */
[----:B------:R-:W-:Y:S02]  /*4680*/  UMOV UR7, 0xc0004010 ;  /* 0xc000401000077882 */ /* 0x000fe40000000000 */
[----:B------:R2:W-:Y:S01]  /*4690*/  UTCIMMA.2CTA gdesc[UR8], gdesc[UR6], tmem[UR16], tmem[UR22], idesc[UR23], UP2 ;  /* 0x00ff1606080075ea */ /* 0x0005e20009200110 */
[----:B------:R-:W-:Y:S03]  /*46a0*/  UPLOP3.LUT UP2, UPT, UPT, UPT, UPT, 0x80, 0x8 ;  /* 0x000000000008789c */ /* 0x000fe60003f4f070 */
[----:B------:R2:W-:Y:S01]  /*46b0*/  UTCBAR.2CTA.MULTICAST [UR10], URZ, UR17 ;  /* 0x000000ff0a0073e9 */ /* 0x0005e20008200811 */
[----:B------:R-:W-:Y:S07]  /*46c0*/  BRA.U UP0, `(.L_x_92) ;  /* 0xfffffffd008c7547 */ /* 0x000fee000b83ffff */
.L_x_89:
[----:B------:R-:W-:Y:S01]  /*46d0*/  UIADD3 UR5, UPT, UPT, UR19, 0x1a0, URZ ;  /* 0x000001a013057890 */ /* 0x000fe2000fffe0ff */
[----:B------:R-:W-:-:S08]  /*46e0*/  UMOV UR11, UR15 ;  /* 0x0000000f000b7c82 */ /* 0x000fd00008000000 */
[----:B------:R1:W-:Y:S01]  /*46f0*/  UTCBAR.2CTA.MULTICAST [UR5], URZ, UR25 ;  /* 0x000000ff050073e9 */ /* 0x0003e20008200819 */
[----:B------:R-:W-:Y:S02]  /*4700*/  NOP ;  /* 0x0000000000007918 */ /* 0x000fe40000000000 */
.L_x_87:
[----:B-1----:R-:W-:Y:S01]  /*4710*/  UIADD3 UR5, UPT, UPT, UR20, 0x1, URZ ;  /* 0x0000000114057890 */ /* 0x002fe2000fffe0ff */
[----:B---3--:R-:W-:Y:S02]  /*4720*/  LOP3.LUT P0, RZ, R10, 0x1, RZ, 0xc0, !PT ;  /* 0x000000010aff7812 */ /* 0x008fe4000780c0ff */
[----:B----4-:R-:W-:Y:S01]  /*4730*/  ISETP.NE.AND P1, PT, R4, 0x2, PT ;  /* 0x000000020400780c */ /* 0x010fe20003f25270 */
[----:B------:R-:W-:-:S03]  /*4740*/  UISETP.NE.AND UP0, UPT, UR5, 0x2, UPT ;  /* 0x000000020500788c */ /* 0x000fc6000bf05270 */
[----:B--2---:R-:W-:Y:S01]  /*4750*/  SEL R2, RZ, 0x1, P1 ;  /* 0x00000001ff027807 */ /* 0x004fe20000800000 */
[----:B------:R-:W-:Y:S02]  /*4760*/  USEL UR6, URZ, 0x1, UP0 ;  /* 0x00000001ff067887 */ /* 0x000fe40008000000 */
[----:B------:R-:W-:Y:S01]  /*4770*/  USEL UR20, UR5, URZ, UP0 ;  /* 0x000000ff05147287 */ /* 0x000fe20008000000 */
[----:B------:R-:W-:Y:S02]  /*4780*/  LOP3.LUT R7, R7, R2, RZ, 0x3c, !PT ;  /* 0x0000000207077212 */ /* 0x000fe400078e3cff */
[----:B------:R-:W-:Y:S02]  /*4790*/  SEL R2, R4, RZ, P1 ;  /* 0x000000ff04027207 */ /* 0x000fe40000800000 */
[----:B------:R-:W-:Y:S01]  /*47a0*/  LOP3.LUT R6, R6, UR6, RZ, 0x3c, !PT ;  /* 0x0000000606067c12 */ /* 0x000fe2000f8e3cff */
[----:B------:R-:W-:Y:S06]  /*47b0*/  @P0 BRA `(.L_x_93) ;  /* 0xfffffff800c40947 */ /* 0x000fec000383ffff */
[----:B------:R-:W1:Y:S01]  /*47c0*/  S2UR UR8, SR_CgaCtaId ;  /* 0x00000000000879c3 */ /* 0x000e620000008800 */
[----:B------:R-:W-:Y:S01]  /*47d0*/  ELECT P0, URZ, PT ;  /* 0x0000000000ff782f */ /* 0x000fe20003800000 */
[----:B------:R-:W-:Y:S01]  /*47e0*/  HFMA2 R0, -RZ, RZ, 0, 5.9604644775390625e-08 ;  /* 0x00000001ff007431 */ /* 0x000fe200000001ff */
[----:B------:R-:W-:-:S05]  /*47f0*/  UMOV UR4, 0x40 ;  /* 0x0000004000047882 */ /* 0x000fca0000000000 */
[----:B------:R-:W-:Y:S01]  /*4800*/  UVIRTCOUNT.DEALLOC.SMPOOL 0x80 ;  /* 0x000000800000784c */ /* 0x000fe20000000000 */
[----:B------:R-:W-:Y:S02]  /*4810*/  UISETP.NE.AND UP0, UPT, UR28, URZ, UPT ;  /* 0x000000ff1c00728c */ /* 0x000fe4000bf05270 */
[----:B-1----:R-:W-:-:S09]  /*4820*/  ULEA UR8, UR8, UR4, 0x18 ;  /* 0x0000000408087291 */ /* 0x002fd2000f8ec0ff */
[----:B------:R1:W-:Y:S01]  /*4830*/  @P0 STS.U8 [UR8+0x1c], R0 ;  /* 0x00001c00ff000988 */ /* 0x0003e20008000008 */
[----:B------:R-:W-:Y:S05]  /*4840*/  BRA.U UP0, `(.L_x_94) ;  /* 0x0000000100587547 */ /* 0x000fea000b800000 */
[----:B------:R-:W-:Y:S01]  /*4850*/  UIADD3 UR5, UPT, UPT, UR14, 0x1b0, URZ ;  /* 0x000001b00e057890 */ /* 0x000fe2000fffe0ff */
[----:B-1----:R-:W-:-:S03]  /*4860*/  SHF.L.U32 R0, R6, 0x1f, RZ ;  /* 0x0000001f06007819 */ /* 0x002fc600000006ff */
[----:B------:R-:W-:-:S09]  /*4870*/  ULEA UR4, UR20, UR5, 0x3 ;  /* 0x0000000514047291 */ /* 0x000fd2000f8e18ff */
[----:B------:R-:W1:Y:S02]  /*4880*/  SYNCS.PHASECHK.TRANS64.TRYWAIT P0, [UR4], R0 ;  /* 0x00000000ff0075a7 */ /* 0x000e640008001104 */
[----:B-1----:R-:W-:Y:S05]  /*4890*/  @!P0 BRA `(.L_x_95) ;  /* 0x0000008400c48947 */ /* 0x002fea0003800000 */
.L_x_194:
[----:B------:R-:W-:-:S04]  /*48a0*/  UIADD3 UR4, UPT, UPT, UR20, 0x1, URZ ;  /* 0x0000000114047890 */ /* 0x000fc8000fffe0ff */
[----:B------:R-:W-:-:S04]  /*48b0*/  UISETP.NE.AND UP1, UPT, UR4, 0x2, UPT ;  /* 0x000000020400788c */ /* 0x000fc8000bf25270 */
[----:B------:R-:W-:Y:S02]  /*48c0*/  USEL UR6, URZ, 0x1, UP1 ;  /* 0x00000001ff067887 */ /* 0x000fe40008800000 */
[----:B------:R-:W-:-:S04]  /*48d0*/  USEL UR4, UR4, URZ, UP1 ;  /* 0x000000ff04047287 */ /* 0x000fc80008800000 */
[----:B------:R-:W-:Y:S01]  /*48e0*/  ULEA UR4, UR4, UR5, 0x3 ;  /* 0x0000000504047291 */ /* 0x000fe2000f8e18ff */
[----:B-1----:R-:W-:-:S04]  /*48f0*/  LOP3.LUT R2, R6, UR6, RZ, 0x3c, !PT ;  /* 0x0000000606027c12 */ /* 0x002fc8000f8e3cff */
[----:B------:R-:W-:Y:S01]  /*4900*/  SHF.L.U32 R2, R2, 0x1f, RZ ;  /* 0x0000001f02027819 */ /* 0x000fe200000006ff */
[----:B------:R-:W-:-:S04]  /*4910*/  IMAD.U32 R0, RZ, RZ, UR4 ;  /* 0x00000004ff007e24 */ /* 0x000fc8000f8e00ff */
[----:B------:R1:W2:Y:S03]  /*4920*/  SYNCS.PHASECHK.TRANS64.TRYWAIT P0, [R0+URZ], R2 ;  /* 0x00000002000075a7 */ /* 0x0002a600080011ff */
[----:B--2---:R-:W-:Y:S05]  /*4930*/  @!P0 NANOSLEEP.SYNCS 0x989680 ;  /* 0x009896800000895d */ /* 0x004fea0003900000 */
[----:B------:R-:W2:Y:S02]  /*4940*/  @!P0 SYNCS.PHASECHK.TRANS64 P0, [R0+URZ], R2 ;  /* 0x00000002000085a7 */ /* 0x000ea400080010ff */
[----:B--2---:R-:W-:Y:S05]  /*4950*/  @P0 BRA `(.L_x_96) ;  /* 0x0000000000200947 */ /* 0x004fea0003800000 */
.L_x_97:
[----:B--2---:R2:W3:Y:S02]  /*4960*/  SYNCS.PHASECHK.TRANS64.TRYWAIT P0, [R0+URZ], R2 ;  /* 0x00000002000075a7 */ /* 0x0044e400080011ff */
[----:B---3--:R-:W-:Y:S05]  /*4970*/  @!P0 NANOSLEEP.SYNCS 0x989680 ;  /* 0x009896800000895d */ /* 0x008fea0003900000 */
[----:B------:R-:W3:Y:S02]  /*4980*/  @!P0 SYNCS.PHASECHK.TRANS64 P0, [R0+URZ], R2 ;  /* 0x00000002000085a7 */ /* 0x000ee400080010ff */
[----:B---3--:R-:W-:Y:S05]  /*4990*/  @!P0 BRA `(.L_x_97) ;  /* 0xfffffffc00f08947 */ /* 0x008fea000383ffff */
[----:B------:R-:W-:Y:S05]  /*49a0*/  BRA `(.L_x_96) ;  /* 0x00000000000c7947 */ /* 0x000fea0003800000 */
.L_x_94:
[----:B------:R-:W-:-:S04]  /*49b0*/  UIADD3 UR4, UPT, UPT, UR14, 0x1e0, URZ ;  /* 0x000001e00e047890 */ /* 0x000fc8000fffe0ff */
[----:B------:R-:W-:-:S09]  /*49c0*/  UPRMT UR4, UR27, 0x654, UR4 ;  /* 0x000006541b047896 */ /* 0x000fd20008000004 */
[----:B------:R-:W-:Y:S03]  /*49d0*/  SYNCS.ARRIVE.TRANS64.RED.A1T0 RZ, [UR4], RZ ;  /* 0x000000ffffff79a7 */ /* 0x000fe60008100404 */
.L_x_96:
[----:B-12---:R-:W-:Y:S01]  /*49e0*/  SHF.L.U32 R2, RZ, 0x1f, RZ ;  /* 0x0000001fff027819 */ /* 0x006fe200000006ff */
[----:B------:R-:W-:Y:S01]  /*49f0*/  UIADD3 UR4, UPT, UPT, UR14, 0x1e0, URZ ;  /* 0x000001e00e047890 */ /* 0x000fe2000fffe0ff */
[----:B------:R-:W-:Y:S02]  /*4a00*/  PLOP3.LUT P0, PT, PT, PT, UP0, 0x80, 0x8 ;  /* 0x000000000008781c */ /* 0x000fe40003f0f008 */
[----:B------:R-:W1:Y:S02]  /*4a10*/  SYNCS.PHASECHK.TRANS64.TRYWAIT P1, [UR14+0x1e0], R2 ;  /* 0x0001e002ff0075a7 */ /* 0x000e64000802110e */
[----:B-1----:R-:W-:Y:S09]  /*4a20*/  @!P1 BRA `(.L_x_98) ;  /* 0x0000008400789947 */ /* 0x002ff20003800000 */
.L_x_196:
[----:B------:R-:W-:Y:S01]  /*4a30*/  @!UP0 UPRMT UR4, UR27, 0x654, UR4 ;  /* 0x000006541b048896 */ /* 0x000fe20008000004 */
[----:B------:R-:W-:Y:S01]  /*4a40*/  UMOV UR5, 0xffff ;  /* 0x0000ffff00057882 */ /* 0x000fe20000000000 */
[----:B------:R-:W-:-:S07]  /*4a50*/  UMOV UR6, 0x1 ;  /* 0x0000000100067882 */ /* 0x000fce0000000000 */
[----:B------:R-:W-:Y:S01]  /*4a60*/  @!P0 SYNCS.ARRIVE.TRANS64.RED.A1T0 RZ, [UR4], RZ ;  /* 0x000000ffffff89a7 */ /* 0x000fe20008100404 */
[----:B------:R-:W-:Y:S01]  /*4a70*/  NOP ;  /* 0x0000000000007918 */ /* 0x000fe20000000000 */
[----:B-1----:R-:W1:Y:S01]  /*4a80*/  LDS R0, [UR8+0x14] ;  /* 0x00001408ff007984 */ /* 0x002e620008000800 */
[----:B------:R-:W-:-:S04]  /*4a90*/  ULOP3.LUT UR4, UR26, 0xffff, URZ, 0xc0, !UPT ;  /* 0x0000ffff1a047892 */ /* 0x000fc8000f8ec0ff */
[----:B------:R-:W-:-:S04]  /*4aa0*/  USHF.R.U32.HI UR4, URZ, 0x5, UR4 ;  /* 0x00000005ff047899 */ /* 0x000fc80008011604 */
[----:B------:R-:W-:Y:S02]  /*4ab0*/  USHF.L.U32 UR5, UR5, UR4, URZ ;  /* 0x0000000405057299 */ /* 0x000fe400080006ff */
[----:B------:R-:W-:-:S04]  /*4ac0*/  USHF.L.U32 UR4, UR6, UR4, URZ ;  /* 0x0000000406047299 */ /* 0x000fc800080006ff */
[----:B-1----:R-:W-:-:S04]  /*4ad0*/  LOP3.LUT R0, R0, UR5, RZ, 0xc0, !PT ;  /* 0x0000000500007c12 */ /* 0x002fc8000f8ec0ff */
[----:B------:R-:W-:-:S13]  /*4ae0*/  ISETP.NE.AND P0, PT, R0, UR5, PT ;  /* 0x0000000500007c0c */ /* 0x000fda000bf05270 */
[----:B------:R-:W-:Y:S05]  /*4af0*/  @P0 BRA `(.L_x_99) ;  /* 0x0000000000580947 */ /* 0x000fea0003800000 */
[----:B------:R-:W1:Y:S02]  /*4b00*/  LDS R0, [UR8+0x18] ;  /* 0x00001808ff007984 */ /* 0x000e640008000800 */
[----:B-1----:R-:W-:-:S04]  /*4b10*/  LOP3.LUT R0, R0, UR4, RZ, 0xc0, !PT ;  /* 0x0000000400007c12 */ /* 0x002fc8000f8ec0ff */
[----:B------:R-:W-:-:S13]  /*4b20*/  ISETP.NE.AND P0, PT, R0, UR4, PT ;  /* 0x0000000400007c0c */ /* 0x000fda000bf05270 */
[----:B------:R-:W-:Y:S05]  /*4b30*/  @P0 BRA `(.L_x_100) ;  /* 0x00000000003c0947 */ /* 0x000fea0003800000 */
[----:B------:R-:W1:Y:S01]  /*4b40*/  S2R R2, SR_LANEID ;  /* 0x0000000000027919 */ /* 0x000e620000000000 */
[----:B------:R-:W-:-:S06]  /*4b50*/  ULOP3.LUT UR5, URZ, UR5, URZ, 0x33, !UPT ;  /* 0x00000005ff057292 */ /* 0x000fcc000f8e33ff */
[----:B------:R-:W-:-:S04]  /*4b60*/  IMAD.U32 R0, RZ, RZ, UR5 ;  /* 0x00000005ff007e24 */ /* 0x000fc8000f8e00ff */
[----:B------:R2:W3:Y:S02]  /*4b70*/  REDUX UR7, R0 ;  /* 0x00000000000773c4 */ /* 0x0004e40000000000 */
[----:B------:R4:W-:Y:S01]  /*4b80*/  UTCATOMSWS.AND URZ, UR5 ;  /* 0x0000000500ff79e3 */ /* 0x0009e20008000000 */
[----:B--2---:R-:W-:Y:S01]  /*4b90*/  LOP3.LUT R0, RZ, UR4, RZ, 0x33, !PT ;  /* 0x00000004ff007c12 */ /* 0x004fe2000f8e33ff */
[----:B------:R-:W-:Y:S02]  /*4ba0*/  VOTEU.ANY UR4, UPT, PT ;  /* 0x0000000000047886 */ /* 0x000fe400038e0100 */
[----:B------:R-:W-:Y:S02]  /*4bb0*/  UFLO.U32 UR4, UR4 ;  /* 0x00000004000472bd */ /* 0x000fe400080e0000 */
[----:B------:R-:W2:Y:S04]  /*4bc0*/  REDUX UR6, R0 ;  /* 0x00000000000673c4 */ /* 0x000ea80000000000 */
[----:B-1----:R-:W-:-:S02]  /*4bd0*/  ISETP.EQ.U32.AND P0, PT, R2, UR4, PT ;  /* 0x0000000402007c0c */ /* 0x002fc4000bf02070 */
[----:B---3--:R-:W-:-:S11]  /*4be0*/  MOV R2, UR7 ;  /* 0x0000000700027c02 */ /* 0x008fd60008000f00 */
[----:B------:R4:W-:Y:S01]  /*4bf0*/  @P0 ATOMS.AND RZ, [UR8+0x14], R2 ;  /* 0x00001402ffff098c */ /* 0x0009e2000a800008 */
[----:B--2---:R-:W-:-:S05]  /*4c00*/  IMAD.U32 R0, RZ, RZ, UR6 ;  /* 0x00000006ff007e24 */ /* 0x004fca000f8e00ff */
[----:B------:R4:W-:Y:S01]  /*4c10*/  @P0 ATOMS.AND RZ, [UR8+0x18], R0 ;  /* 0x00001800ffff098c */ /* 0x0009e2000a800008 */
[----:B------:R-:W-:Y:S05]  /*4c20*/  BRA `(.L_x_101) ;  /* 0x0000000000147947 */ /* 0x000fea0003800000 */
.L_x_100:
[----:B------:R-:W-:Y:S02]  /*4c30*/  MOV R2, 0x4c50 ;  /* 0x00004c5000027802 */ /* 0x000fe40000000f00 */
[----:B-----5:R-:W-:Y:S05]  /*4c40*/  CALL.REL.NOINC `($__internal_0_$__cuda_sm10x_tcgen05_guardrail_trap_col_being_dealloced_not_returned_by_alloc) ;  /* 0x0000008400907944 */ /* 0x020fea0003c00000 */
[----:B------:R-:W-:Y:S05]  /*4c50*/  BRA `(.L_x_101) ;  /* 0x0000000000087947 */ /* 0x000fea0003800000 */
.L_x_99:
[----:B------:R-:W-:Y:S02]  /*4c60*/  MOV R2, 0x4c80 ;  /* 0x00004c8000027802 */ /* 0x000fe40000000f00 */
[----:B-----5:R-:W-:Y:S05]  /*4c70*/  CALL.REL.NOINC `($__internal_2_$__cuda_sm10x_tcgen05_guardrail_trap_unallocated_columns_being_dealloced) ;  /* 0x00000084009c7944 */ /* 0x020fea0003c00000 */
.L_x_101:
[----:B------:R-:W-:Y:S01]  /*4c80*/  NOP ;  /* 0x0000000000007918 */ /* 0x000fe20000000000 */
[----:B----4-:R-:W-:Y:S05]  /*4c90*/  EXIT ;  /* 0x000000000000794d */ /* 0x010fea0003800000 */
.L_x_74:
[----:B------:R-:W-:-:S09]  /*4ca0*/  UISETP.NE.OR UP0, UPT, UR14, 0x3, !UP4 ;  /* 0x000000030e00788c */ /* 0x000fd2000e705670 */
[----:B------:R-:W-:Y:S05]  /*4cb0*/  BRA.U UP0, `(.L_x_102) ;  /* 0x0000000d00a47547 */ /* 0x000fea000b800000 */
[----:B------:R-:W1:Y:S01]  /*4cc0*/  LDCU.64 UR6, c[0x0][0x888] ;  /* 0x00011100ff0677ac */ /* 0x000e620008000a00 */
[----:B------:R-:W-:Y:S02]  /*4cd0*/  HFMA2 R10, -RZ, RZ, 0, 0 ;  /* 0x00000000ff0a7431 */ /* 0x000fe400000001ff */
[----:B------:R-:W-:Y:S01]  /*4ce0*/  IMAD.MOV.U32 R9, RZ, RZ, 0x1 ;  /* 0x00000001ff097424 */ /* 0x000fe200078e00ff */
[----:B------:R-:W-:Y:S01]  /*4cf0*/  MOV R11, 0x7000 ;  /* 0x00007000000b7802 */ /* 0x000fe20000000f00 */
[----:B------:R-:W2:Y:S01]  /*4d00*/  LDCU UR37, c[0x0][0x370] ;  /* 0x00006e00ff2577ac */ /* 0x000ea20008000800 */
[----:B------:R-:W-:Y:S01]  /*4d10*/  IMAD.MOV.U32 R8, RZ, RZ, RZ ;  /* 0x000000ffff087224 */ /* 0x000fe200078e00ff */
[----:B------:R-:W2:Y:S01]  /*4d20*/  LDCU.128 UR40, c[0x0][0xb10] ;  /* 0x00016200ff2877ac */ /* 0x000ea20008000c00 */
[----:B------:R-:W3:Y:S01]  /*4d30*/  LDCU UR31, c[0x0][0x374] ;  /* 0x00006e80ff1f77ac */ /* 0x000ee20008000800 */
[----:B------:R-:W4:Y:S01]  /*4d40*/  LDCU.64 UR38, c[0x0][0x890] ;  /* 0x00011200ff2677ac */ /* 0x000f220008000a00 */
[----:B------:R-:W4:Y:S01]  /*4d50*/  LDCU UR21, c[0x0][0xb0c] ;  /* 0x00016180ff1577ac */ /* 0x000f220008000800 */
[----:B------:R-:W4:Y:S01]  /*4d60*/  LDCU UR51, c[0x0][0xb20] ;  /* 0x00016400ff3377ac */ /* 0x000f220008000800 */
[----:B------:R-:W4:Y:S01]  /*4d70*/  LDCU UR4, c[0x0][0xb30] ;  /* 0x00016600ff0477ac */ /* 0x000f220008000800 */
[----:B-1----:R-:W-:Y:S01]  /*4d80*/  UISETP.NE.U32.AND UP0, UPT, UR6, URZ, UPT ;  /* 0x000000ff0600728c */ /* 0x002fe2000bf05070 */
[----:B------:R-:W-:Y:S01]  /*4d90*/  UMOV UR29, 0x400 ;  /* 0x00000400001d7882 */ /* 0x000fe20000000000 */
[----:B--2---:R-:W-:-:S02]  /*4da0*/  UIMAD.WIDE.U32 UR48, UR37, UR40, URZ ;  /* 0x00000028253072a5 */ /* 0x004fc4000f8e00ff */
[----:B------:R-:W-:Y:S02]  /*4db0*/  UISETP.NE.AND.EX UP5, UPT, UR7, URZ, UPT, UP0 ;  /* 0x000000ff0700728c */ /* 0x000fe4000bfa5300 */
[----:B---3--:R-:W-:Y:S02]  /*4dc0*/  UIMAD.WIDE.U32 UR6, UR31, UR43, URZ ;  /* 0x0000002b1f0672a5 */ /* 0x008fe4000f8e00ff */
[----:B------:R-:W-:Y:S02]  /*4dd0*/  ULEA UR29, UR5, UR29, 0x18 ;  /* 0x0000001d051d7291 */ /* 0x000fe4000f8ec0ff */
[----:B----4-:R-:W-:Y:S02]  /*4de0*/  UISETP.NE.U32.AND UP6, UPT, UR38, URZ, UPT ;  /* 0x000000ff2600728c */ /* 0x010fe4000bfc5070 */
[----:B------:R-:W-:Y:S02]  /*4df0*/  UIADD3 UR44, UPT, UPT, UR29, 0x160, URZ ;  /* 0x000001601d2c7890 */ /* 0x000fe4000fffe0ff */
[----:B------:R-:W-:Y:S01]  /*4e00*/  UISETP.NE.AND UP0, UPT, UR15, 0x1, UPT ;  /* 0x000000010f00788c */ /* 0x000fe2000bf05270 */
[----:B------:R-:W-:Y:S01]  /*4e10*/  UMOV UR48, UR49 ;  /* 0x0000003100307c82 */ /* 0x000fe20008000000 */
[----:B------:R-:W-:Y:S01]  /*4e20*/  UMOV UR45, UR7 ;  /* 0x00000007002d7c82 */ /* 0x000fe20008000000 */
[----:B------:R-:W-:Y:S01]  /*4e30*/  UISETP.NE.AND UP0, UPT, UR21, 0x1, UPT ;  /* 0x000000011500788c */ /* 0x000fe2000bf05270 */
[----:B------:R-:W1:Y:S01]  /*4e40*/  LDCU.64 UR52, c[0x0][0x348] ;  /* 0x00006900ff3477ac */ /* 0x000e620008000a00 */
[----:B------:R-:W-:-:S02]  /*4e50*/  UPLOP3.LUT UP1, UPT, UPT, UPT, UPT, 0x40, 0x4 ;  /* 0x000000000004789c */ /* 0x000fc40003f2e870 */
[----:B------:R-:W-:Y:S01]  /*4e60*/  UISETP.GE.AND UP3, UPT, UR15, 0x1, UPT ;  /* 0x000000010f00788c */ /* 0x000fe2000bf66270 */
[----:B------:R-:W2:Y:S01]  /*4e70*/  LDCU.64 UR22, c[0x0][0xb28] ;  /* 0x00016500ff1677ac */ /* 0x000ea20008000a00 */
[----:B------:R-:W-:Y:S02]  /*4e80*/  UISETP.NE.AND.EX UP6, UPT, UR39, URZ, UPT, UP6 ;  /* 0x000000ff2700728c */ /* 0x000fe4000bfc5360 */
[----:B------:R-:W-:Y:S02]  /*4e90*/  UPRMT UR44, UR5, 0x654, UR44 ;  /* 0x00000654052c7896 */ /* 0x000fe4000800002c */
[----:B------:R-:W-:Y:S02]  /*4ea0*/  USHF.R.U32.HI UR48, URZ, UR41, UR48 ;  /* 0x00000029ff307299 */ /* 0x000fe40008011630 */
[----:B------:R-:W-:Y:S02]  /*4eb0*/  USHF.R.U32.HI UR45, URZ, UR51, UR45 ;  /* 0x00000033ff2d7299 */ /* 0x000fe4000801162d */
[----:B------:R-:W-:-:S02]  /*4ec0*/  UISETP.NE.AND UP0, UPT, UR42, 0x1, UPT ;  /* 0x000000012a00788c */ /* 0x000fc4000bf05270 */
[----:B------:R-:W-:-:S11]  /*4ed0*/  UISETP.NE.AND UP4, UPT, UR4, 0x1, UPT ;  /* 0x000000010400788c */ /* 0x000fd6000bf85270 */
.L_x_110:
[----:B------:R-:W-:Y:S02]  /*4ee0*/  LEA R2, R8, UR29, 0x3 ;  /* 0x0000001d08027c11 */ /* 0x000fe4000f8e18ff */
[----:B------:R-:W-:Y:S02]  /*4ef0*/  SHF.L.U32 R0, R10, 0x1f, RZ ;  /* 0x0000001f0a007819 */ /* 0x000fe400000006ff */
[----:B------:R-:W-:Y:S02]  /*4f00*/  LEA R4, R8, UR29, 0x4 ;  /* 0x0000001d08047c11 */ /* 0x000fe4000f8e20ff */
[----:B---3--:R-:W3:Y:S02]  /*4f10*/  SYNCS.PHASECHK.TRANS64.TRYWAIT P0, [R2+URZ+0x180], R0 ;  /* 0x00018000020075a7 */ /* 0x008ee400080011ff */
[----:B---3--:R-:W-:Y:S05]  /*4f20*/  @!P0 BRA `(.L_x_103) ;  /* 0x0000008000508947 */ /* 0x008fea0003800000 */
.L_x_197:
[----:B------:R-:W4:Y:S01]  /*4f30*/  LDS.128 R4, [R4+0x1f0] ;  /* 0x0001f00004047984 */ /* 0x000f220000000c00 */
[----:B------:R-:W-:Y:S01]  /*4f40*/  UISETP.GE.AND UP0, UPT, UR15, 0x1, UPT ;  /* 0x000000010f00788c */ /* 0x000fe2000bf06270 */
[----:B------:R-:W-:Y:S01]  /*4f50*/  @!PT LDS RZ, [RZ] ;  /* 0x00000000fffff984 */ /* 0x000fe20000000800 */
[----:B------:R-:W-:Y:S01]  /*4f60*/  @!PT LDS RZ, [RZ] ;  /* 0x00000000fffff984 */ /* 0x000fe20000000800 */
[----:B------:R-:W-:Y:S01]  /*4f70*/  @!PT LDS RZ, [RZ] ;  /* 0x00000000fffff984 */ /* 0x000fe20000000800 */
[----:B------:R-:W-:Y:S01]  /*4f80*/  @!PT LDS RZ, [RZ] ;  /* 0x00000000fffff984 */ /* 0x000fe20000000800 */
[----:B------:R1:W-:Y:S06]  /*4f90*/  MEMBAR.ALL.CTA ;  /* 0x0000000000007992 */ /* 0x0003ec0000008000 */
[----:B-1----:R-:W1:Y:S01]  /*4fa0*/  FENCE.VIEW.ASYNC.S ;  /* 0x00000000000073c6 */ /* 0x002e620000000000 */
[----:B----4-:R-:W-:Y:S11]  /*4fb0*/  LOP3.LUT P0, RZ, R6, 0x1, RZ, 0xc0, !PT ;  /* 0x0000000106ff7812 */ /* 0x010ff6000780c0ff */
[----:B------:R-:W-:Y:S02]  /*4fc0*/  @!UPT UIADD3 URZ, UPT, UPT, URZ, URZ, URZ ;  /* 0x000000fffffff290 */ /* 0x000fe4000fffe0ff */
[----:B-1----:R-:W-:Y:S01]  /*4fd0*/  VOTEU.ANY UP3, P0 ;  /* 0x0000000000ff7886 */ /* 0x002fe20000060100 */
[----:B------:R-:W-:Y:S11]  /*4fe0*/  PLOP3.LUT P0, PT, PT, PT, UP3, 0x80, 0x8 ;  /* 0x000000000008781c */ /* 0x000ff60003f0f038 */
[----:B------:R-:W-:Y:S02]  /*4ff0*/  @!UPT UIADD3 URZ, UPT, UPT, URZ, URZ, URZ ;  /* 0x000000fffffff290 */ /* 0x000fe4000fffe0ff */
[----:B---3--:R-:W-:Y:S02]  /*5000*/  @P0 SHF.R.U32.HI R0, RZ, 0x10, R5 ;  /* 0x00000010ff000819 */ /* 0x008fe40000011605 */
[----:B------:R-:W-:Y:S02]  /*5010*/  @P0 MOV R3, R4 ;  /* 0x0000000400030202 */ /* 0x000fe40000000f00 */
[----:B------:R-:W-:Y:S01]  /*5020*/  @P0 R2UR UR4, R0 ;  /* 0x00000000000402ca */ /* 0x000fe200000e0000 */
[----:B------:R-:W-:Y:S01]  /*5030*/  VIADD R0, R2, 0x190 ;  /* 0x0000019002007836 */ /* 0x000fe20000000000 */
[----:B------:R-:W-:Y:S02]  /*5040*/  @P0 LOP3.LUT R4, R5, 0xffff, RZ, 0xc0, !PT ;  /* 0x0000ffff05040812 */ /* 0x000fe400078ec0ff */
[----:B------:R-:W-:Y:S02]  /*5050*/  @P0 R2UR UR6, R3 ;  /* 0x00000000030602ca */ /* 0x000fe400000e0000 */
[----:B------:R-:W-:Y:S02]  /*5060*/  PRMT R0, RZ, 0x654, R0 ;  /* 0x00000654ff007816 */ /* 0x000fe40000000000 */
[----:B------:R-:W-:Y:S02]  /*5070*/  @P0 R2UR UR5, R4 ;  /* 0x00000000040502ca */ /* 0x000fe400000e0000 */
[----:B------:R1:W-:Y:S03]  /*5080*/  SYNCS.ARRIVE.TRANS64.RED.A1T0 RZ, [R0+URZ], RZ ;  /* 0x000000ff00ff79a7 */ /* 0x0003e600081004ff */
[----:B------:R-:W-:Y:S04]  /*5090*/  @UP3 UMOV UR30, UR4 ;  /* 0x00000004001e3c82 */ /* 0x000fe80008000000 */
[----:B------:R-:W-:Y:S04]  /*50a0*/  @UP3 UMOV UR14, UR6 ;  /* 0x00000006000e3c82 */ /* 0x000fe80008000000 */
[----:B------:R-:W-:Y:S01]  /*50b0*/  @UP3 UMOV UR13, UR5 ;  /* 0x00000005000d3c82 */ /* 0x000fe20008000000 */
[----:B------:R-:W-:Y:S05]  /*50c0*/  BRA.U !UP0, `(.L_x_104) ;  /* 0x0000000108c07547 */ /* 0x000fea000b800000 */
[----:B------:R-:W-:Y:S02]  /*50d0*/  UIMAD.WIDE.U32 UR8, UR13, UR43, URZ ;  /* 0x0000002b0d0872a5 */ /* 0x000fe4000f8e00ff */
[----:B------:R-:W-:Y:S02]  /*50e0*/  UP2UR UR12, UPR, URZ, 0x4 ;  /* 0x00000004ff0c7883 */ /* 0x000fe40008000000 */
[----:B------:R-:W-:Y:S02]  /*50f0*/  UISETP.NE.AND UP2, UPT, UR42, 0x1, UPT ;  /* 0x000000012a00788c */ /* 0x000fe4000bf45270 */
[----:B------:R-:W-:Y:S02]  /*5100*/  UIMAD.WIDE.U32 UR10, UR14, UR40, URZ ;  /* 0x000000280e0a72a5 */ /* 0x000fe4000f8e00ff */
[----:B------:R-:W-:Y:S02]  /*5110*/  USEL UR4, UR31, UR45, !UP2 ;  /* 0x0000002d1f047287 */ /* 0x000fe4000d000000 */
[----:B------:R-:W-:Y:S02]  /*5120*/  UISETP.NE.AND UP0, UPT, UR21, 0x1, UPT ;  /* 0x000000011500788c */ /* 0x000fe4000bf05270 */
[----:B------:R-:W-:Y:S02]  /*5130*/  UP2UR UR20, UPR, URZ, 0x2 ;  /* 0x00000002ff147883 */ /* 0x000fe40008000000 */
[----:B------:R-:W-:Y:S02]  /*5140*/  UISETP.NE.AND UP1, UPT, UR15, 0x1, UPT ;  /* 0x000000010f00788c */ /* 0x000fe4000bf25270 */
[----:B--2---:R-:W-:Y:S02]  /*5150*/  UIMAD.WIDE.U32 UR16, UR4, UR22, URZ ;  /* 0x00000016041072a5 */ /* 0x004fe4000f8e00ff */
[----:B------:R-:W-:Y:S01]  /*5160*/  USEL UR7, UR37, UR48, !UP0 ;  /* 0x0000003025077287 */ /* 0x000fe2000c000000 */
[----:B------:R-:W-:Y:S02]  /*5170*/  UMOV UR5, UR9 ;  /* 0x0000000900057c82 */ /* 0x000fe40008000000 */
[----:B------:R-:W-:Y:S02]  /*5180*/  USHF.R.U32.HI UR6, URZ, UR51, UR5 ;  /* 0x00000033ff067299 */ /* 0x000fe40008011605 */
[----:B------:R-:W-:Y:S02]  /*5190*/  UIMAD.WIDE.U32 UR18, UR7, UR22, URZ ;  /* 0x00000016071272a5 */ /* 0x000fe4000f8e00ff */
[----:B------:R-:W-:Y:S02]  /*51a0*/  USEL UR6, UR13, UR6, !UP2 ;  /* 0x000000060d067287 */ /* 0x000fe4000d000000 */
[----:B------:R-:W-:Y:S01]  /*51b0*/  UISETP.NE.AND UP2, UPT, UR12, URZ, UPT ;  /* 0x000000ff0c00728c */ /* 0x000fe2000bf45270 */
[----:B------:R-:W-:Y:S01]  /*51c0*/  UMOV UR5, UR11 ;  /* 0x0000000b00057c82 */ /* 0x000fe20008000000 */
[----:B------:R-:W-:Y:S02]  /*51d0*/  UIMAD.WIDE.U32 UR10, UR6, UR22, URZ ;  /* 0x00000016060a72a5 */ /* 0x000fe4000f8e00ff */
[----:B------:R-:W-:Y:S03]  /*51e0*/  USHF.R.U32.HI UR8, URZ, UR41, UR5 ;  /* 0x00000029ff087299 */ /* 0x000fe60008011605 */
[----:B------:R-:W-:Y:S02]  /*51f0*/  UMOV UR5, UR17 ;  /* 0x0000001100057c82 */ /* 0x000fe40008000000 */
[----:B------:R-:W-:Y:S03]  /*5200*/  @UP1 USHF.R.U32.HI UR4, URZ, UR23, UR5 ;  /* 0x00000017ff041299 */ /* 0x000fe60008011605 */
[----:B------:R-:W-:Y:S01]  /*5210*/  UMOV UR5, UR19 ;  /* 0x0000001300057c82 */ /* 0x000fe20008000000 */
[----:B------:R-:W-:Y:S02]  /*5220*/  UIMAD UR4, UR15, UR4, URZ ;  /* 0x000000040f0472a4 */ /* 0x000fe4000f8e02ff */
[----:B------:R-:W-:Y:S02]  /*5230*/  @UP1 USHF.R.U32.HI UR7, URZ, UR23, UR5 ;  /* 0x00000017ff071299 */ /* 0x000fe40008011605 */
[----:B------:R-:W-:Y:S02]  /*5240*/  USEL UR5, UR14, UR8, !UP0 ;  /* 0x000000080e057287 */ /* 0x000fe4000c000000 */
[----:B------:R-:W-:Y:S02]  /*5250*/  UIMAD UR8, UR15, UR7, URZ ;  /* 0x000000070f0872a4 */ /* 0x000fe4000f8e02ff */
[----:B------:R-:W-:Y:S03]  /*5260*/  UISETP.GE.AND UP0, UPT, UR6, UR4, UPT ;  /* 0x000000040600728c */ /* 0x000fe6000bf06270 */
[----:B------:R-:W-:Y:S01]  /*5270*/  UMOV UR4, UR11 ;  /* 0x0000000b00047c82 */ /* 0x000fe20008000000 */
[----:B------:R-:W-:Y:S02]  /*5280*/  UISETP.GE.OR UP0, UPT, UR5, UR8, UP0 ;  /* 0x000000080500728c */ /* 0x000fe40008706670 */
[----:B------:R-:W-:Y:S02]  /*5290*/  USHF.R.U32.HI UR4, URZ, UR23, UR4 ;  /* 0x00000017ff047299 */ /* 0x000fe40008011604 */
[----:B------:R-:W-:Y:S02]  /*52a0*/  UIMAD.WIDE.U32 UR8, UR5, UR22, URZ ;  /* 0x00000016050872a5 */ /* 0x000fe4000f8e00ff */
[----:B------:R-:W-:Y:S04]  /*52b0*/  USEL UR10, UR6, UR4, !UP1 ;  /* 0x00000004060a7287 */ /* 0x000fe8000c800000 */
[----:B------:R-:W-:Y:S01]  /*52c0*/  UIADD3 UR11, UPT, UPT, -UR10, URZ, URZ ;  /* 0x000000ff0a0b7290 */ /* 0x000fe2000fffe1ff */
[----:B------:R-:W-:Y:S02]  /*52d0*/  @!UP0 UMOV UR4, UR9 ;  /* 0x0000000900048c82 */ /* 0x000fe40008000000 */
[----:B------:R-:W-:Y:S02]  /*52e0*/  @!UP0 USHF.R.U32.HI UR4, URZ, UR23, UR4 ;  /* 0x00000017ff048299 */ /* 0x000fe40008011604 */
[----:B------:R-:W-:Y:S02]  /*52f0*/  UIMAD UR8, UR15, UR11, UR6 ;  /* 0x0000000b0f0872a4 */ /* 0x000fe4000f8e0206 */
[----:B------:R-:W-:Y:S02]  /*5300*/  @!UP0 USEL UR4, UR5, UR4, !UP1 ;  /* 0x0000000405048287 */ /* 0x000fe4000c800000 */
[----:B------:R-:W-:Y:S02]  /*5310*/  UISETP.NE.AND UP1, UPT, UR20, URZ, UPT ;  /* 0x000000ff1400728c */ /* 0x000fe4000bf25270 */
[----:B------:R-:W-:Y:S02]  /*5320*/  @!UP0 UIMAD UR7, UR7, UR8, UR4 ;  /* 0x00000008070782a4 */ /* 0x000fe4000f8e0204 */
[----:B------:R-:W-:Y:S02]  /*5330*/  @!UP0 UIADD3 UR9, UPT, UPT, UR10, -UR4, URZ ;  /* 0x800000040a098290 */ /* 0x000fe4000fffe0ff */
[----:B------:R-:W-:Y:S02]  /*5340*/  UIADD3 UR8, UPT, UPT, -UR6, URZ, URZ ;  /* 0x000000ff06087290 */ /* 0x000fe4000fffe1ff */
[----:B------:R-:W-:Y:S02]  /*5350*/  UIADD3 UR4, UPT, UPT, -UR5, URZ, URZ ;  /* 0x000000ff05047290 */ /* 0x000fe4000fffe1ff */
[----:B------:R-:W-:Y:S03]  /*5360*/  @!UP0 UIMAD UR6, UR9, UR15, UR5 ;  /* 0x0000000f090682a4 */ /* 0x000fe6000f8e0205 */
[----:B------:R-:W-:Y:S01]  /*5370*/  @!UP0 UMOV UR5, UR7 ;  /* 0x0000000700058c82 */ /* 0x000fe20008000000 */
[----:B------:R-:W-:Y:S02]  /*5380*/  UIMAD UR7, UR21, UR4, UR14 ;  /* 0x00000004150772a4 */ /* 0x000fe4000f8e020e */
[----:B------:R-:W-:Y:S02]  /*5390*/  UIMAD UR4, UR42, UR8, UR13 ;  /* 0x000000082a0472a4 */ /* 0x000fe4000f8e020d */
[----:B------:R-:W-:Y:S02]  /*53a0*/  UIMAD UR14, UR5, UR21, UR7 ;  /* 0x00000015050e72a4 */ /* 0x000fe4000f8e0207 */
[----:B------:R-:W-:Y:S11]  /*53b0*/  UIMAD UR13, UR6, UR42, UR4 ;  /* 0x0000002a060d72a4 */ /* 0x000ff6000f8e0204 */
[----:B------:R-:W-:Y:S01]  /*53c0*/  @!UPT UIADD3 URZ, UPT, UPT, URZ, URZ, URZ ;  /* 0x000000fffffff290 */ /* 0x000fe2000fffe0ff */
.L_x_104:
[----:B------:R-:W3:Y:S01]  /*53d0*/  @!UP4 LDCU.128 UR8, c[0x0][0xb10] ;  /* 0x00016200ff08c7ac */ /* 0x000ee20008000c00 */
[----:B------:R-:W-:Y:S02]  /*53e0*/  ISETP.NE.U32.AND P0, PT, RZ, UR38, PT ;  /* 0x00000026ff007c0c */ /* 0x000fe4000bf05070 */
[----:B------:R-:W-:Y:S02]  /*53f0*/  SHF.L.U32 R4, R9, 0x1f, RZ ;  /* 0x0000001f09047819 */ /* 0x000fe400000006ff */
[----:B------:R-:W-:Y:S01]  /*5400*/  ISETP.NE.AND.EX P0, PT, RZ, UR39, PT, P0 ;  /* 0x00000027ff007c0c */ /* 0x000fe2000bf05300 */
[----:B------:R-:W4:Y:S01]  /*5410*/  @!UP4 LDCU UR5, c[0x0][0xb0c] ;  /* 0x00016180ff05c7ac */ /* 0x000f220008000800 */
[----:B---3--:R-:W-:Y:S07]  /*5420*/  UIMAD.WIDE.U32 UR6, UR14, UR8, URZ ;  /* 0x000000080e0672a5 */ /* 0x008fee000f8e00ff */
[----:B------:R-:W-:Y:S01]  /*5430*/  @!UP4 UMOV UR4, UR7 ;  /* 0x000000070004cc82 */ /* 0x000fe20008000000 */
[----:B----4-:R-:W-:Y:S02]  /*5440*/  @!UP4 UISETP.NE.AND UP0, UPT, UR5, 0x1, UPT ;  /* 0x000000010500c88c */ /* 0x010fe4000bf05270 */
[----:B------:R-:W-:Y:S02]  /*5450*/  @!UP4 USHF.R.U32.HI UR4, URZ, UR9, UR4 ;  /* 0x00000009ff04c299 */ /* 0x000fe40008011604 */
[----:B------:R-:W-:Y:S02]  /*5460*/  UIMAD.WIDE.U32 UR6, UR13, UR11, URZ ;  /* 0x0000000b0d0672a5 */ /* 0x000fe4000f8e00ff */
[----:B------:R-:W-:Y:S02]  /*5470*/  @!UP4 USEL UR8, UR14, UR4, !UP0 ;  /* 0x000000040e08c287 */ /* 0x000fe4000c000000 */
[----:B------:R-:W-:Y:S03]  /*5480*/  @!UP4 UISETP.NE.AND UP0, UPT, UR10, 0x1, UPT ;  /* 0x000000010a00c88c */ /* 0x000fe6000bf05270 */
[----:B------:R-:W-:Y:S02]  /*5490*/  @!UP4 UMOV UR6, UR7 ;  /* 0x000000070006cc82 */ /* 0x000fe40008000000 */
[----:B------:R-:W3:Y:S02]  /*54a0*/  @!UP4 LDCU UR4, c[0x0][0xb20] ;  /* 0x00016400ff04c7ac */ /* 0x000ee40008000800 */
[----:B---3--:R-:W-:Y:S04]  /*54b0*/  @!UP4 USHF.R.U32.HI UR6, URZ, UR4, UR6 ;  /* 0x00000004ff06c299 */ /* 0x008fe80008011606 */
[----:B------:R-:W-:Y:S04]  /*54c0*/  @!UP4 USEL UR6, UR13, UR6, !UP0 ;  /* 0x000000060d06c287 */ /* 0x000fe8000c000000 */
[----:B------:R-:W-:Y:S02]  /*54d0*/  @!UP4 UIADD3 UR4, UPT, UPT, -UR8, UR6, URZ ;  /* 0x000000060804c290 */ /* 0x000fe4000fffe1ff */
[----:B------:R-:W-:Y:S02]  /*54e0*/  @!UP4 UIADD3 UR6, UPT, UPT, UR8, -UR6, URZ ;  /* 0x800000060806c290 */ /* 0x000fe4000fffe0ff */
[----:B------:R-:W-:Y:S02]  /*54f0*/  @!UP4 UIMAD UR14, UR4, UR5, UR14 ;  /* 0x00000005040ec2a4 */ /* 0x000fe4000f8e020e */
[----:B------:R-:W-:Y:S01]  /*5500*/  @!UP4 UIMAD UR13, UR6, UR10, UR13 ;  /* 0x0000000a060dc2a4 */ /* 0x000fe2000f8e020d */
[----:B------:R-:W-:Y:S11]  /*5510*/  BRA.U UP1, `(.L_x_105) ;  /* 0x0000000101107547 */ /* 0x000ff6000b800000 */
[----:B-1----:R-:W-:Y:S04]  /*5520*/  MOV R0, UR50 ;  /* 0x0000003200007c02 */ /* 0x002fe80008000f00 */
[----:B------:R-:W-:Y:S04]  /*5530*/  SHF.L.U32 R0, R0, 0x1f, RZ ;  /* 0x0000001f00007819 */ /* 0x000fe800000006ff */
[----:B------:R-:W1:Y:S02]  /*5540*/  SYNCS.PHASECHK.TRANS64.TRYWAIT P1, [UR29+0x178], R0 ;  /* 0x00017800ff0075a7 */ /* 0x000e64000802111d */
[----:B-1----:R-:W-:Y:S05]  /*5550*/  @!P1 BRA `(.L_x_106) ;  /* 0x0000007800d89947 */ /* 0x002fea0003800000 */
.L_x_105:
[----:B------:R-:W-:Y:S05]  /*5560*/  BRA.U !UP6, `(.L_x_107) ;  /* 0x000000010e407547 */ /* 0x000fea000b800000 */
[----:B------:R-:W-:Y:S01]  /*5570*/  UPLOP3.LUT UP2, UPT, UPT, UPT, UP5, 0x80, 0x8 ;  /* 0x000000000008789c */ /* 0x000fe20003f4f050 */
[----:B-1----:R-:W-:Y:S01]  /*5580*/  HFMA2 R0, -RZ, RZ, 0, 5.9604644775390625e-08 ;  /* 0x00000001ff007431 */ /* 0x002fe200000001ff */
[----:B------:R-:W1:Y:S04]  /*5590*/  LDCU.64 UR8, c[0x0][0x358] ;  /* 0x00006b00ff0877ac */ /* 0x000e680008000a00 */
[----:B------:R-:W-:Y:S05]  /*55a0*/  PLOP3.LUT P1, PT, PT, PT, UP2, 0x80, 0x8 ;  /* 0x000000000008781c */ /* 0x000fea0003f2f028 */
[----:B------:R-:W3:Y:S01]  /*55b0*/  @UP2 LDCU.64 UR4, c[0x0][0x888] ;  /* 0x00011100ff0427ac */ /* 0x000ee20008000a00 */
[----:B------:R-:W-:Y:S07]  /*55c0*/  @UP2 UIMAD UR6, UR36, UR38, URZ ;  /* 0x00000026240622a4 */ /* 0x000fee000f8e02ff */
[----:B------:R-:W-:Y:S01]  /*55d0*/  @P1 PRMT R5, R0, 0x7610, R5 ;  /* 0x0000761000051816 */ /* 0x000fe20000000005 */
[----:B---3--:R-:W-:Y:S06]  /*55e0*/  @UP2 UIMAD.WIDE UR4, UR6, 0x4, UR4 ;  /* 0x00000004060428a5 */ /* 0x008fec000f8e0204 */
[----:B------:R-:W-:Y:S02]  /*55f0*/  IMAD.U32 R2, RZ, RZ, UR4 ;  /* 0x00000004ff027e24 */ /* 0x000fe4000f8e00ff */
[----:B------:R-:W-:Y:S03]  /*5600*/  IMAD.U32 R3, RZ, RZ, UR5 ;  /* 0x00000005ff037e24 */ /* 0x000fe6000f8e00ff */
[----:B------:R-:W3:Y:S02]  /*5610*/  @!UP2 LDCU UR4, c[0x0][0x880] ;  /* 0x00011000ff04a7ac */ /* 0x000ee40008000800 */
[----:B-1---5:R1:W5:Y:S02]  /*5620*/  @P1 LDG.E R219, desc[UR8][R2.64] ;  /* 0x0000000802db1981 */ /* 0x022364000c1e1900 */
[----:B-1----:R-:W-:Y:S05]  /*5630*/  IMAD.MOV.U32 R2, RZ, RZ, 0x1 ;  /* 0x00000001ff027424 */ /* 0x002fea00078e00ff */
[----:B------:R-:W-:Y:S05]  /*5640*/  @!P1 PRMT R5, R2, 0x7610, R5 ;  /* 0x0000761002059816 */ /* 0x000fea0000000005 */
[----:B------:R4:W-:Y:S02]  /*5650*/  STL.S16 [R1+0x60], R5 ;  /* 0x0000600501007387 */ /* 0x0009e40000100600 */
[----:B---34-:R-:W-:Y:S07]  /*5660*/  @!P1 MOV R219, UR4 ;  /* 0x0000000400db9c02 */ /* 0x018fee0008000f00 */
.L_x_107:
[----:B-----5:R-:W-:Y:S01]  /*5670*/  @!P0 ISETP.EQ.AND P2, PT, R219, RZ, PT ;  /* 0x000000ffdb00820c */ /* 0x020fe20003f42270 */
[----:B------:R-:W-:Y:S01]  /*5680*/  @!UPT UIADD3 URZ, UPT, UPT, URZ, URZ, URZ ;  /* 0x000000fffffff290 */ /* 0x000fe2000fffe0ff */
[----:B------:R-:W-:Y:S11]  /*5690*/  @!P0 BRA `(.L_x_108) ;  /* 0x00000000001c8947 */ /* 0x000ff60003800000 */
[----:B------:R-:W-:Y:S01]  /*56a0*/  PLOP3.LUT P2, PT, PT, PT, UP2, 0x80, 0x8 ;  /* 0x000000000008781c */ /* 0x000fe20003f4f028 */
[----:B-1----:R-:W3:Y:S03]  /*56b0*/  LDL R0, [R1+0x60] ;  /* 0x0000600001007983 */ /* 0x002ee60000100800 */
[----:B------:R-:W-:Y:S02]  /*56c0*/  PLOP3.LUT P2, PT, P2, PT, PT, 0x8, 0x80 ;  /* 0x000000000080781c */ /* 0x000fe4000174e170 */
[----:B---3--:R-:W-:Y:S11]  /*56d0*/  LOP3.LUT P0, RZ, R0, 0xff, RZ, 0xc0, !PT ;  /* 0x000000ff00ff7812 */ /* 0x008ff6000780c0ff */
[----:B------:R-:W-:Y:S02]  /*56e0*/  @!UPT UIADD3 URZ, UPT, UPT, URZ, URZ, URZ ;  /* 0x000000fffffff290 */ /* 0x000fe4000fffe0ff */
[----:B------:R-:W-:Y:S11]  /*56f0*/  @P0 ISETP.EQ.AND P2, PT, R219, RZ, PT ;  /* 0x000000ffdb00020c */ /* 0x000ff60003f42270 */
[----:B------:R-:W-:Y:S02]  /*5700*/  @!UPT UIADD3 URZ, UPT, UPT, URZ, URZ, URZ ;  /* 0x000000fffffff290 */ /* 0x000fe4000fffe0ff */
.L_x_108:
[----:B------:R-:W3:Y:S01]  /*5710*/  SYNCS.PHASECHK.TRANS64.TRYWAIT P0, [UR29+0x168], R4 ;  /* 0x00016804ff0075a7 */ /* 0x000ee2000800111d */
[----:B------:R-:W-:Y:S02]  /*5720*/  ELECT P1, URZ, PT ;  /* 0x0000000000ff782f */ /* 0x000fe40003820000 */
[----:B-1----:R-:W-:Y:S01]  /*5730*/  IADD3 R0, PT, PT, R8, 0x1, RZ ;  /* 0x0000000108007810 */ /* 0x002fe20007ffe0ff */
[----:B---3--:R-:W-:Y:S10]  /*5740*/  @!P0 BRA `(.L_x_109) ;  /* 0x0000007800748947 */ /* 0x008ff40003800000 */
.L_x_200:
[----:B------:R-:W-:Y:S01]  /*5750*/  PLOP3.LUT P1, PT, P2, P1, PT, 0xf2, 0x2f ;  /* 0x00000000002f781c */ /* 0x000fe20001723e72 */
[----:B------:R-:W-:Y:S01]  /*5760*/  UMOV UR6, 0x0 ;  /* 0x0000000000067882 */ /* 0x000fe20000000000 */
[----:B------:R-:W-:Y:S01]  /*5770*/  UMOV UR7, 0x10000000 ;  /* 0x1000000000077882 */ /* 0x000fe20000000000 */
[----:B------:R-:W-:Y:S01]  /*5780*/  UMOV UR12, UR36 ;  /* 0x00000024000c7c82 */ /* 0x000fe20008000000 */
[----:B------:R-:W-:Y:S01]  /*5790*/  UMOV UR20, UR36 ;  /* 0x0000002400147c82 */ /* 0x000fe20008000000 */
[----:B------:R-:W-:Y:S01]  /*57a0*/  UMOV UR28, UR36 ;  /* 0x00000024001c7c82 */ /* 0x000fe20008000000 */
[C---:B------:R-:W-:Y:S02]  /*57b0*/  ISETP.NE.AND P0, PT, R0.reuse, 0x2, PT ;  /* 0x000000020000780c */ /* 0x040fe40003f05270 */
[----:B------:R-:W-:Y:S02]  /*57c0*/  LOP3.LUT R9, R9, 0x1, RZ, 0x3c, !PT ;  /* 0x0000000109097812 */ /* 0x000fe400078e3cff */
[----:B-1----:R-:W-:Y:S02]  /*57d0*/  SEL R2, RZ, 0x1, P0 ;  /* 0x00000001ff027807 */ /* 0x002fe40000000000 */
[----:B------:R-:W-:Y:S01]  /*57e0*/  SEL R8, R0, RZ, P0 ;  /* 0x000000ff00087207 */ /* 0x000fe20000000000 */
[----:B------:R-:W-:Y:S01]  /*57f0*/  VOTEU.ALL UP0, P1 ;  /* 0x0000000000ff7886 */ /* 0x000fe20000800000 */
[----:B------:R-:W-:Y:S04]  /*5800*/  LOP3.LUT R10, R10, R2, RZ, 0x3c, !PT ;  /* 0x000000020a0a7212 */ /* 0x000fe800078e3cff */
[----:B------:R-:W-:Y:S02]  /*5810*/  @!UP0 UIADD3 UR4, UP1, UPT, UR52, 0x580, URZ ;  /* 0x0000058034048890 */ /* 0x000fe4000ff3e0ff */
[----:B------:R-:W-:Y:S02]  /*5820*/  @!UP0 USHF.L.U32 UR35, UR46, 0x7, URZ ;  /* 0x000000072e238899 */ /* 0x000fe400080006ff */
[----:B------:R-:W-:Y:S02]  /*5830*/  @!UP0 UIADD3.X UR5, UPT, UPT, URZ, UR53, URZ, UP1, !UPT ;  /* 0x00000035ff058290 */ /* 0x000fe40008ffe4ff */
[----:B------:R-:W-:Y:S02]  /*5840*/  @!UP0 UIMAD UR34, UR47, 0xe0, URZ ;  /* 0x000000e02f2288a4 */ /* 0x000fe4000f8e02ff */
[----:B------:R-:W-:Y:S02]  /*5850*/  @!UP0 UIADD3 UR32, UPT, UPT, UR29, 0x300, URZ ;  /* 0x000003001d208890 */ /* 0x000fe4000fffe0ff */
[----:B------:R-:W-:Y:S01]  /*5860*/  @!UP0 UIADD3 UR33, UPT, UPT, UR29, 0x160, URZ ;  /* 0x000001601d218890 */ /* 0x000fe2000fffe0ff */
[----:B------:R-:W-:Y:S01]  /*5870*/  VOTEU.ALL UP1, P1 ;  /* 0x0000000000ff7886 */ /* 0x000fe20000820000 */
[----:B------:R-:W-:Y:S02]  /*5880*/  @!UP0 UIADD3 UR8, UPT, UPT, UR29, 0x1300, URZ ;  /* 0x000013001d088890 */ /* 0x000fe4000fffe0ff */
[----:B------:R-:W-:Y:S03]  /*5890*/  @!UP0 UIADD3 UR10, UPT, UPT, UR34, 0x20, URZ ;  /* 0x00000020220a8890 */ /* 0x000fe6000fffe0ff */
[----:B------:R-:W-:Y:S01]  /*58a0*/  UMOV UR9, UR33 ;  /* 0x0000002100097c82 */ /* 0x000fe20008000000 */
[----:B------:R-:W-:Y:S01]  /*58b0*/  UMOV UR11, UR35 ;  /* 0x00000023000b7c82 */ /* 0x000fe20008000000 */
[----:B------:R1:W-:Y:S01]  /*58c0*/  @!UP1 UTMALDG.3D [UR32], [UR4], desc[UR6] ;  /* 0x00000620040095b4 */ /* 0x0003e20008011000 */
[----:B------:R-:W-:Y:S01]  /*58d0*/  VOTEU.ALL UP1, P1 ;  /* 0x0000000000ff7886 */ /* 0x000fe20000820000 */
[----:B------:R-:W-:Y:S02]  /*58e0*/  @!UP0 UIADD3 UR16, UPT, UPT, UR29, 0x2300, URZ ;  /* 0x000023001d108890 */ /* 0x000fe4000fffe0ff */
[----:B------:R-:W-:Y:S01]  /*58f0*/  @!UP0 UIADD3 UR18, UPT, UPT, UR34, 0x40, URZ ;  /* 0x0000004022128890 */ /* 0x000fe2000fffe0ff */
        /* <DEDUP_REMOVED lines=10> */
[----:B------:R-:W-:Y:S02]  /*59a0*/  UIADD3 UR47, UPT, UPT, UR13, UR57, URZ ;  /* 0x000000390d2f7290 */ /* 0x000fe4000fffe0ff */
[----:B------:R-:W-:Y:S02]  /*59b0*/  UIADD3 UR46, UPT, UPT, UR14, UR56, URZ ;  /* 0x000000380e2e7290 */ /* 0x000fe4000fffe0ff */
[----:B------:R-:W-:Y:S01]  /*59c0*/  @!UP1 UTMALDG.3D [UR24], [UR4], desc[UR6] ;  /* 0x00000618040095b4 */ /* 0x000fe20008011000 */
[----:B------:R-:W-:Y:S01]  /*59d0*/  VOTEU.ALL UP1, P1 ;  /* 0x0000000000ff7886 */ /* 0x000fe20000820000 */
[----:B-1----:R-:W-:Y:S01]  /*59e0*/  UMOV UR36, UR30 ;  /* 0x0000001e00247c82 */ /* 0x002fe20008000000 */
[----:B---3--:R-:W-:Y:S02]  /*59f0*/  @!UP0 UIADD3 UR8, UPT, UPT, UR29, 0x4300, URZ ;  /* 0x000043001d088890 */ /* 0x008fe4000fffe0ff */
[----:B------:R-:W-:Y:S02]  /*5a00*/  @!UP0 UIADD3 UR10, UPT, UPT, UR34, 0x80, URZ ;  /* 0x00000080220a8890 */ /* 0x000fe4000fffe0ff */
[----:B----4-:R-:W-:Y:S02]  /*5a10*/  @!UP0 UIADD3 UR16, UPT, UPT, UR29, 0x5300, URZ ;  /* 0x000053001d108890 */ /* 0x010fe4000fffe0ff */
[----:B------:R-:W-:Y:S05]  /*5a20*/  @!UP0 UIADD3 UR18, UPT, UPT, UR34, 0xa0, URZ ;  /* 0x000000a022128890 */ /* 0x000fea000fffe0ff */
[----:B------:R1:W-:Y:S01]  /*5a30*/  @!UP1 UTMALDG.3D [UR8], [UR4], desc[UR6] ;  /* 0x00000608040095b4 */ /* 0x0003e20008011000 */
[----:B------:R-:W-:Y:S02]  /*5a40*/  UPLOP3.LUT UP1, UPT, UPT, UPT, UPT, 0x80, 0x8 ;  /* 0x000000000008789c */ /* 0x000fe40003f2f070 */
[----:B-1----:R-:W-:Y:S02]  /*5a50*/  @!UP0 UIADD3 UR8, UPT, UPT, UR29, 0x6300, URZ ;  /* 0x000063001d088890 */ /* 0x002fe4000fffe0ff */
[----:B------:R-:W-:Y:S01]  /*5a60*/  @!UP0 UIADD3 UR10, UPT, UPT, UR34, 0xc0, URZ ;  /* 0x000000c0220a8890 */ /* 0x000fe2000fffe0ff */
[----:B------:R-:W-:Y:S05]  /*5a70*/  VOTEU.ALL UP0, P1 ;  /* 0x0000000000ff7886 */ /* 0x000fea0000800000 */
[----:B------:R3:W-:Y:S01]  /*5a80*/  @!UP0 UTMALDG.3D [UR16], [UR4], desc[UR6] ;  /* 0x00000610040085b4 */ /* 0x0007e20008011000 */
[----:B------:R-:W-:Y:S05]  /*5a90*/  VOTEU.ALL UP0, P1 ;  /* 0x0000000000ff7886 */ /* 0x000fea0000800000 */
[----:B------:R3:W-:Y:S01]  /*5aa0*/  @!UP0 UTMALDG.3D [UR8], [UR4], desc[UR6] ;  /* 0x00000608040085b4 */ /* 0x0007e20008011000 */
[----:B------:R3:W-:Y:S01]  /*5ab0*/  @!P1 SYNCS.ARRIVE.TRANS64.RED.A0TR RZ, [UR29+0x160], R11 ;  /* 0x0001600bffff99a7 */ /* 0x0007e2000830041d */
[----:B------:R-:W-:Y:S01]  /*5ac0*/  SYNCS.ARRIVE.TRANS64.RED.A1T0 RZ, [UR44], RZ ;  /* 0x000000ffffff79a7 */ /* 0x000fe2000810042c */
[----:B------:R-:W-:Y:S05]  /*5ad0*/  BRA.U UP3, `(.L_x_110) ;  /* 0xfffffff503007547 */ /* 0x000fea000b83ffff */
[----:B------:R-:W-:Y:S07]  /*5ae0*/  MOV R2, UR29 ;  /* 0x0000001d00027c02 */ /* 0x000fee0008000f00 */
.L_x_111:
[----:B-1----:R-:W-:-:S04]  /*5af0*/  SHF.L.U32 R0, R9, 0x1f, RZ ;  /* 0x0000001f09007819 */ /* 0x002fc800000006ff */
[----:B------:R1:W4:Y:S03]  /*5b00*/  SYNCS.PHASECHK.TRANS64.TRYWAIT P0, [R2+URZ+0x168], R0 ;  /* 0x00016800020075a7 */ /* 0x00032600080011ff */
[----:B----4-:R-:W-:Y:S05]  /*5b10*/  @!P0 NANOSLEEP.SYNCS 0x989680 ;  /* 0x009896800000895d */ /* 0x010fea0003900000 */
[----:B------:R-:W4:Y:S02]  /*5b20*/  @!P0 SYNCS.PHASECHK.TRANS64 P0, [R2+URZ+0x168], R0 ;  /* 0x00016800020085a7 */ /* 0x000f2400080010ff */
[----:B--234-:R-:W-:Y:S05]  /*5b30*/  @P0 EXIT ;  /* 0x000000000000094d */ /* 0x01cfea0003800000 */
[----:B------:R-:W-:Y:S05]  /*5b40*/  BRA `(.L_x_111) ;  /* 0xfffffffc00e87947 */ /* 0x000fea000383ffff */
.L_x_102:
[----:B------:R-:W-:-:S06]  /*5b50*/  UISETP.GE.AND UP0, UPT, UR14, 0x4, UPT ;  /* 0x000000040e00788c */ /* 0x000fcc000bf06270 */
[----:B------:R-:W-:-:S13]  /*5b60*/  PLOP3.LUT P0, PT, PT, PT, UP0, 0x80, 0x8 ;  /* 0x000000000008781c */ /* 0x000fda0003f0f008 */
[----:B------:R-:W-:Y:S05]  /*5b70*/  @!P0 EXIT ;  /* 0x000000000000894d */ /* 0x000fea0003800000 */
[----:B------:R-:W-:Y:S01]  /*5b80*/  BAR.SYNC.DEFER_BLOCKING 0x6, 0xa0 ;  /* 0x0182800000007b1d */ /* 0x000fe20000010000 */
[----:B------:R-:W-:-:S05]  /*5b90*/  IMAD.U32 R0, R6, 0x10000, RZ ;  /* 0x0001000006007824 */ /* 0x000fca00078e00ff */
[----:B------:R-:W-:Y:S01]  /*5ba0*/  UMOV UR4, 0x400 ;  /* 0x0000040000047882 */ /* 0x000fe20000000000 */
[----:B------:R-:W-:Y:S01]  /*5bb0*/  LOP3.LUT R0, R0, 0x600000, RZ, 0xc0, !PT ;  /* 0x0060000000007812 */ /* 0x000fe200078ec0ff */
[----:B------:R-:W-:Y:S01]  /*5bc0*/  ULEA UR4, UR5, UR4, 0x18 ;  /* 0x0000000405047291 */ /* 0x000fe2000f8ec0ff */
[----:B------:R-:W-:Y:S01]  /*5bd0*/  STL [R1+0x64], RZ ;  /* 0x000064ff01007387 */ /* 0x000fe20000100800 */
[----:B------:R-:W1:Y:S01]  /*5be0*/  LDCU UR42, c[0x0][0xb0c] ;  /* 0x00016180ff2a77ac */ /* 0x000e620008000800 */
[----:B------:R-:W2:Y:S01]  /*5bf0*/  LDCU UR62, c[0x0][0xb20] ;  /* 0x00016400ff3e77ac */ /* 0x000ea20008000800 */
[----:B------:R-:W3:Y:S01]  /*5c00*/  LDCU UR39, c[0x0][0xb30] ;  /* 0x00016600ff2777ac */ /* 0x000ee20008000800 */
[----:B------:R-:W4:Y:S04]  /*5c10*/  LDCU.64 UR58, c[0x0][0x888] ;  /* 0x00011100ff3a77ac */ /* 0x000f280008000a00 */
[----:B------:R-:W1:Y:S01]  /*5c20*/  LDS R216, [UR4+0x210] ;  /* 0x00021004ffd87984 */ /* 0x000e620008000800 */
[----:B------:R-:W1:Y:S01]  /*5c30*/  LDCU.64 UR40, c[0x0][0xb28] ;  /* 0x00016500ff2877ac */ /* 0x000e620008000a00 */
[----:B------:R-:W1:Y:S01]  /*5c40*/  LDCU.128 UR52, c[0x0][0xb10] ;  /* 0x00016200ff3477ac */ /* 0x000e620008000c00 */
[----:B------:R-:W-:Y:S01]  /*5c50*/  UMOV UR43, URZ ;  /* 0x000000ff002b7c82 */ /* 0x000fe20008000000 */
[----:B------:R-:W-:Y:S01]  /*5c60*/  UMOV UR50, URZ ;  /* 0x000000ff00327c82 */ /* 0x000fe20008000000 */
[----:B------:R-:W-:Y:S01]  /*5c70*/  UMOV UR18, URZ ;  /* 0x000000ff00127c82 */ /* 0x000fe20008000000 */
[----:B------:R-:W-:Y:S01]  /*5c80*/  UMOV UR49, URZ ;  /* 0x000000ff00317c82 */ /* 0x000fe20008000000 */
[----:B-1234-:R-:W-:-:S07]  /*5c90*/  IADD3 R216, PT, PT, R216, R0, RZ ;  /* 0x00000000d8d87210 */ /* 0x01efce0007ffe0ff */
.L_x_134:
[----:B-1----:R-:W1:Y:S01]  /*5ca0*/  S2UR UR61, SR_CgaCtaId ;  /* 0x00000000003d79c3 */ /* 0x002e620000008800 */
[----:B------:R-:W-:Y:S01]  /*5cb0*/  UMOV UR44, 0x400 ;  /* 0x00000400002c7882 */ /* 0x000fe20000000000 */
[----:B------:R-:W-:Y:S04]  /*5cc0*/  MOV R0, UR49 ;  /* 0x0000003100007c02 */ /* 0x000fe80008000f00 */
[----:B------:R-:W-:Y:S01]  /*5cd0*/  SHF.L.U32 R0, R0, 0x1f, RZ ;  /* 0x0000001f00007819 */ /* 0x000fe200000006ff */
[----:B-1----:R-:W-:Y:S04]  /*5ce0*/  ULEA UR44, UR61, UR44, 0x18 ;  /* 0x0000002c3d2c7291 */ /* 0x002fe8000f8ec0ff */
[----:B------:R-:W-:Y:S09]  /*5cf0*/  ULEA UR4, UR18, UR44, 0x3 ;  /* 0x0000002c12047291 */ /* 0x000ff2000f8e18ff */
[----:B------:R-:W1:Y:S02]  /*5d00*/  SYNCS.PHASECHK.TRANS64.TRYWAIT P0, [UR4+0x180], R0 ;  /* 0x00018000ff0075a7 */ /* 0x000e640008001104 */
[----:B-1----:R-:W-:Y:S05]  /*5d10*/  @!P0 BRA `(.L_x_112) ;  /* 0x0000007400188947 */ /* 0x002fea0003800000 */
.L_x_202:
[----:B------:R-:W-:Y:S02]  /*5d20*/  ULEA UR5, UR18, UR44, 0x4 ;  /* 0x0000002c12057291 */ /* 0x000fe4000f8e20ff */
[----:B------:R-:W-:Y:S01]  /*5d30*/  UIADD3 UR4, UPT, UPT, UR4, 0x190, URZ ;  /* 0x0000019004047890 */ /* 0x000fe2000fffe0ff */
[----:B------:R-:W2:Y:S03]  /*5d40*/  LDCU UR10, c[0x0][0xb24] ;  /* 0x00016480ff0a77ac */ /* 0x000ea60008000800 */
[----:B------:R-:W-:Y:S03]  /*5d50*/  UPRMT UR4, URZ, 0x654, UR4 ;  /* 0x00000654ff047896 */ /* 0x000fe60008000004 */
[----:B------:R-:W3:Y:S01]  /*5d60*/  LDS.128 R4, [UR5+0x1f0] ;  /* 0x0001f005ff047984 */ /* 0x000ee20008000c00 */
[----:B------:R-:W-:Y:S01]  /*5d70*/  @!PT LDS RZ, [RZ] ;  /* 0x00000000fffff984 */ /* 0x000fe20000000800 */
[----:B------:R-:W-:Y:S01]  /*5d80*/  @!PT LDS RZ, [RZ] ;  /* 0x00000000fffff984 */ /* 0x000fe20000000800 */
[----:B------:R-:W-:Y:S01]  /*5d90*/  @!PT LDS RZ, [RZ] ;  /* 0x00000000fffff984 */ /* 0x000fe20000000800 */
[----:B------:R-:W-:Y:S01]  /*5da0*/  @!PT LDS RZ, [RZ] ;  /* 0x00000000fffff984 */ /* 0x000fe20000000800 */
[----:B------:R4:W-:Y:S07]  /*5db0*/  MEMBAR.ALL.CTA ;  /* 0x0000000000007992 */ /* 0x0009ee0000008000 */
[----:B----4-:R-:W4:Y:S02]  /*5dc0*/  FENCE.VIEW.ASYNC.S ;  /* 0x00000000000073c6 */ /* 0x010f240000000000 */
[----:B----4-:R-:W-:Y:S01]  /*5dd0*/  SYNCS.ARRIVE.TRANS64.RED.A1T0 RZ, [UR4], RZ ;  /* 0x000000ffffff79a7 */ /* 0x010fe20008100404 */
[----:B---3--:R-:W-:Y:S11]  /*5de0*/  LOP3.LUT P0, RZ, R6, 0x1, RZ, 0xc0, !PT ;  /* 0x0000000106ff7812 */ /* 0x008ff6000780c0ff */
[----:B------:R-:W-:Y:S02]  /*5df0*/  @!UPT UIADD3 URZ, UPT, UPT, URZ, URZ, URZ ;  /* 0x000000fffffff290 */ /* 0x000fe4000fffe0ff */
[----:B------:R-:W-:Y:S01]  /*5e00*/  VOTEU.ANY UP0, P0 ;  /* 0x0000000000ff7886 */ /* 0x000fe20000000100 */
[----:B------:R-:W-:Y:S01]  /*5e10*/  PLOP3.LUT P3, PT, PT, PT, UP0, 0x80, 0x8 ;  /* 0x000000000008781c */ /* 0x000fe20003f6f008 */
[----:B------:R-:W-:Y:S01]  /*5e20*/  UP2UR UR48, UPR, URZ, 0x1 ;  /* 0x00000001ff307883 */ /* 0x000fe20008000000 */
[----:B------:R-:W-:Y:S02]  /*5e30*/  PLOP3.LUT P1, PT, PT, PT, UP0, 0x80, 0x8 ;  /* 0x000000000008781c */ /* 0x000fe40003f2f008 */
[----:B------:R-:W-:Y:S02]  /*5e40*/  PLOP3.LUT P2, PT, PT, PT, UP0, 0x80, 0x8 ;  /* 0x000000000008781c */ /* 0x000fe40003f4f008 */
[----:B------:R-:W-:Y:S01]  /*5e50*/  PLOP3.LUT P0, PT, PT, PT, UP0, 0x80, 0x8 ;  /* 0x000000000008781c */ /* 0x000fe20003f0f008 */
[----:B--2---:R-:W-:Y:S06]  /*5e60*/  UISETP.GE.AND UP0, UPT, UR10, 0x1, UPT ;  /* 0x000000010a00788c */ /* 0x004fec000bf06270 */
[----:B-1----:R-:W-:Y:S02]  /*5e70*/  @P3 MOV R2, R4 ;  /* 0x0000000400023202 */ /* 0x002fe40000000f00 */
[----:B------:R-:W-:Y:S02]  /*5e80*/  @P1 LOP3.LUT R0, R5, 0xffff, RZ, 0xc0, !PT ;  /* 0x0000ffff05001812 */ /* 0x000fe400078ec0ff */
[----:B------:R-:W-:Y:S02]  /*5e90*/  @P2 R2UR UR38, R2 ;  /* 0x00000000022622ca */ /* 0x000fe400000e0000 */
[----:B------:R-:W-:Y:S01]  /*5ea0*/  @P0 R2UR UR37, R0 ;  /* 0x00000000002502ca */ /* 0x000fe200000e0000 */
[----:B------:R-:W-:Y:S03]  /*5eb0*/  @!UPT UIADD3 URZ, UPT, UPT, URZ, URZ, URZ ;  /* 0x000000fffffff290 */ /* 0x000fe6000fffe0ff */
[----:B------:R-:W-:Y:S11]  /*5ec0*/  BRA.U !UP0, `(.L_x_113) ;  /* 0x0000000108c87547 */ /* 0x000ff6000b800000 */
[----:B------:R-:W1:Y:S01]  /*5ed0*/  LDCU UR7, c[0x0][0x370] ;  /* 0x00006e00ff0777ac */ /* 0x000e620008000800 */
[----:B------:R-:W2:Y:S01]  /*5ee0*/  LDCU UR4, c[0x0][0x374] ;  /* 0x00006e80ff0477ac */ /* 0x000ea20008000800 */
[----:B------:R-:W-:Y:S02]  /*5ef0*/  UISETP.NE.AND UP0, UPT, UR54, 0x1, UPT ;  /* 0x000000013600788c */ /* 0x000fe4000bf05270 */
[----:B------:R-:W-:Y:S02]  /*5f00*/  UIMAD.WIDE.U32 UR12, UR37, UR55, URZ ;  /* 0x00000037250c72a5 */ /* 0x000fe4000f8e00ff */
[----:B------:R-:W-:Y:S02]  /*5f10*/  UISETP.NE.AND UP1, UPT, UR42, 0x1, UPT ;  /* 0x000000012a00788c */ /* 0x000fe4000bf25270 */
[----:B------:R-:W-:Y:S02]  /*5f20*/  UISETP.NE.AND UP2, UPT, UR10, 0x1, UPT ;  /* 0x000000010a00788c */ /* 0x000fe4000bf45270 */
[----:B------:R-:W-:Y:S02]  /*5f30*/  UIMAD.WIDE.U32 UR16, UR38, UR52, URZ ;  /* 0x00000034261072a5 */ /* 0x000fe4000f8e00ff */
[----:B-1----:R-:W-:Y:S02]  /*5f40*/  UIMAD.WIDE.U32 UR14, UR7, UR52, URZ ;  /* 0x00000034070e72a5 */ /* 0x002fe4000f8e00ff */
[----:B--2---:R-:W-:Y:S07]  /*5f50*/  UIMAD.WIDE.U32 UR8, UR4, UR55, URZ ;  /* 0x00000037040872a5 */ /* 0x004fee000f8e00ff */
[----:B------:R-:W-:Y:S02]  /*5f60*/  UMOV UR5, UR9 ;  /* 0x0000000900057c82 */ /* 0x000fe40008000000 */
[----:B------:R-:W-:Y:S03]  /*5f70*/  @UP0 USHF.R.U32.HI UR4, URZ, UR62, UR5 ;  /* 0x0000003eff040299 */ /* 0x000fe60008011605 */
[----:B------:R-:W-:Y:S01]  /*5f80*/  UMOV UR5, UR13 ;  /* 0x0000000d00057c82 */ /* 0x000fe20008000000 */
[----:B------:R-:W-:Y:S02]  /*5f90*/  UIMAD.WIDE.U32 UR8, UR4, UR40, URZ ;  /* 0x00000028040872a5 */ /* 0x000fe4000f8e00ff */
[----:B------:R-:W-:Y:S03]  /*5fa0*/  USHF.R.U32.HI UR6, URZ, UR62, UR5 ;  /* 0x0000003eff067299 */ /* 0x000fe60008011605 */
[----:B------:R-:W-:Y:S01]  /*5fb0*/  UMOV UR5, UR15 ;  /* 0x0000000f00057c82 */ /* 0x000fe20008000000 */
[----:B------:R-:W-:Y:S02]  /*5fc0*/  USEL UR6, UR37, UR6, !UP0 ;  /* 0x0000000625067287 */ /* 0x000fe4000c000000 */
[----:B------:R-:W-:Y:S01]  /*5fd0*/  @UP1 USHF.R.U32.HI UR7, URZ, UR53, UR5 ;  /* 0x00000035ff071299 */ /* 0x000fe20008011605 */
[----:B------:R-:W-:Y:S02]  /*5fe0*/  UMOV UR8, UR9 ;  /* 0x0000000900087c82 */ /* 0x000fe40008000000 */
[----:B------:R-:W-:Y:S01]  /*5ff0*/  UMOV UR5, UR17 ;  /* 0x0000001100057c82 */ /* 0x000fe20008000000 */
[----:B------:R-:W-:Y:S02]  /*6000*/  UIMAD.WIDE.U32 UR12, UR7, UR40, URZ ;  /* 0x00000028070c72a5 */ /* 0x000fe4000f8e00ff */
[----:B------:R-:W-:Y:S02]  /*6010*/  @UP2 USHF.R.U32.HI UR4, URZ, UR41, UR8 ;  /* 0x00000029ff042299 */ /* 0x000fe40008011608 */
[----:B------:R-:W-:Y:S02]  /*6020*/  USHF.R.U32.HI UR5, URZ, UR53, UR5 ;  /* 0x00000035ff057299 */ /* 0x000fe40008011605 */
[----:B------:R-:W-:Y:S02]  /*6030*/  UIMAD UR4, UR10, UR4, URZ ;  /* 0x000000040a0472a4 */ /* 0x000fe4000f8e02ff */
[----:B------:R-:W-:Y:S02]  /*6040*/  USEL UR5, UR38, UR5, !UP1 ;  /* 0x0000000526057287 */ /* 0x000fe4000c800000 */
[----:B------:R-:W-:Y:S01]  /*6050*/  UISETP.GE.AND UP0, UPT, UR6, UR4, UPT ;  /* 0x000000040600728c */ /* 0x000fe2000bf06270 */
[----:B------:R-:W-:Y:S01]  /*6060*/  UMOV UR8, UR13 ;  /* 0x0000000d00087c82 */ /* 0x000fe20008000000 */
[----:B------:R-:W-:Y:S02]  /*6070*/  UIMAD.WIDE.U32 UR12, UR6, UR40, URZ ;  /* 0x00000028060c72a5 */ /* 0x000fe4000f8e00ff */
[----:B------:R-:W-:Y:S04]  /*6080*/  @UP2 USHF.R.U32.HI UR7, URZ, UR41, UR8 ;  /* 0x00000029ff072299 */ /* 0x000fe80008011608 */
[----:B------:R-:W-:Y:S01]  /*6090*/  UIMAD UR8, UR10, UR7, URZ ;  /* 0x000000070a0872a4 */ /* 0x000fe2000f8e02ff */
[----:B------:R-:W-:Y:S03]  /*60a0*/  UMOV UR4, UR13 ;  /* 0x0000000d00047c82 */ /* 0x000fe60008000000 */
[----:B------:R-:W-:Y:S02]  /*60b0*/  UISETP.GE.OR UP0, UPT, UR5, UR8, UP0 ;  /* 0x000000080500728c */ /* 0x000fe40008706670 */
[----:B------:R-:W-:Y:S02]  /*60c0*/  USHF.R.U32.HI UR4, URZ, UR41, UR4 ;  /* 0x00000029ff047299 */ /* 0x000fe40008011604 */
[----:B------:R-:W-:Y:S02]  /*60d0*/  UIMAD.WIDE.U32 UR8, UR5, UR40, URZ ;  /* 0x00000028050872a5 */ /* 0x000fe4000f8e00ff */
[----:B------:R-:W-:Y:S02]  /*60e0*/  USEL UR12, UR6, UR4, !UP2 ;  /* 0x00000004060c7287 */ /* 0x000fe4000d000000 */
[----:B------:R-:W-:Y:S02]  /*60f0*/  UIADD3 UR8, UPT, UPT, -UR5, URZ, URZ ;  /* 0x000000ff05087290 */ /* 0x000fe4000fffe1ff */
[----:B------:R-:W-:Y:S01]  /*6100*/  UIADD3 UR11, UPT, UPT, -UR12, URZ, URZ ;  /* 0x000000ff0c0b7290 */ /* 0x000fe2000fffe1ff */
[----:B------:R-:W-:Y:S01]  /*6110*/  @!UP0 UMOV UR4, UR9 ;  /* 0x0000000900048c82 */ /* 0x000fe20008000000 */
[----:B------:R-:W-:Y:S02]  /*6120*/  UIADD3 UR9, UPT, UPT, -UR6, URZ, URZ ;  /* 0x000000ff06097290 */ /* 0x000fe4000fffe1ff */
[----:B------:R-:W-:Y:S02]  /*6130*/  @!UP0 USHF.R.U32.HI UR4, URZ, UR41, UR4 ;  /* 0x00000029ff048299 */ /* 0x000fe40008011604 */
[----:B------:R-:W-:Y:S02]  /*6140*/  UIMAD UR11, UR10, UR11, UR6 ;  /* 0x0000000b0a0b72a4 */ /* 0x000fe4000f8e0206 */
[----:B------:R-:W-:Y:S04]  /*6150*/  @!UP0 USEL UR4, UR5, UR4, !UP2 ;  /* 0x0000000405048287 */ /* 0x000fe8000d000000 */
[----:B------:R-:W-:Y:S02]  /*6160*/  @!UP0 UIMAD UR11, UR7, UR11, UR4 ;  /* 0x0000000b070b82a4 */ /* 0x000fe4000f8e0204 */
[----:B------:R-:W-:Y:S02]  /*6170*/  @!UP0 UIADD3 UR12, UPT, UPT, UR12, -UR4, URZ ;  /* 0x800000040c0c8290 */ /* 0x000fe4000fffe0ff */
[----:B------:R-:W-:Y:S02]  /*6180*/  UIMAD UR7, UR42, UR8, UR38 ;  /* 0x000000082a0772a4 */ /* 0x000fe4000f8e0226 */
[----:B------:R-:W-:Y:S02]  /*6190*/  @!UP0 UIMAD UR6, UR12, UR10, UR5 ;  /* 0x0000000a0c0682a4 */ /* 0x000fe4000f8e0205 */
[----:B------:R-:W-:Y:S01]  /*61a0*/  UIMAD UR4, UR54, UR9, UR37 ;  /* 0x00000009360472a4 */ /* 0x000fe2000f8e0225 */
[----:B------:R-:W-:Y:S02]  /*61b0*/  @!UP0 UMOV UR5, UR11 ;  /* 0x0000000b00058c82 */ /* 0x000fe40008000000 */
[----:B------:R-:W-:Y:S02]  /*61c0*/  UIMAD UR38, UR5, UR42, UR7 ;  /* 0x0000002a052672a4 */ /* 0x000fe4000f8e0207 */
[----:B------:R-:W-:Y:S11]  /*61d0*/  UIMAD UR37, UR6, UR54, UR4 ;  /* 0x00000036062572a4 */ /* 0x000ff6000f8e0204 */
[----:B------:R-:W-:Y:S01]  /*61e0*/  @!UPT UIADD3 URZ, UPT, UPT, URZ, URZ, URZ ;  /* 0x000000fffffff290 */ /* 0x000fe2000fffe0ff */
.L_x_113:
[----:B------:R-:W-:Y:S02]  /*61f0*/  UISETP.NE.AND UP0, UPT, UR39, 0x1, UPT ;  /* 0x000000012700788c */ /* 0x000fe4000bf05270 */
[----:B------:R-:W-:Y:S02]  /*6200*/  UISETP.NE.AND UP1, UPT, UR48, URZ, UPT ;  /* 0x000000ff3000728c */ /* 0x000fe4000bf25270 */
[----:B------:R-:W-:Y:S04]  /*6210*/  UIADD3 UR45, UPT, UPT, UR18, 0x1, URZ ;  /* 0x00000001122d7890 */ /* 0x000fe8000fffe0ff */
[----:B------:R-:W-:Y:S02]  /*6220*/  PLOP3.LUT P1, PT, PT, PT, UP1, 0x80, 0x8 ;  /* 0x000000000008781c */ /* 0x000fe40003f2f018 */
[----:B------:R-:W-:Y:S01]  /*6230*/  PLOP3.LUT P0, PT, PT, PT, UP1, 0x80, 0x8 ;  /* 0x000000000008781c */ /* 0x000fe20003f0f018 */
[----:B------:R-:W1:Y:S01]  /*6240*/  @!UP0 LDCU.128 UR12, c[0x0][0xb10] ;  /* 0x00016200ff0c87ac */ /* 0x000e620008000c00 */
[----:B------:R-:W2:Y:S09]  /*6250*/  @!UP0 LDCU UR5, c[0x0][0xb0c] ;  /* 0x00016180ff0587ac */ /* 0x000eb20008000800 */
[----:B------:R-:W-:Y:S01]  /*6260*/  @P1 SHF.R.U32.HI R4, RZ, 0x10, R5 ;  /* 0x00000010ff041819 */ /* 0x000fe20000011605 */
[----:B------:R-:W3:Y:S03]  /*6270*/  @!UP0 LDCU UR10, c[0x0][0xb20] ;  /* 0x00016400ff0a87ac */ /* 0x000ee60008000800 */
[----:B------:R-:W-:Y:S01]  /*6280*/  @P0 R2UR UR51, R4 ;  /* 0x00000000043302ca */ /* 0x000fe200000e0000 */
[----:B-1----:R-:W-:Y:S02]  /*6290*/  UIMAD.WIDE.U32 UR8, UR38, UR12, URZ ;  /* 0x0000000c260872a5 */ /* 0x002fe4000f8e00ff */
[----:B------:R-:W-:Y:S02]  /*62a0*/  UIMAD.WIDE.U32 UR6, UR37, UR15, URZ ;  /* 0x0000000f250672a5 */ /* 0x000fe4000f8e00ff */
[----:B------:R-:W-:Y:S03]  /*62b0*/  @!UP0 UISETP.NE.AND UP1, UPT, UR14, 0x1, UPT ;  /* 0x000000010e00888c */ /* 0x000fe6000bf25270 */
[----:B------:R-:W-:Y:S01]  /*62c0*/  @!UP0 UMOV UR4, UR9 ;  /* 0x0000000900048c82 */ /* 0x000fe20008000000 */
[----:B--2---:R-:W-:Y:S02]  /*62d0*/  @!UP0 UISETP.NE.AND UP2, UPT, UR5, 0x1, UPT ;  /* 0x000000010500888c */ /* 0x004fe4000bf45270 */
[----:B------:R-:W-:Y:S01]  /*62e0*/  @!UP0 USHF.R.U32.HI UR4, URZ, UR13, UR4 ;  /* 0x0000000dff048299 */ /* 0x000fe20008011604 */
[----:B------:R-:W-:Y:S02]  /*62f0*/  @!UP0 UMOV UR6, UR7 ;  /* 0x0000000700068c82 */ /* 0x000fe40008000000 */
[----:B---3--:R-:W-:Y:S02]  /*6300*/  @!UP0 USHF.R.U32.HI UR6, URZ, UR10, UR6 ;  /* 0x0000000aff068299 */ /* 0x008fe40008011606 */
[----:B------:R-:W-:Y:S02]  /*6310*/  @!UP0 USEL UR7, UR38, UR4, !UP2 ;  /* 0x0000000426078287 */ /* 0x000fe4000d000000 */
[----:B------:R-:W-:Y:S04]  /*6320*/  @!UP0 USEL UR6, UR37, UR6, !UP1 ;  /* 0x0000000625068287 */ /* 0x000fe8000c800000 */
[----:B------:R-:W-:Y:S02]  /*6330*/  @!UP0 UIADD3 UR4, UPT, UPT, -UR7, UR6, URZ ;  /* 0x0000000607048290 */ /* 0x000fe4000fffe1ff */
[----:B------:R-:W-:Y:S02]  /*6340*/  @!UP0 UIADD3 UR6, UPT, UPT, UR7, -UR6, URZ ;  /* 0x8000000607068290 */ /* 0x000fe4000fffe0ff */
[----:B------:R-:W-:Y:S02]  /*6350*/  UIADD3 UR7, UPT, UPT, UR44, 0x300, URZ ;  /* 0x000003002c077890 */ /* 0x000fe4000fffe0ff */
[----:B------:R-:W-:Y:S02]  /*6360*/  @!UP0 UIMAD UR38, UR4, UR5, UR38 ;  /* 0x00000005042682a4 */ /* 0x000fe4000f8e0226 */
[----:B------:R-:W-:Y:S02]  /*6370*/  @!UP0 UIMAD UR37, UR6, UR14, UR37 ;  /* 0x0000000e062582a4 */ /* 0x000fe4000f8e0225 */
[----:B------:R-:W-:Y:S09]  /*6380*/  ULOP3.LUT UP0, URZ, UR7, 0x90, URZ, 0xc0, !UPT ;  /* 0x0000009007ff7892 */ /* 0x000ff2000f80c0ff */
[----:B------:R-:W-:Y:S05]  /*6390*/  BRA.U !UP0, `(.L_x_114) ;  /* 0x0000000108407547 */ /* 0x000fea000b800000 */
[----:B------:R-:W1:Y:S01]  /*63a0*/  LDCU.64 UR8, c[0x4][0x80] ;  /* 0x01001000ff0877ac */ /* 0x000e620008000a00 */
[----:B------:R-:W-:Y:S01]  /*63b0*/  MOV R0, 0x0 ;  /* 0x0000000000007802 */ /* 0x000fe20000000f00 */
[----:B------:R-:W-:Y:S02]  /*63c0*/  HFMA2 R12, -RZ, RZ, 0, 5.9604644775390625e-08 ;  /* 0x00000001ff0c7431 */ /* 0x000fe400000001ff */
[----:B------:R-:W-:Y:S01]  /*63d0*/  IMAD.MOV.U32 R8, RZ, RZ, 0x70 ;  /* 0x00000070ff087424 */ /* 0x000fe200078e00ff */
[----:B------:R2:W3:Y:S01]  /*63e0*/  LDC.64 R2, c[0x4][R0] ;  /* 0x0100000000027b82 */ /* 0x0004e20000000a00 */
[----:B------:R-:W4:Y:S01]  /*63f0*/  LDCU.64 UR6, c[0x4][0x88] ;  /* 0x01001100ff0677ac */ /* 0x000f220008000a00 */
[----:B------:R-:W-:Y:S01]  /*6400*/  IMAD.MOV.U32 R13, RZ, RZ, RZ ;  /* 0x000000ffff0d7224 */ /* 0x000fe200078e00ff */
[----:B------:R-:W2:Y:S01]  /*6410*/  LDCU.64 UR4, c[0x4][0x8] ;  /* 0x01000100ff0477ac */ /* 0x000ea20008000a00 */
[----:B-1----:R-:W-:Y:S01]  /*6420*/  MOV R5, UR9 ;  /* 0x0000000900057c02 */ /* 0x002fe20008000f00 */
[----:B------:R-:W-:Y:S01]  /*6430*/  IMAD.U32 R4, RZ, RZ, UR8 ;  /* 0x00000008ff047e24 */ /* 0x000fe2000f8e00ff */
[----:B----4-:R-:W-:Y:S01]  /*6440*/  MOV R7, UR7 ;  /* 0x0000000700077c02 */ /* 0x010fe20008000f00 */
[----:B------:R-:W-:Y:S01]  /*6450*/  IMAD.U32 R6, RZ, RZ, UR6 ;  /* 0x00000006ff067e24 */ /* 0x000fe2000f8e00ff */
[----:B--2---:R-:W-:Y:S01]  /*6460*/  MOV R11, UR5 ;  /* 0x00000005000b7c02 */ /* 0x004fe20008000f00 */
[----:B------:R-:W-:Y:S02]  /*6470*/  IMAD.U32 R10, RZ, RZ, UR4 ;  /* 0x00000004ff0a7e24 */ /* 0x000fe4000f8e00ff */
[----:B------:R-:W-:Y:S07]  /*6480*/  LEPC R20, `(.L_x_114) ;  /* 0x000000001014794e */ /* 0x000fee0000000000 */
[----:B---3-5:R-:W-:Y:S05]  /*6490*/  CALL.ABS.NOINC R2 ;  /* 0x0000000002007343 */ /* 0x028fea0003c00000 */
.L_x_114:
[----:B------:R-:W-:Y:S04]  /*64a0*/  UIADD3 UR4, UPT, UPT, UR44, 0x7300, URZ ;  /* 0x000073002c047890 */ /* 0x000fe8000fffe0ff */
        /* <DEDUP_REMOVED lines=18> */
.L_x_115:
[----:B------:R-:W-:Y:S01]  /*65d0*/  PLOP3.LUT P1, PT, PT, PT, PT, 0x8, 0x80 ;  /* 0x000000000080781c */ /* 0x000fe20003f2e170 */
[----:B------:R-:W-:Y:S01]  /*65e0*/  UISETP.NE.AND UP1, UPT, UR60, URZ, UPT ;  /* 0x000000ff3c00728c */ /* 0x000fe2000bf25270 */
[----:B------:R1:W5:Y:S01]  /*65f0*/  LDL R16, [R1+0x60] ;  /* 0x0000600001107983 */ /* 0x0003620000100800 */
[----:B------:R-:W2:Y:S04]  /*6600*/  LDC.64 R4, c[0x0][0x890] ;  /* 0x00022400ff047b82 */ /* 0x000ea80000000a00 */
[----:B------:R-:W-:Y:S04]  /*6610*/  PLOP3.LUT P0, PT, PT, PT, UP1, 0x80, 0x8 ;  /* 0x000000000008781c */ /* 0x000fe80003f0f018 */
[----:B------:R-:W3:Y:S01]  /*6620*/  LDC.64 R6, c[0x0][0x8b0] ;  /* 0x00022c00ff067b82 */ /* 0x000ee20000000a00 */
[----:B------:R-:W4:Y:S01]  /*6630*/  @UP1 LDCU.64 UR4, c[0x0][0x888] ;  /* 0x00011100ff0417ac */ /* 0x000f220008000a00 */
[----:B--2---:R-:W-:Y:S01]  /*6640*/  ISETP.NE.U32.AND P3, PT, R4, RZ, PT ;  /* 0x000000ff0400720c */ /* 0x004fe20003f65070 */
[----:B----4-:R-:W-:Y:S03]  /*6650*/  @UP1 UISETP.NE.U32.AND UP0, UPT, UR4, URZ, UPT ;  /* 0x000000ff0400128c */ /* 0x010fe6000bf05070 */
[----:B------:R-:W-:Y:S02]  /*6660*/  ISETP.NE.AND.EX P3, PT, R5, RZ, PT, P3 ;  /* 0x000000ff0500720c */ /* 0x000fe40003f65330 */
[----:B---3--:R-:W-:Y:S01]  /*6670*/  ISETP.NE.U32.AND P4, PT, R6, RZ, PT ;  /* 0x000000ff0600720c */ /* 0x008fe20003f85070 */
[----:B------:R-:W-:Y:S01]  /*6680*/  @UP1 UISETP.NE.AND.EX UP0, UPT, UR5, URZ, UPT, UP0 ;  /* 0x000000ff0500128c */ /* 0x000fe2000bf05300 */
[----:B------:R-:W-:Y:S02]  /*6690*/  @P0 PLOP3.LUT P1, PT, P3, PT, PT, 0x80, 0x8 ;  /* 0x000000000008081c */ /* 0x000fe40001f2f070 */
[----:B------:R-:W-:Y:S01]  /*66a0*/  ISETP.NE.AND.EX P4, PT, R7, RZ, PT, P4 ;  /* 0x000000ff0700720c */ /* 0x000fe20003f85340 */
[----:B------:R-:W-:Y:S06]  /*66b0*/  @UP1 USEL UR4, URZ, 0xffffffff, UP0 ;  /* 0xffffffffff041887 */ /* 0x000fec0008000000 */
[----:B-1----:R-:W-:Y:S06]  /*66c0*/  @!P3 BRA `(.L_x_116) ;  /* 0x00000000003cb947 */ /* 0x002fec0003800000 */
[----:B------:R-:W1:Y:S01]  /*66d0*/  LDC.64 R2, c[0x0][0x888] ;  /* 0x00022200ff027b82 */ /* 0x000e620000000a00 */
[----:B------:R-:W2:Y:S01]  /*66e0*/  LDCU.64 UR6, c[0x0][0x358] ;  /* 0x00006b00ff0677ac */ /* 0x000ea20008000a00 */
[----:B-1----:R-:W-:Y:S04]  /*66f0*/  ISETP.NE.U32.AND P2, PT, R2, RZ, PT ;  /* 0x000000ff0200720c */ /* 0x002fe80003f45070 */
[----:B------:R-:W-:Y:S11]  /*6700*/  ISETP.NE.AND.EX P2, PT, R3, RZ, PT, P2 ;  /* 0x000000ff0300720c */ /* 0x000ff60003f45320 */
[----:B------:R-:W-:Y:S02]  /*6710*/  @!UPT UIADD3 URZ, UPT, UPT, URZ, URZ, URZ ;  /* 0x000000fffffff290 */ /* 0x000fe4000fffe0ff */
[----:B------:R-:W1:Y:S01]  /*6720*/  @P2 LDC.64 R2, c[0x0][0x888] ;  /* 0x00022200ff022b82 */ /* 0x000e620000000a00 */
[----:B------:R-:W-:Y:S04]  /*6730*/  @P2 IMAD R0, R4, UR36, RZ ;  /* 0x0000002404002c24 */ /* 0x000fe8000f8e02ff */
[----:B-1----:R-:W-:Y:S04]  /*6740*/  @P2 IMAD.WIDE R2, R0, 0x4, R2 ;  /* 0x0000000400022825 */ /* 0x002fe800078e0202 */
[----:B------:R-:W-:Y:S01]  /*6750*/  IMAD.MOV.U32 R0, RZ, RZ, 0x1 ;  /* 0x00000001ff007424 */ /* 0x000fe200078e00ff */
[----:B--2--5:R1:W5:Y:S04]  /*6760*/  @P2 LDG.E R219, desc[UR6][R2.64] ;  /* 0x0000000602db2981 */ /* 0x024368000c1e1900 */
[----:B------:R-:W-:Y:S01]  /*6770*/  @P2 PRMT R16, R0, 0x7610, R16 ;  /* 0x0000761000102816 */ /* 0x000fe20000000010 */
[----:B-1----:R-:W-:Y:S05]  /*6780*/  IMAD.MOV.U32 R2, RZ, RZ, 0x1 ;  /* 0x00000001ff027424 */ /* 0x002fea00078e00ff */
[----:B------:R-:W-:Y:S05]  /*6790*/  @!P2 PRMT R16, R2, 0x7610, R16 ;  /* 0x000076100210a816 */ /* 0x000fea0000000010 */
[----:B------:R1:W-:Y:S02]  /*67a0*/  STL.S16 [R1+0x60], R16 ;  /* 0x0000601001007387 */ /* 0x0003e40000100600 */
[----:B-1----:R-:W2:Y:S02]  /*67b0*/  @!P2 LDC R219, c[0x0][0x880] ;  /* 0x00022000ffdbab82 */ /* 0x002ea40000000800 */
.L_x_116:
[----:B------:R-:W-:Y:S05]  /*67c0*/  @!P4 BRA `(.L_x_117) ;  /* 0x000000000028c947 */ /* 0x000fea0003800000 */
[----:B------:R-:W1:Y:S01]  /*67d0*/  LDC.64 R2, c[0x0][0x8a8] ;  /* 0x00022a00ff027b82 */ /* 0x000e620000000a00 */
[----:B------:R-:W3:Y:S01]  /*67e0*/  LDCU.64 UR6, c[0x0][0x358] ;  /* 0x00006b00ff0677ac */ /* 0x000ee20008000a00 */
[----:B-1----:R-:W-:Y:S04]  /*67f0*/  ISETP.NE.U32.AND P2, PT, R2, RZ, PT ;  /* 0x000000ff0200720c */ /* 0x002fe80003f45070 */
[----:B------:R-:W-:Y:S11]  /*6800*/  ISETP.NE.AND.EX P2, PT, R3, RZ, PT, P2 ;  /* 0x000000ff0300720c */ /* 0x000ff60003f45320 */
[----:B------:R-:W-:Y:S02]  /*6810*/  @!UPT UIADD3 URZ, UPT, UPT, URZ, URZ, URZ ;  /* 0x000000fffffff290 */ /* 0x000fe4000fffe0ff */
[----:B------:R-:W1:Y:S01]  /*6820*/  @P2 LDC.64 R2, c[0x0][0x8a8] ;  /* 0x00022a00ff022b82 */ /* 0x000e620000000a00 */
[----:B------:R-:W-:Y:S04]  /*6830*/  @P2 IMAD R0, R6, UR36, RZ ;  /* 0x0000002406002c24 */ /* 0x000fe8000f8e02ff */
[----:B-1----:R-:W-:Y:S05]  /*6840*/  @P2 IMAD.WIDE R2, R0, 0x4, R2 ;  /* 0x0000000400022825 */ /* 0x002fea00078e0202 */
[----:B---3-5:R1:W5:Y:S02]  /*6850*/  @P2 LDG.E R217, desc[UR6][R2.64] ;  /* 0x0000000602d92981 */ /* 0x028364000c1e1900 */
[----:B-1----:R-:W3:Y:S02]  /*6860*/  @!P2 LDC R217, c[0x0][0x8a0] ;  /* 0x00022800ffd9ab82 */ /* 0x002ee40000000800 */
.L_x_117:
[----:B------:R-:W4:Y:S01]  /*6870*/  LDL R6, [R1+0x64] ;  /* 0x0000640001067983 */ /* 0x000f220000100800 */
[----:B--2--5:R-:W-:Y:S01]  /*6880*/  @P0 ISETP.NE.AND P4, PT, R219, RZ, PT ;  /* 0x000000ffdb00020c */ /* 0x024fe20003f85270 */
[----:B------:R-:W-:Y:S01]  /*6890*/  IMAD.U32 R2, RZ, RZ, UR4 ;  /* 0x00000004ff027e24 */ /* 0x000fe2000f8e00ff */
[----:B------:R-:W-:Y:S01]  /*68a0*/  @P0 LOP3.LUT P2, RZ, R16, 0xff, RZ, 0xc0, !PT ;  /* 0x000000ff10ff0812 */ /* 0x000fe2000784c0ff */
[----:B------:R1:W-:Y:S01]  /*68b0*/  STL [R1+0x58], RZ ;  /* 0x000058ff01007387 */ /* 0x0003e20000100800 */
[----:B------:R-:W-:Y:S01]  /*68c0*/  @P0 SEL R0, RZ, 0xffffffff, P4 ;  /* 0xffffffffff000807 */ /* 0x000fe20002000000 */
[----:B------:R-:W-:Y:S01]  /*68d0*/  BSSY B1, `(.L_x_118) ;  /* 0x000009f000017945 */ /* 0x000fe20003800000 */
[----:B------:R-:W-:Y:S01]  /*68e0*/  PLOP3.LUT P5, PT, PT, PT, PT, 0x8, 0x80 ;  /* 0x000000000080781c */ /* 0x000fe20003fae170 */
[----:B------:R1:W-:Y:S01]  /*68f0*/  STL [R1+0x5c], RZ ;  /* 0x00005cff01007387 */ /* 0x0003e20000100800 */
[----:B------:R-:W-:Y:S01]  /*6900*/  @P1 SEL R0, R2, R0, !P2 ;  /* 0x0000000002001207 */ /* 0x000fe20005000000 */
[----:B------:R-:W-:Y:S01]  /*6910*/  IMAD.U32 R2, RZ, RZ, UR43 ;  /* 0x0000002bff027e24 */ /* 0x000fe2000f8e00ff */
[----:B------:R-:W-:Y:S01]  /*6920*/  CS2R R250, SRZ ;  /* 0x0000000000fa7805 */ /* 0x000fe2000001ff00 */
[----:B------:R1:W-:Y:S01]  /*6930*/  STL [R1+0x50], RZ ;  /* 0x000050ff01007387 */ /* 0x0003e20000100800 */
[----:B------:R-:W-:Y:S02]  /*6940*/  @P0 LOP3.LUT R0, R0, 0x1, RZ, 0xc0, !PT ;  /* 0x0000000100000812 */ /* 0x000fe400078ec0ff */
[----:B------:R-:W-:Y:S02]  /*6950*/  CS2R R248, SRZ ;  /* 0x0000000000f87805 */ /* 0x000fe4000001ff00 */
[----:B------:R-:W-:Y:S01]  /*6960*/  LEA R5, R2, UR44, 0x3 ;  /* 0x0000002c02057c11 */ /* 0x000fe2000f8e18ff */
[----:B------:R1:W-:Y:S01]  /*6970*/  STL [R1+0x54], RZ ;  /* 0x000054ff01007387 */ /* 0x0003e20000100800 */
[----:B------:R-:W-:Y:S02]  /*6980*/  ISETP.NE.U32.OR P1, PT, R0, 0x1, !P0 ;  /* 0x000000010000780c */ /* 0x000fe40004725470 */
[----:B------:R-:W-:Y:S02]  /*6990*/  CS2R R246, SRZ ;  /* 0x0000000000f67805 */ /* 0x000fe4000001ff00 */
[----:B------:R-:W-:Y:S01]  /*69a0*/  CS2R R244, SRZ ;  /* 0x0000000000f47805 */ /* 0x000fe2000001ff00 */
[----:B------:R1:W-:Y:S01]  /*69b0*/  STL [R1+0x48], RZ ;  /* 0x000048ff01007387 */ /* 0x0003e20000100800 */
[----:B------:R-:W-:Y:S02]  /*69c0*/  CS2R R242, SRZ ;  /* 0x0000000000f27805 */ /* 0x000fe4000001ff00 */
        /* <DEDUP_REMOVED lines=14> */
[----:B------:R1:W-:Y:S04]  /*6ab0*/  STL [R1+0x38], RZ ;  /* 0x000038ff01007387 */ /* 0x0003e80000100800 */
        /* <DEDUP_REMOVED lines=13> */
[----:B------:R1:W-:Y:S04]  /*6b90*/  STL [R1], RZ ;  /* 0x000000ff01007387 */ /* 0x0003e80000100800 */
[----:B------:R1:W-:Y:S01]  /*6ba0*/  STL [R1+0x4], RZ ;  /* 0x000004ff01007387 */ /* 0x0003e20000100800 */
[----:B----4-:R-:W-:Y:S04]  /*6bb0*/  @P1 SHF.L.U32 R0, R6, 0x1f, RZ ;  /* 0x0000001f06001819 */ /* 0x010fe800000006ff */
[----:B------:R2:W4:Y:S02]  /*6bc0*/  @P1 SYNCS.PHASECHK.TRANS64.TRYWAIT P0, [UR44+0x160], R0 ;  /* 0x00016000ff0015a7 */ /* 0x000524000800112c */
[----:B--2---:R-:W-:Y:S05]  /*6bd0*/  IMAD.U32 R0, RZ, RZ, UR50 ;  /* 0x00000032ff007e24 */ /* 0x004fea000f8e00ff */
[----:B------:R-:W-:Y:S04]  /*6be0*/  SHF.L.U32 R4, R0, 0x1f, RZ ;  /* 0x0000001f00047819 */ /* 0x000fe800000006ff */
[----:B------:R1:W2:Y:S01]  /*6bf0*/  SYNCS.PHASECHK.TRANS64.TRYWAIT P4, [R5+URZ+0x1a0], R4 ;  /* 0x0001a004050075a7 */ /* 0x0002a200080811ff */
[----:B----4-:R-:W-:Y:S01]  /*6c00*/  @P1 PLOP3.LUT P5, PT, P0, PT, PT, 0x8, 0x80 ;  /* 0x000000000080181c */ /* 0x010fe200007ae170 */
[----:B------:R-:W-:Y:S01]  /*6c10*/  @!UPT UIADD3 URZ, UPT, UPT, URZ, URZ, URZ ;  /* 0x000000fffffff290 */ /* 0x000fe2000fffe0ff */
[----:B-1----:R-:W-:Y:S11]  /*6c20*/  @!P1 BRA `(.L_x_119) ;  /* 0x0000000400a49947 */ /* 0x002ff60003800000 */
[----:B------:R1:W-:Y:S01]  /*6c30*/  STL [R1+0x8], RZ ;  /* 0x000008ff01007387 */ /* 0x0003e20000100800 */
[----:B------:R-:W-:Y:S01]  /*6c40*/  ISETP.NE.U32.AND P0, PT, RZ, UR58, PT ;  /* 0x0000003aff007c0c */ /* 0x000fe2000bf05070 */
[----:B------:R-:W-:Y:S01]  /*6c50*/  BSSY B0, `(.L_x_120) ;  /* 0x0000029000007945 */ /* 0x000fe20003800000 */
[----:B------:R-:W-:Y:S01]  /*6c60*/  ISETP.NE.AND P2, PT, R219, RZ, PT ;  /* 0x000000ffdb00720c */ /* 0x000fe20003f45270 */
[----:B------:R1:W-:Y:S01]  /*6c70*/  STL [R1+0xc], RZ ;  /* 0x00000cff01007387 */ /* 0x0003e20000100800 */
[----:B------:R-:W-:Y:S02]  /*6c80*/  ISETP.NE.AND.EX P0, PT, RZ, UR59, PT, P0 ;  /* 0x0000003bff007c0c */ /* 0x000fe4000bf05300 */
[----:B------:R-:W-:Y:S02]  /*6c90*/  CS2R R222, SRZ ;  /* 0x0000000000de7805 */ /* 0x000fe4000001ff00 */
[----:B------:R-:W-:Y:S01]  /*6ca0*/  LOP3.LUT P1, RZ, R16, 0xff, RZ, 0xc0, !PT ;  /* 0x000000ff10ff7812 */ /* 0x000fe2000782c0ff */
[----:B------:R1:W-:Y:S01]  /*6cb0*/  STL [R1], RZ ;  /* 0x000000ff01007387 */ /* 0x0003e20000100800 */
[----:B------:R-:W-:Y:S02]  /*6cc0*/  SEL R0, RZ, 0xffffffff, P2 ;  /* 0xffffffffff007807 */ /* 0x000fe40001000000 */
[----:B------:R-:W-:Y:S02]  /*6cd0*/  CS2R R220, SRZ ;  /* 0x0000000000dc7805 */ /* 0x000fe4000001ff00 */
[----:B------:R-:W-:Y:S01]  /*6ce0*/  SEL R2, RZ, 0xffffffff, P0 ;  /* 0xffffffffff027807 */ /* 0x000fe20000000000 */
[----:B------:R1:W-:Y:S01]  /*6cf0*/  STL [R1+0x4], RZ ;  /* 0x000004ff01007387 */ /* 0x0003e20000100800 */
[----:B------:R-:W-:Y:S02]  /*6d00*/  PLOP3.LUT P0, PT, PT, PT, PT, 0x8, 0x80 ;  /* 0x000000000080781c */ /* 0x000fe40003f0e170 */
[----:B------:R-:W-:Y:S02]  /*6d10*/  CS2R R230, SRZ ;  /* 0x0000000000e67805 */ /* 0x000fe4000001ff00 */
[----:B------:R-:W-:Y:S01]  /*6d20*/  @P3 SEL R0, R2, R0, !P1 ;  /* 0x0000000002003207 */ /* 0x000fe20004800000 */
[----:B------:R1:W-:Y:S01]  /*6d30*/  STL [R1+0x28], RZ ;  /* 0x000028ff01007387 */ /* 0x0003e20000100800 */
[----:B------:R-:W-:Y:S02]  /*6d40*/  CS2R R228, SRZ ;  /* 0x0000000000e47805 */ /* 0x000fe4000001ff00 */
[----:B------:R-:W-:Y:S02]  /*6d50*/  CS2R R238, SRZ ;  /* 0x0000000000ee7805 */ /* 0x000fe4000001ff00 */
[----:B------:R-:W-:Y:S01]  /*6d60*/  LOP3.LUT R0, R0, 0x1, RZ, 0xc0, !PT ;  /* 0x0000000100007812 */ /* 0x000fe200078ec0ff */
[----:B------:R1:W-:Y:S01]  /*6d70*/  STL [R1+0x2c], RZ ;  /* 0x00002cff01007387 */ /* 0x0003e20000100800 */
[----:B------:R-:W-:Y:S02]  /*6d80*/  CS2R R236, SRZ ;  /* 0x0000000000ec7805 */ /* 0x000fe4000001ff00 */
[----:B------:R-:W-:Y:S02]  /*6d90*/  CS2R R246, SRZ ;  /* 0x0000000000f67805 */ /* 0x000fe4000001ff00 */
[----:B------:R-:W-:Y:S01]  /*6da0*/  ISETP.NE.U32.AND P1, PT, R0, 0x1, PT ;  /* 0x000000010000780c */ /* 0x000fe20003f25070 */
[----:B------:R1:W-:Y:S01]  /*6db0*/  STL [R1+0x20], RZ ;  /* 0x000020ff01007387 */ /* 0x0003e20000100800 */
[----:B------:R-:W-:Y:S03]  /*6dc0*/  CS2R R244, SRZ ;  /* 0x0000000000f47805 */ /* 0x000fe6000001ff00 */
[----:B------:R1:W-:Y:S04]  /*6dd0*/  STL [R1+0x24], RZ ;  /* 0x000024ff01007387 */ /* 0x0003e80000100800 */
[----:B------:R1:W-:Y:S04]  /*6de0*/  STL [R1+0x48], RZ ;  /* 0x000048ff01007387 */ /* 0x0003e80000100800 */
[----:B------:R-:W4:Y:S01]  /*6df0*/  @P1 S2R R2, SR_TID.X ;  /* 0x0000000000021919 */ /* 0x000f220000002100 */
[----:B------:R1:W-:Y:S04]  /*6e00*/  STL [R1+0x4c], RZ ;  /* 0x00004cff01007387 */ /* 0x0003e80000100800 */
[----:B------:R1:W-:Y:S04]  /*6e10*/  STL [R1+0x40], RZ ;  /* 0x000040ff01007387 */ /* 0x0003e80000100800 */
[----:B------:R1:W-:Y:S01]  /*6e20*/  STL [R1+0x44], RZ ;  /* 0x000044ff01007387 */ /* 0x0003e20000100800 */
[C---:B----4-:R-:W-:Y:S02]  /*6e30*/  @P1 IMAD.SHL.U32 R0, R2.reuse, 0x20, RZ ;  /* 0x0000002002001824 */ /* 0x050fe400078e00ff */
[----:B------:R-:W-:Y:S03]  /*6e40*/  @P1 IMAD.SHL.U32 R2, R2, 0x4, RZ ;  /* 0x0000000402021824 */ /* 0x000fe600078e00ff */
[C---:B------:R-:W-:Y:S02]  /*6e50*/  @P1 LOP3.LUT R3, R0.reuse, 0x80, RZ, 0xc0, !PT ;  /* 0x0000008000031812 */ /* 0x040fe400078ec0ff */
[----:B------:R-:W-:Y:S02]  /*6e60*/  @P1 LOP3.LUT P2, RZ, R0, 0x80, RZ, 0xc0, !PT ;  /* 0x0000008000ff1812 */ /* 0x000fe4000784c0ff */
[----:B------:R-:W-:Y:S02]  /*6e70*/  @P1 LOP3.LUT R2, R3, 0x10, R2, 0xf8, !PT ;  /* 0x0000001003021812 */ /* 0x000fe400078ef802 */
[----:B------:R-:W-:Y:S02]  /*6e80*/  @P1 PLOP3.LUT P0, PT, P2, PT, PT, 0x80, 0x8 ;  /* 0x000000000008181c */ /* 0x000fe4000170f070 */
[----:B------:R-:W-:Y:S01]  /*6e90*/  @P1 LOP3.LUT R2, R2, 0xf60, R0, 0xf8, !PT ;  /* 0x00000f6002021812 */ /* 0x000fe200078ef800 */
[----:B-1----:R-:W-:Y:S10]  /*6ea0*/  @!P5 BRA `(.L_x_121) ;  /* 0x00000000000cd947 */ /* 0x002ff40003800000 */
[----:B------:R-:W-:Y:S04]  /*6eb0*/  SHF.L.U32 R0, R6, 0x1f, RZ ;  /* 0x0000001f06007819 */ /* 0x000fe800000006ff */
[----:B------:R-:W1:Y:S02]  /*6ec0*/  SYNCS.PHASECHK.TRANS64.TRYWAIT P2, [UR44+0x160], R0 ;  /* 0x00016000ff0075a7 */ /* 0x000e64000804112c */
[----:B-1----:R-:W-:Y:S05]  /*6ed0*/  @!P2 BRA `(.L_x_122) ;  /* 0x0000006000c0a947 */ /* 0x002fea0003800000 */
.L_x_121:
[----:B------:R-:W-:Y:S05]  /*6ee0*/  BSYNC B0 ;  /* 0x0000000000007941 */ /* 0x000fea0003800000 */
.L_x_120:
[----:B------:R4:W5:Y:S01]  /*6ef0*/  LDL.64 R16, [R1] ;  /* 0x0000000001107983 */ /* 0x0009620000100a00 */
[----:B------:R-:W-:Y:S02]  /*6f00*/  CS2R R226, SRZ ;  /* 0x0000000000e27805 */ /* 0x000fe4000001ff00 */
[----:B------:R-:W-:Y:S02]  /*6f10*/  CS2R R224, SRZ ;  /* 0x0000000000e07805 */ /* 0x000fe4000001ff00 */
[----:B------:R-:W-:Y:S01]  /*6f20*/  CS2R R234, SRZ ;  /* 0x0000000000ea7805 */ /* 0x000fe2000001ff00 */
[----:B------:R4:W5:Y:S01]  /*6f30*/  LDL.64 R18, [R1+0x8] ;  /* 0x0000080001127983 */ /* 0x0009620000100a00 */
[----:B------:R-:W-:Y:S02]  /*6f40*/  CS2R R232, SRZ ;  /* 0x0000000000e87805 */ /* 0x000fe4000001ff00 */
[----:B------:R-:W-:Y:S02]  /*6f50*/  CS2R R242, SRZ ;  /* 0x0000000000f27805 */ /* 0x000fe4000001ff00 */
[----:B------:R-:W-:Y:S01]  /*6f60*/  CS2R R240, SRZ ;  /* 0x0000000000f07805 */ /* 0x000fe2000001ff00 */
[----:B------:R4:W2:Y:S01]  /*6f70*/  LDL.64 R12, [R1+0x20] ;  /* 0x00002000010c7983 */ /* 0x0008a20000100a00 */
[----:B------:R-:W-:Y:S02]  /*6f80*/  CS2R R250, SRZ ;  /* 0x0000000000fa7805 */ /* 0x000fe4000001ff00 */
[----:B------:R-:W-:Y:S01]  /*6f90*/  CS2R R248, SRZ ;  /* 0x0000000000f87805 */ /* 0x000fe2000001ff00 */
[----:B-1----:R-:W-:Y:S01]  /*6fa0*/  @P1 VIADD R3, R2, UR44 ;  /* 0x0000002c02031c36 */ /* 0x002fe20008000000 */
[----:B------:R4:W2:Y:S01]  /*6fb0*/  LDL.64 R14, [R1+0x28] ;  /* 0x00002800010e7983 */ /* 0x0008a20000100a00 */
[----:B------:R-:W-:Y:S02]  /*6fc0*/  UIADD3 UR4, UPT, UPT, UR44, 0x168, URZ ;  /* 0x000001682c047890 */ /* 0x000fe4000fffe0ff */
[C---:B------:R-:W-:Y:S01]  /*6fd0*/  @P1 VIADD R0, R3.reuse, 0x10 ;  /* 0x0000001003001836 */ /* 0x040fe20000000000 */
[----:B------:R4:W3:Y:S01]  /*6fe0*/  LDL.64 R8, [R1+0x40] ;  /* 0x0000400001087983 */ /* 0x0008e20000100a00 */
[----:B------:R-:W-:Y:S01]  /*6ff0*/  @P0 VIADD R0, R3, 0xfffffff0 ;  /* 0xfffffff003000836 */ /* 0x000fe20000000000 */
[----:B------:R-:W-:Y:S02]  /*7000*/  UPRMT UR4, UR61, 0x654, UR4 ;  /* 0x000006543d047896 */ /* 0x000fe40008000004 */
[----:B------:R4:W3:Y:S04]  /*7010*/  LDL.64 R10, [R1+0x48] ;  /* 0x00004800010a7983 */ /* 0x0008e80000100a00 */
[----:B------:R-:W4:Y:S04]  /*7020*/  LDL.LU R6, [R1+0x64] ;  /* 0x0000640001067983 */ /* 0x000f280000300800 */
[----:B------:R-:W-:Y:S04]  /*7030*/  @P1 LDS.128 R220, [R2+UR44+0x300] ;  /* 0x0003002c02dc1984 */ /* 0x000fe80008000c00 */
[----:B------:R-:W-:Y:S04]  /*7040*/  @P1 LDS.128 R228, [R2+UR44+0x1300] ;  /* 0x0013002c02e41984 */ /* 0x000fe80008000c00 */
[----:B------:R-:W-:Y:S04]  /*7050*/  @P1 LDS.128 R236, [R2+UR44+0x2300] ;  /* 0x0023002c02ec1984 */ /* 0x000fe80008000c00 */
[----:B------:R-:W-:Y:S04]  /*7060*/  @P1 LDS.128 R244, [R2+UR44+0x3300] ;  /* 0x0033002c02f41984 */ /* 0x000fe80008000c00 */
[----:B------:R-:W-:Y:S04]  /*7070*/  @P1 LDS.128 R224, [R0+0x300] ;  /* 0x0003000000e01984 */ /* 0x000fe80000000c00 */
[----:B------:R-:W-:Y:S04]  /*7080*/  @P1 LDS.128 R232, [R0+0x1300] ;  /* 0x0013000000e81984 */ /* 0x000fe80000000c00 */
[----:B------:R-:W-:Y:S04]  /*7090*/  @P1 LDS.128 R240, [R0+0x2300] ;  /* 0x0023000000f01984 */ /* 0x000fe80000000c00 */
[----:B------:R-:W-:Y:S04]  /*70a0*/  @P1 LDS.128 R248, [R0+0x3300] ;  /* 0x0033000000f81984 */ /* 0x000fe80000000c00 */
[----:B-----5:R-:W1:Y:S04]  /*70b0*/  @P1 LDS.128 R16, [R2+UR44+0x4300] ;  /* 0x0043002c02101984 */ /* 0x020e680008000c00 */
[----:B--2---:R-:W2:Y:S04]  /*70c0*/  @P1 LDS.128 R12, [R2+UR44+0x5300] ;  /* 0x0053002c020c1984 */ /* 0x004ea80008000c00 */
[----:B---3--:R-:W3:Y:S01]  /*70d0*/  @P1 LDS.128 R8, [R2+UR44+0x6300] ;  /* 0x0063002c02081984 */ /* 0x008ee20008000c00 */
[----:B----4-:R-:W-:Y:S03]  /*70e0*/  LOP3.LUT R6, R6, 0x1, RZ, 0x3c, !PT ;  /* 0x0000000106067812 */ /* 0x010fe600078e3cff */
[----:B-1----:R1:W-:Y:S04]  /*70f0*/  @P1 STL.64 [R1], R16 ;  /* 0x0000001001001387 */ /* 0x0023e80000100a00 */
[----:B------:R4:W-:Y:S04]  /*7100*/  @P1 STL.64 [R1+0x8], R18 ;  /* 0x0000081201001387 */ /* 0x0009e80000100a00 */
[----:B--2---:R2:W-:Y:S04]  /*7110*/  @P1 STL.64 [R1+0x20], R12 ;  /* 0x0000200c01001387 */ /* 0x0045e80000100a00 */
[----:B------:R5:W-:Y:S04]  /*7120*/  @P1 STL.64 [R1+0x28], R14 ;  /* 0x0000280e01001387 */ /* 0x000be80000100a00 */
[----:B---3--:R3:W-:Y:S04]  /*7130*/  @P1 STL.64 [R1+0x40], R8 ;  /* 0x0000400801001387 */ /* 0x0087e80000100a00 */
[----:B------:R3:W-:Y:S01]  /*7140*/  @P1 STL.64 [R1+0x48], R10 ;  /* 0x0000480a01001387 */ /* 0x0007e20000100a00 */
[----:B-1----:R-:W-:Y:S02]  /*7150*/  CS2R R16, SRZ ;  /* 0x0000000000107805 */ /* 0x002fe4000001ff00 */
[----:B----4-:R-:W-:Y:S02]  /*7160*/  CS2R R18, SRZ ;  /* 0x0000000000127805 */ /* 0x010fe4000001ff00 */
[----:B--2---:R-:W-:Y:S04]  /*7170*/  CS2R R12, SRZ ;  /* 0x00000000000c7805 */ /* 0x004fe8000001ff00 */
[----:B------:R-:W1:Y:S01]  /*7180*/  @P1 LDS.128 R16, [R0+0x4300] ;  /* 0x0043000000101984 */ /* 0x000e620000000c00 */
[----:B-----5:R-:W-:Y:S02]  /*7190*/  CS2R R14, SRZ ;  /* 0x00000000000e7805 */ /* 0x020fe4000001ff00 */
[----:B---3--:R-:W-:Y:S04]  /*71a0*/  CS2R R8, SRZ ;  /* 0x0000000000087805 */ /* 0x008fe8000001ff00 */
[----:B------:R-:W2:Y:S01]  /*71b0*/  @P1 LDS.128 R12, [R0+0x5300] ;  /* 0x00530000000c1984 */ /* 0x000ea20000000c00 */
[----:B------:R-:W-:Y:S06]  /*71c0*/  CS2R R10, SRZ ;  /* 0x00000000000a7805 */ /* 0x000fec000001ff00 */
[----:B------:R-:W3:Y:S01]  /*71d0*/  @P1 LDS.128 R8, [R0+0x6300] ;  /* 0x0063000000081984 */ /* 0x000ee20000000c00 */
[----:B------:R-:W-:Y:S01]  /*71e0*/  @!PT LDS RZ, [RZ] ;  /* 0x00000000fffff984 */ /* 0x000fe20000000800 */
[----:B------:R-:W-:Y:S01]  /*71f0*/  @!PT LDS RZ, [RZ] ;  /* 0x00000000fffff984 */ /* 0x000fe20000000800 */
[----:B------:R-:W-:Y:S01]  /*7200*/  @!PT LDS RZ, [RZ] ;  /* 0x00000000fffff984 */ /* 0x000fe20000000800 */
[----:B------:R-:W-:Y:S01]  /*7210*/  @!PT LDS RZ, [RZ] ;  /* 0x00000000fffff984 */ /* 0x000fe20000000800 */
[----:B------:R4:W-:Y:S06]  /*7220*/  MEMBAR.ALL.CTA ;  /* 0x0000000000007992 */ /* 0x0009ec0000008000 */
[----:B----4-:R-:W4:Y:S04]  /*7230*/  FENCE.VIEW.ASYNC.S ;  /* 0x00000000000073c6 */ /* 0x010f280000000000 */
[----:B-1----:R1:W-:Y:S04]  /*7240*/  STL.64 [R1+0x10], R16 ;  /* 0x0000101001007387 */ /* 0x0023e80000100a00 */
[----:B------:R1:W-:Y:S01]  /*7250*/  STL.64 [R1+0x18], R18 ;  /* 0x0000181201007387 */ /* 0x0003e20000100a00 */
[----:B----4-:R-:W-:Y:S03]  /*7260*/  SYNCS.ARRIVE.TRANS64.RED.A1T0 RZ, [UR4], RZ ;  /* 0x000000ffffff79a7 */ /* 0x010fe60008100404 */
[----:B--2---:R1:W-:Y:S04]  /*7270*/  STL.64 [R1+0x30], R12 ;  /* 0x0000300c01007387 */ /* 0x0043e80000100a00 */
[----:B------:R1:W-:Y:S04]  /*7280*/  STL.64 [R1+0x38], R14 ;  /* 0x0000380e01007387 */ /* 0x0003e80000100a00 */
[----:B---3--:R1:W-:Y:S04]  /*7290*/  STL.64 [R1+0x50], R8 ;  /* 0x0000500801007387 */ /* 0x0083e80000100a00 */
[----:B------:R1:W-:Y:S04]  /*72a0*/  STL.64 [R1+0x58], R10 ;  /* 0x0000580a01007387 */ /* 0x0003e80000100a00 */
[----:B------:R1:W-:Y:S02]  /*72b0*/  STL [R1+0x64], R6 ;  /* 0x0000640601007387 */ /* 0x0003e40000100800 */
.L_x_119:
[----:B------:R-:W-:Y:S05]  /*72c0*/  BSYNC B1 ;  /* 0x0000000000017941 */ /* 0x000fea0003800000 */
.L_x_118:
[----:B-1----:R-:W1:Y:S01]  /*72d0*/  S2R R17, SR_TID.X ;  /* 0x0000000000117919 */ /* 0x002e620000002100 */
[----:B------:R-:W-:Y:S04]  /*72e0*/  IMAD.U32 R0, RZ, RZ, UR43 ;  /* 0x0000002bff007e24 */ /* 0x000fe8000f8e00ff */
[----:B------:R-:W-:Y:S05]  /*72f0*/  IMAD R16, R0, 0xe0, R216 ;  /* 0x000000e000107824 */ /* 0x000fea00078e02d8 */
[----:B------:R-:W-:Y:S02]  /*7300*/  SHF.R.U32.HI R0, RZ, 0x15, R16 ;  /* 0x00000015ff007819 */ /* 0x000fe40000011610 */
[----:B-1----:R-:W-:Y:S04]  /*7310*/  SHF.R.U32.HI R17, RZ, 0x5, R17 ;  /* 0x00000005ff117819 */ /* 0x002fe80000011611 */
[----:B------:R-:W-:Y:S01]  /*7320*/  LOP3.LUT P0, RZ, R0, 0x3, R17, 0x48, !PT ;  /* 0x0000000300ff7812 */ /* 0x000fe20007804811 */
[----:B------:R-:W-:Y:S01]  /*7330*/  @!UPT UIADD3 URZ, UPT, UPT, URZ, URZ, URZ ;  /* 0x000000fffffff290 */ /* 0x000fe2000fffe0ff */
[----:B--2---:R-:W-:Y:S11]  /*7340*/  @P4 BRA `(.L_x_123) ;  /* 0x0000000000084947 */ /* 0x004ff60003800000 */
[----:B------:R-:W1:Y:S02]  /*7350*/  SYNCS.PHASECHK.TRANS64.TRYWAIT P1, [R5+URZ+0x1a0], R4 ;  /* 0x0001a004050075a7 */ /* 0x000e6400080211ff */
[----:B-1----:R-:W-:Y:S05]  /*7360*/  @!P1 BRA `(.L_x_124) ;  /* 0x0000005c00b49947 */ /* 0x002fea0003800000 */
.L_x_123:
[----:B------:R-:W-:Y:S05]  /*7370*/  @!P0 BRA `(.L_x_125) ;  /* 0x0000000000408947 */ /* 0x000fea0003800000 */
[----:B------:R-:W1:Y:S01]  /*7380*/  LDCU.64 UR8, c[0x4][0x70] ;  /* 0x01000e00ff0877ac */ /* 0x000e620008000a00 */
[----:B------:R-:W-:Y:S01]  /*7390*/  MOV R3, 0x0 ;  /* 0x0000000000037802 */ /* 0x000fe20000000f00 */
[----:B------:R-:W-:Y:S02]  /*73a0*/  HFMA2 R12, -RZ, RZ, 0, 5.9604644775390625e-08 ;  /* 0x00000001ff0c7431 */ /* 0x000fe400000001ff */
[----:B------:R-:W-:Y:S02]  /*73b0*/  IMAD.MOV.U32 R8, RZ, RZ, 0x192 ;  /* 0x00000192ff087424 */ /* 0x000fe400078e00ff */
[----:B------:R-:W-:Y:S01]  /*73c0*/  IMAD.MOV.U32 R13, RZ, RZ, RZ ;  /* 0x000000ffff0d7224 */ /* 0x000fe200078e00ff */
[----:B------:R-:W2:Y:S01]  /*73d0*/  LDCU.64 UR6, c[0x4][0x78] ;  /* 0x01000f00ff0677ac */ /* 0x000ea20008000a00 */
[----:B------:R-:W4:Y:S01]  /*73e0*/  LDC.64 R2, c[0x4][R3] ;  /* 0x0100000003027b82 */ /* 0x000f220000000a00 */
[----:B------:R-:W5:Y:S01]  /*73f0*/  LDCU.64 UR4, c[0x4][0x10] ;  /* 0x01000200ff0477ac */ /* 0x000f620008000a00 */
[----:B-1----:R-:W-:Y:S01]  /*7400*/  MOV R5, UR9 ;  /* 0x0000000900057c02 */ /* 0x002fe20008000f00 */
[----:B------:R-:W-:Y:S01]  /*7410*/  IMAD.U32 R4, RZ, RZ, UR8 ;  /* 0x00000008ff047e24 */ /* 0x000fe2000f8e00ff */
[----:B--2---:R-:W-:Y:S01]  /*7420*/  MOV R7, UR7 ;  /* 0x0000000700077c02 */ /* 0x004fe20008000f00 */
[----:B------:R-:W-:Y:S01]  /*7430*/  IMAD.U32 R6, RZ, RZ, UR6 ;  /* 0x00000006ff067e24 */ /* 0x000fe2000f8e00ff */
[----:B-----5:R-:W-:Y:S01]  /*7440*/  MOV R11, UR5 ;  /* 0x00000005000b7c02 */ /* 0x020fe20008000f00 */
[----:B------:R-:W-:Y:S02]  /*7450*/  IMAD.U32 R10, RZ, RZ, UR4 ;  /* 0x00000004ff0a7e24 */ /* 0x000fe4000f8e00ff */
[----:B------:R-:W-:Y:S07]  /*7460*/  LEPC R20, `(.L_x_125) ;  /* 0x000000001014794e */ /* 0x000fee0000000000 */
[----:B---34-:R-:W-:Y:S05]  /*7470*/  CALL.ABS.NOINC R2 ;  /* 0x0000000002007343 */ /* 0x018fea0003c00000 */
.L_x_125:
[----:B------:R-:W-:Y:S05]  /*7480*/  WARPSYNC.ALL ;  /* 0x0000000000007948 */ /* 0x000fea0003800000 */
[C---:B------:R-:W-:Y:S01]  /*7490*/  R2UR UR4, R16.reuse ;  /* 0x00000000100472ca */ /* 0x040fe200000e0000 */
[----:B------:R-:W-:Y:S05]  /*74a0*/  VIADD R0, R16, 0x20 ;  /* 0x0000002010007836 */ /* 0x000fea0000000000 */
[----:B------:R-:W-:Y:S04]  /*74b0*/  SHF.R.U32.HI R0, RZ, 0x15, R0 ;  /* 0x00000015ff007819 */ /* 0x000fe80000011600 */
[----:B------:R-:W-:Y:S03]  /*74c0*/  LOP3.LUT P0, RZ, R0, 0x3, R17, 0x48, !PT ;  /* 0x0000000300ff7812 */ /* 0x000fe60007804811 */
[----:B------:R-:W2:Y:S10]  /*74d0*/  LDTM.x32 R184, tmem[UR4] ;  /* 0x0000000400b879ee */ /* 0x000eb400082c0000 */
[----:B--2---:R-:W-:Y:S05]  /*74e0*/  @!P0 BRA `(.L_x_126) ;  /* 0x0000000000408947 */ /* 0x004fea0003800000 */
        /* <DEDUP_REMOVED lines=16> */
.L_x_126:
[----:B------:R-:W-:Y:S05]  /*75f0*/  WARPSYNC.ALL ;  /* 0x0000000000007948 */ /* 0x000fea0003800000 */
[C---:B------:R-:W-:Y:S01]  /*7600*/  R2UR UR4, R16.reuse ;  /* 0x00000000100472ca */ /* 0x040fe200000e0000 */
[----:B------:R-:W-:Y:S05]  /*7610*/  VIADD R0, R16, 0x40 ;  /* 0x0000004010007836 */ /* 0x000fea0000000000 */
[----:B------:R-:W-:Y:S04]  /*7620*/  SHF.R.U32.HI R0, RZ, 0x15, R0 ;  /* 0x00000015ff007819 */ /* 0x000fe80000011600 */
[----:B------:R-:W-:Y:S03]  /*7630*/  LOP3.LUT P0, RZ, R0, 0x3, R17, 0x48, !PT ;  /* 0x0000000300ff7812 */ /* 0x000fe60007804811 */
[----:B------:R-:W2:Y:S10]  /*7640*/  LDTM.x32 R152, tmem[UR4+0x20] ;  /* 0x00002004009879ee */ /* 0x000eb400082c0000 */
        /* <DEDUP_REMOVED lines=17> */
.L_x_127:
        /* <DEDUP_REMOVED lines=23> */
.L_x_128:
        /* <DEDUP_REMOVED lines=23> */
.L_x_129:
        /* <DEDUP_REMOVED lines=23> */
.L_x_130:
        /* <DEDUP_REMOVED lines=23> */
.L_x_131:
[----:B------:R-:W2:Y:S01]  /*7d20*/  S2R R0, SR_TID.X ;  /* 0x0000000000007919 */ /* 0x000ea20000002100 */
[----:B------:R-:W-:Y:S05]  /*7d30*/  WARPSYNC.ALL ;  /* 0x0000000000007948 */ /* 0x000fea0003800000 */
[----:B--2---:R-:W-:Y:S01]  /*7d40*/  LOP3.LUT P1, RZ, R0, 0x60, RZ, 0xc0, !PT ;  /* 0x0000006000ff7812 */ /* 0x004fe2000782c0ff */
[----:B---3--:R-:W-:Y:S01]  /*7d50*/  IMAD R0, R217, R184, RZ ;  /* 0x000000b8d9007224 */ /* 0x008fe200078e02ff */
[C---:B------:R-:W-:Y:S01]  /*7d60*/  PRMT R2, R220.reuse, 0x8880, RZ ;  /* 0x00008880dc027816 */ /* 0x040fe200000000ff */
[----:B------:R-:W2:Y:S01]  /*7d70*/  LDL.LU R252, [R1+0xc] ;  /* 0x00000c0001fc7983 */ /* 0x000ea20000300800 */
[C---:B------:R-:W-:Y:S01]  /*7d80*/  SHF.L.U32 R3, R220.reuse, 0x10, RZ ;  /* 0x00000010dc037819 */ /* 0x040fe200000006ff */
[----:B------:R-:W-:Y:S01]  /*7d90*/  IMAD.SHL.U32 R8, R221, 0x100, RZ ;  /* 0x00000100dd087824 */ /* 0x000fe200078e00ff */
[----:B-1----:R-:W-:Y:S01]  /*7da0*/  SHF.L.U32 R4, R220, 0x8, RZ ;  /* 0x00000008dc047819 */ /* 0x002fe200000006ff */
[----:B------:R-:W-:Y:S01]  /*7db0*/  IMAD R0, R2, R219, R0 ;  /* 0x000000db02007224 */ /* 0x000fe200078e0200 */
[----:B------:R-:W-:Y:S01]  /*7dc0*/  SHF.R.S32.HI R3, RZ, 0x18, R3 ;  /* 0x00000018ff037819 */ /* 0x000fe20000011403 */
[C---:B------:R-:W-:Y:S01]  /*7dd0*/  IMAD R2, R217.reuse, R185, RZ ;  /* 0x000000b9d9027224 */ /* 0x040fe200078e02ff */
[----:B------:R-:W-:Y:S01]  /*7de0*/  SHF.R.S32.HI R4, RZ, 0x18, R4 ;  /* 0x00000018ff047819 */ /* 0x000fe20000011404 */
[----:B------:R-:W-:Y:S01]  /*7df0*/  IMAD R17, R217, R200, RZ ;  /* 0x000000c8d9117224 */ /* 0x000fe200078e02ff */
[----:B------:R-:W-:Y:S01]  /*7e00*/  SHF.R.S32.HI R5, RZ, 0x18, R220 ;  /* 0x00000018ff057819 */ /* 0x000fe200000114dc */
[----:B------:R-:W-:Y:S01]  /*7e10*/  IMAD R2, R3, R219, R2 ;  /* 0x000000db03027224 */ /* 0x000fe200078e0202 */
[----:B------:R-:W-:Y:S01]  /*7e20*/  PRMT R6, R221, 0x8880, RZ ;  /* 0x00008880dd067816 */ /* 0x000fe200000000ff */
[----:B------:R-:W-:Y:S01]  /*7e30*/  IMAD R3, R217, R186, RZ ;  /* 0x000000bad9037224 */ /* 0x000fe200078e02ff */
[----:B------:R-:W-:Y:S01]  /*7e40*/  SHF.L.U32 R7, R221, 0x10, RZ ;  /* 0x00000010dd077819 */ /* 0x000fe200000006ff */
[C---:B------:R-:W-:Y:S01]  /*7e50*/  IMAD R22, R217.reuse, R205, RZ ;  /* 0x000000cdd9167224 */ /* 0x040fe200078e02ff */
[----:B------:R-:W-:Y:S01]  /*7e60*/  SHF.R.S32.HI R8, RZ, 0x18, R8 ;  /* 0x00000018ff087819 */ /* 0x000fe20000011408 */
[----:B------:R-:W-:Y:S01]  /*7e70*/  IMAD R3, R4, R219, R3 ;  /* 0x000000db04037224 */ /* 0x000fe200078e0203 */
[----:B------:R-:W-:Y:S01]  /*7e80*/  SHF.R.S32.HI R7, RZ, 0x18, R7 ;  /* 0x00000018ff077819 */ /* 0x000fe20000011407 */
[C---:B------:R-:W-:Y:S01]  /*7e90*/  IMAD R4, R217.reuse, R187, RZ ;  /* 0x000000bbd9047224 */ /* 0x040fe200078e02ff */
[----:B------:R-:W-:Y:S01]  /*7ea0*/  SHF.R.S32.HI R9, RZ, 0x18, R221 ;  /* 0x00000018ff097819 */ /* 0x000fe200000114dd */
[----:B------:R-:W-:Y:S01]  /*7eb0*/  IMAD R186, R217, R209, RZ ;  /* 0x000000d1d9ba7224 */ /* 0x000fe200078e02ff */
[C---:B------:R-:W-:Y:S01]  /*7ec0*/  PRMT R10, R222.reuse, 0x8880, RZ ;  /* 0x00008880de0a7816 */ /* 0x040fe200000000ff */
[-C--:B------:R-:W-:Y:S01]  /*7ed0*/  IMAD R4, R5, R219.reuse, R4 ;  /* 0x000000db05047224 */ /* 0x080fe200078e0204 */
[C---:B------:R-:W-:Y:S01]  /*7ee0*/  SHF.L.U32 R11, R222.reuse, 0x10, RZ ;  /* 0x00000010de0b7819 */ /* 0x040fe200000006ff */
[C---:B------:R-:W-:Y:S01]  /*7ef0*/  IMAD R5, R217.reuse, R188, RZ ;  /* 0x000000bcd9057224 */ /* 0x040fe200078e02ff */
        /* <DEDUP_REMOVED lines=8> */
[----:B------:R-:W-:Y:S01]  /*7f80*/  PRMT R14, R223, 0x8880, RZ ;  /* 0x00008880df0e7816 */ /* 0x000fe200000000ff */
[-C--:B------:R-:W-:Y:S01]  /*7f90*/  IMAD R6, R7, R219.reuse, R6 ;  /* 0x000000db07067224 */ /* 0x080fe200078e0206 */
[----:B------:R-:W-:Y:S01]  /*7fa0*/  SHF.L.U32 R15, R223, 0x10, RZ ;  /* 0x00000010df0f7819 */ /* 0x000fe200000006ff */
[----:B------:R-:W-:Y:S01]  /*7fb0*/  IMAD R7, R217, R190, RZ ;  /* 0x000000bed9077224 */ /* 0x000fe200078e02ff */
[----:B------:R-:W-:Y:S01]  /*7fc0*/  R2UR UR4, R16 ;  /* 0x00000000100472ca */ /* 0x000fe200000e0000 */
[----:B------:R-:W-:Y:S01]  /*7fd0*/  IMAD.SHL.U32 R16, R223, 0x100, RZ ;  /* 0x00000100df107824 */ /* 0x000fe200078e00ff */
[----:B------:R-:W-:Y:S01]  /*7fe0*/  SHF.R.S32.HI R15, RZ, 0x18, R15 ;  /* 0x00000018ff0f7819 */ /* 0x000fe2000001140f */
[----:B------:R-:W-:Y:S01]  /*7ff0*/  IMAD R7, R8, R219, R7 ;  /* 0x000000db08077224 */ /* 0x000fe200078e0207 */
[----:B------:R-:W-:Y:S01]  /*8000*/  SHF.R.S32.HI R18, RZ, 0x18, R223 ;  /* 0x00000018ff127819 */ /* 0x000fe200000114df */
[C---:B------:R-:W-:Y:S01]  /*8010*/  IMAD R8, R217.reuse, R191, RZ ;  /* 0x000000bfd9087224 */ /* 0x040fe200078e02ff */
[----:B------:R-:W-:Y:S01]  /*8020*/  SHF.R.S32.HI R16, RZ, 0x18, R16 ;  /* 0x00000018ff107819 */ /* 0x000fe20000011410 */
[----:B------:R-:W-:Y:S01]  /*8030*/  IMAD R189, R217, R212, RZ ;  /* 0x000000d4d9bd7224 */ /* 0x000fe200078e02ff */
[C---:B------:R-:W-:Y:S01]  /*8040*/  SHF.L.U32 R20, R224.reuse, 0x10, RZ ;  /* 0x00000010e0147819 */ /* 0x040fe200000006ff */
[----:B------:R-:W-:Y:S01]  /*8050*/  IMAD R8, R9, R219, R8 ;  /* 0x000000db09087224 */ /* 0x000fe200078e0208 */
[C---:B------:R-:W-:Y:S01]  /*8060*/  PRMT R19, R224.reuse, 0x8880, RZ ;  /* 0x00008880e0137816 */ /* 0x040fe200000000ff */
[C---:B------:R-:W-:Y:S01]  /*8070*/  IMAD R9, R217.reuse, R192, RZ ;  /* 0x000000c0d9097224 */ /* 0x040fe200078e02ff */
[----:B------:R-:W-:Y:S01]  /*8080*/  SHF.L.U32 R21, R224, 0x8, RZ ;  /* 0x00000008e0157819 */ /* 0x000fe200000006ff */
[C---:B------:R-:W-:Y:S01]  /*8090*/  IMAD R190, R217.reuse, R213, RZ ;  /* 0x000000d5d9be7224 */ /* 0x040fe200078e02ff */
[----:B------:R-:W-:Y:S01]  /*80a0*/  SHF.R.S32.HI R20, RZ, 0x18, R20 ;  /* 0x00000018ff147819 */ /* 0x000fe20000011414 */
[----:B------:R-:W-:Y:S01]  /*80b0*/  IMAD R9, R10, R219, R9 ;  /* 0x000000db0a097224 */ /* 0x000fe200078e0209 */
[----:B------:R-:W-:Y:S01]  /*80c0*/  SHF.R.S32.HI R21, RZ, 0x18, R21 ;  /* 0x00000018ff157819 */ /* 0x000fe20000011415 */
[----:B------:R-:W-:Y:S01]  /*80d0*/  IMAD R10, R217, R193, RZ ;  /* 0x000000c1d90a7224 */ /* 0x000fe200078e02ff */
[C---:B------:R-:W-:Y:S01]  /*80e0*/  SHF.L.U32 R185, R225.reuse, 0x10, RZ ;  /* 0x00000010e1b97819 */ /* 0x040fe200000006ff */
[----:B------:R-:W-:Y:S01]  /*80f0*/  IMAD.SHL.U32 R193, R225, 0x100, RZ ;  /* 0x00000100e1c17824 */ /* 0x000fe200078e00ff */
[----:B------:R-:W-:Y:S01]  /*8100*/  SHF.R.S32.HI R23, RZ, 0x18, R224 ;  /* 0x00000018ff177819 */ /* 0x000fe200000114e0 */
[-C--:B------:R-:W-:Y:S01]  /*8110*/  IMAD R10, R11, R219.reuse, R10 ;  /* 0x000000db0b0a7224 */ /* 0x080fe200078e020a */
[----:B------:R-:W-:Y:S01]  /*8120*/  PRMT R184, R225, 0x8880, RZ ;  /* 0x00008880e1b87816 */ /* 0x000fe200000000ff */
[C---:B------:R-:W-:Y:S01]  /*8130*/  IMAD R11, R217.reuse, R194, RZ ;  /* 0x000000c2d90b7224 */ /* 0x040fe200078e02ff */
[----:B------:R-:W-:Y:S01]  /*8140*/  SHF.R.S32.HI R185, RZ, 0x18, R185 ;  /* 0x00000018ffb97819 */ /* 0x000fe200000114b9 */
[C---:B------:R-:W-:Y:S01]  /*8150*/  IMAD R191, R217.reuse, R214, RZ ;  /* 0x000000d6d9bf7224 */ /* 0x040fe200078e02ff */
[----:B------:R-:W-:Y:S01]  /*8160*/  SHF.R.S32.HI R193, RZ, 0x18, R193 ;  /* 0x00000018ffc17819 */ /* 0x000fe200000114c1 */
[----:B------:R-:W-:Y:S01]  /*8170*/  IMAD R11, R12, R219, R11 ;  /* 0x000000db0c0b7224 */ /* 0x000fe200078e020b */
[----:B------:R-:W-:Y:S01]  /*8180*/  SHF.R.S32.HI R194, RZ, 0x18, R225 ;  /* 0x00000018ffc27819 */ /* 0x000fe200000114e1 */
[C---:B------:R-:W-:Y:S01]  /*8190*/  IMAD R12, R217.reuse, R195, RZ ;  /* 0x000000c3d90c7224 */ /* 0x040fe200078e02ff */
[C---:B------:R-:W-:Y:S01]  /*81a0*/  PRMT R195, R226.reuse, 0x8880, RZ ;  /* 0x00008880e2c37816 */ /* 0x040fe200000000ff */
[----:B------:R-:W-:Y:S01]  /*81b0*/  IMAD R192, R217, R215, RZ ;  /* 0x000000d7d9c07224 */ /* 0x000fe200078e02ff */
[----:B------:R-:W-:Y:S01]  /*81c0*/  PRMT R200, R231, 0x8880, RZ ;  /* 0x00008880e7c87816 */ /* 0x000fe200000000ff */
[-C--:B------:R-:W-:Y:S01]  /*81d0*/  IMAD R12, R13, R219.reuse, R12 ;  /* 0x000000db0d0c7224 */ /* 0x080fe200078e020c */
[----:B------:R-:W-:Y:S01]  /*81e0*/  SHF.L.U32 R205, R235, 0x10, RZ ;  /* 0x00000010ebcd7819 */ /* 0x000fe200000006ff */
[C---:B------:R-:W-:Y:S01]  /*81f0*/  IMAD R13, R217.reuse, R196, RZ ;  /* 0x000000c4d90d7224 */ /* 0x040fe200078e02ff */
[----:B------:R-:W-:Y:S01]  /*8200*/  SHF.L.U32 R196, R226, 0x10, RZ ;  /* 0x00000010e2c47819 */ /* 0x000fe200000006ff */
[----:B------:R-:W-:Y:S01]  /*8210*/  IMAD R152, R217, R152, RZ ;  /* 0x00000098d9987224 */ /* 0x000fe200078e02ff */
[----:B------:R-:W-:Y:S01]  /*8220*/  PRMT R212, R239, 0x8880, RZ ;  /* 0x00008880efd47816 */ /* 0x000fe200000000ff */
[----:B------:R-:W-:Y:S01]  /*8230*/  IMAD R13, R14, R219, R13 ;  /* 0x000000db0e0d7224 */ /* 0x000fe200078e020d */
[----:B------:R-:W-:Y:S01]  /*8240*/  SHF.R.S32.HI R196, RZ, 0x18, R196 ;  /* 0x00000018ffc47819 */ /* 0x000fe200000114c4 */
[----:B------:R-:W-:Y:S01]  /*8250*/  IMAD R14, R217, R197, RZ ;  /* 0x000000c5d90e7224 */ /* 0x000fe200078e02ff */
[----:B------:R-:W-:Y:S01]  /*8260*/  SHF.L.U32 R213, R239, 0x10, RZ ;  /* 0x00000010efd57819 */ /* 0x000fe200000006ff */
[----:B------:R-:W-:Y:S01]  /*8270*/  IMAD.SHL.U32 R197, R227, 0x100, RZ ;  /* 0x00000100e3c57824 */ /* 0x000fe200078e00ff */
[C---:B------:R-:W-:Y:S01]  /*8280*/  PRMT R209, R242.reuse, 0x8880, RZ ;  /* 0x00008880f2d17816 */ /* 0x040fe200000000ff */
[----:B------:R-:W-:Y:S01]  /*8290*/  IMAD R14, R15, R219, R14 ;  /* 0x000000db0f0e7224 */ /* 0x000fe200078e020e */
[----:B------:R-:W-:Y:S01]  /*82a0*/  SHF.L.U32 R210, R242, 0x10, RZ ;  /* 0x00000010f2d27819 */ /* 0x000fe200000006ff */
[C---:B------:R-:W-:Y:S01]  /*82b0*/  IMAD R15, R217.reuse, R198, RZ ;  /* 0x000000c6d90f7224 */ /* 0x040fe200078e02ff */
[----:B------:R-:W-:Y:S01]  /*82c0*/  SHF.R.S32.HI R197, RZ, 0x18, R197 ;  /* 0x00000018ffc57819 */ /* 0x000fe200000114c5 */
[----:B------:R-:W-:Y:S01]  /*82d0*/  IMAD R153, R217, R153, RZ ;  /* 0x00000099d9997224 */ /* 0x000fe200078e02ff */
[----:B------:R-:W-:Y:S01]  /*82e0*/  SHF.R.S32.HI R198, RZ, 0x18, R227 ;  /* 0x00000018ffc67819 */ /* 0x000fe200000114e3 */
[----:B------:R-:W-:Y:S01]  /*82f0*/  IMAD R15, R16, R219, R15 ;  /* 0x000000db100f7224 */ /* 0x000fe200078e020f */
[----:B------:R-:W-:Y:S01]  /*8300*/  PRMT R214, R243, 0x8880, RZ ;  /* 0x00008880f3d67816 */ /* 0x000fe200000000ff */
[C---:B------:R-:W-:Y:S01]  /*8310*/  IMAD R16, R217.reuse, R199, RZ ;  /* 0x000000c7d9107224 */ /* 0x040fe200078e02ff */
[----:B------:R-:W-:Y:S01]  /*8320*/  SHF.R.S32.HI R199, RZ, 0x18, R231 ;  /* 0x00000018ffc77819 */ /* 0x000fe200000114e7 */
[----:B------:R-:W-:Y:S01]  /*8330*/  IMAD R154, R217, R154, RZ ;  /* 0x0000009ad99a7224 */ /* 0x000fe200078e02ff */
[C---:B------:R-:W-:Y:S01]  /*8340*/  SHF.L.U32 R220, R243.reuse, 0x10, RZ ;  /* 0x00000010f3dc7819 */ /* 0x040fe200000006ff */
[----:B------:R-:W-:Y:S01]  /*8350*/  IMAD R16, R18, R219, R16 ;  /* 0x000000db12107224 */ /* 0x000fe200078e0210 */
[----:B------:R-:W-:Y:S01]  /*8360*/  SHF.L.U32 R218, R243, 0x8, RZ ;  /* 0x00000008f3da7819 */ /* 0x000fe200000006ff */
[----:B------:R-:W-:Y:S01]  /*8370*/  IMAD R18, R217, R201, RZ ;  /* 0x000000c9d9127224 */ /* 0x000fe200078e02ff */
[----:B------:R-:W-:Y:S01]  /*8380*/  SHF.L.U32 R201, R231, 0x10, RZ ;  /* 0x00000010e7c97819 */ /* 0x000fe200000006ff */
[-C--:B------:R-:W-:Y:S01]  /*8390*/  IMAD R17, R19, R219.reuse, R17 ;  /* 0x000000db13117224 */ /* 0x080fe200078e0211 */
[C---:B------:R-:W-:Y:S01]  /*83a0*/  SHF.L.U32 R222, R246.reuse, 0x10, RZ ;  /* 0x00000010f6de7819 */ /* 0x040fe200000006ff */
[----:B------:R-:W-:Y:S01]  /*83b0*/  IMAD R19, R217, R202, RZ ;  /* 0x000000cad9137224 */ /* 0x000fe200078e02ff */
[----:B------:R-:W-:Y:S01]  /*83c0*/  SHF.L.U32 R223, R246, 0x8, RZ ;  /* 0x00000008f6df7819 */ /* 0x000fe200000006ff */
[----:B------:R-:W-:Y:S01]  /*83d0*/  IMAD R18, R20, R219, R18 ;  /* 0x000000db14127224 */ /* 0x000fe200078e0212 */
[----:B------:R-:W-:Y:S01]  /*83e0*/  PRMT R224, R247, 0x8880, RZ ;  /* 0x00008880f7e07816 */ /* 0x000fe200000000ff */
[----:B------:R-:W-:Y:S01]  /*83f0*/  IMAD R20, R217, R203, RZ ;  /* 0x000000cbd9147224 */ /* 0x000fe200078e02ff */
[----:B------:R-:W-:Y:S01]  /*8400*/  SHF.L.U32 R221, R250, 0x10, RZ ;  /* 0x00000010fadd7819 */ /* 0x000fe200000006ff */
[-C--:B------:R-:W-:Y:S01]  /*8410*/  IMAD R19, R21, R219.reuse, R19 ;  /* 0x000000db15137224 */ /* 0x080fe200078e0213 */
[----:B------:R-:W1:Y:S01]  /*8420*/  S2UR UR5, SR_CgaCtaId ;  /* 0x00000000000579c3 */ /* 0x000e620000008800 */
[----:B------:R-:W-:Y:S01]  /*8430*/  IMAD R21, R217, R204, RZ ;  /* 0x000000ccd9157224 */ /* 0x000fe200078e02ff */
[----:B------:R-:W-:Y:S01]  /*8440*/  PRMT R204, R235, 0x8880, RZ ;  /* 0x00008880ebcc7816 */ /* 0x000fe200000000ff */
[-C--:B------:R-:W-:Y:S01]  /*8450*/  IMAD R20, R23, R219.reuse, R20 ;  /* 0x000000db17147224 */ /* 0x080fe200078e0214 */
[----:B------:R-:W-:Y:S01]  /*8460*/  BSSY.RECONVERGENT B0, `(.L_x_132) ;  /* 0x00003d5000007945 */ /* 0x000fe20003800200 */
[-C--:B------:R-:W-:Y:S02]  /*8470*/  IMAD R21, R184, R219.reuse, R21 ;  /* 0x000000dbb8157224 */ /* 0x080fe400078e0215 */
[----:B------:R-:W-:Y:S01]  /*8480*/  IMAD R23, R217, R206, RZ ;  /* 0x000000ced9177224 */ /* 0x000fe200078e02ff */
[C---:B------:R-:W-:Y:S01]  /*8490*/  SHF.L.U32 R206, R238.reuse, 0x10, RZ ;  /* 0x00000010eece7819 */ /* 0x040fe200000006ff */
[----:B------:R-:W-:Y:S02]  /*84a0*/  IMAD R22, R185, R219, R22 ;  /* 0x000000dbb9167224 */ /* 0x000fe400078e0216 */
[----:B------:R-:W-:Y:S01]  /*84b0*/  IMAD R184, R217, R207, RZ ;  /* 0x000000cfd9b87224 */ /* 0x000fe200078e02ff */
[----:B------:R-:W-:Y:S01]  /*84c0*/  SHF.L.U32 R207, R238, 0x8, RZ ;  /* 0x00000008eecf7819 */ /* 0x000fe200000006ff */
[-C--:B------:R-:W-:Y:S01]  /*84d0*/  IMAD R23, R193, R219.reuse, R23 ;  /* 0x000000dbc1177224 */ /* 0x080fe200078e0217 */
[----:B------:R-:W-:Y:S01]  /*84e0*/  SHF.L.U32 R193, R226, 0x8, RZ ;  /* 0x00000008e2c17819 */ /* 0x000fe200000006ff */
[----:B------:R-:W-:Y:S01]  /*84f0*/  IMAD R185, R217, R208, RZ ;  /* 0x000000d0d9b97224 */ /* 0x000fe200078e02ff */
[----:B------:R-:W-:Y:S01]  /*8500*/  SHF.L.U32 R208, R235, 0x8, RZ ;  /* 0x00000008ebd07819 */ /* 0x000fe200000006ff */
[-C--:B------:R-:W-:Y:S01]  /*8510*/  IMAD R184, R194, R219.reuse, R184 ;  /* 0x000000dbc2b87224 */ /* 0x080fe200078e02b8 */
[----:B------:R-:W-:Y:S01]  /*8520*/  SHF.R.S32.HI R193, RZ, 0x18, R193 ;  /* 0x00000018ffc17819 */ /* 0x000fe200000114c1 */
[-C--:B------:R-:W-:Y:S01]  /*8530*/  IMAD R185, R195, R219.reuse, R185 ;  /* 0x000000dbc3b97224 */ /* 0x080fe200078e02b9 */
[----:B------:R-:W-:Y:S01]  /*8540*/  SHF.R.S32.HI R194, RZ, 0x18, R226 ;  /* 0x00000018ffc27819 */ /* 0x000fe200000114e2 */
[-C--:B------:R-:W-:Y:S01]  /*8550*/  IMAD R186, R196, R219.reuse, R186 ;  /* 0x000000dbc4ba7224 */ /* 0x080fe200078e02ba */
[----:B------:R-:W-:Y:S01]  /*8560*/  SHF.L.U32 R196, R227, 0x10, RZ ;  /* 0x00000010e3c47819 */ /* 0x000fe200000006ff */
[----:B------:R-:W-:Y:S01]  /*8570*/  IMAD.SHL.U32 R202, R231, 0x100, RZ ;  /* 0x00000100e7ca7824 */ /* 0x000fe200078e00ff */
[----:B------:R-:W-:Y:S01]  /*8580*/  PRMT R195, R227, 0x8880, RZ ;  /* 0x00008880e3c37816 */ /* 0x000fe200000000ff */
[-C--:B------:R-:W-:Y:S01]  /*8590*/  IMAD R187, R193, R219.reuse, R187 ;  /* 0x000000dbc1bb7224 */ /* 0x080fe200078e02bb */
[----:B------:R-:W-:Y:S01]  /*85a0*/  SHF.R.S32.HI R196, RZ, 0x18, R196 ;  /* 0x00000018ffc47819 */ /* 0x000fe200000114c4 */
[-C--:B------:R-:W-:Y:S01]  /*85b0*/  IMAD R188, R194, R219.reuse, R188 ;  /* 0x000000dbc2bc7224 */ /* 0x080fe200078e02bc */
[C---:B------:R-:W-:Y:S01]  /*85c0*/  SHF.L.U32 R194, R228.reuse, 0x10, RZ ;  /* 0x00000010e4c27819 */ /* 0x040fe200000006ff */
[-C--:B------:R-:W-:Y:S01]  /*85d0*/  IMAD R189, R195, R219.reuse, R189 ;  /* 0x000000dbc3bd7224 */ /* 0x080fe200078e02bd */
[----:B------:R-:W-:Y:S01]  /*85e0*/  PRMT R193, R228, 0x8880, RZ ;  /* 0x00008880e4c17816 */ /* 0x000fe200000000ff */
[-C--:B------:R-:W-:Y:S01]  /*85f0*/  IMAD R190, R196, R219.reuse, R190 ;  /* 0x000000dbc4be7224 */ /* 0x080fe200078e02be */
[----:B------:R-:W-:Y:S01]  /*8600*/  SHF.L.U32 R195, R228, 0x8, RZ ;  /* 0x00000008e4c37819 */ /* 0x000fe200000006ff */
[-C--:B------:R-:W-:Y:S01]  /*8610*/  IMAD R191, R197, R219.reuse, R191 ;  /* 0x000000dbc5bf7224 */ /* 0x080fe200078e02bf */
[----:B------:R-:W-:Y:S01]  /*8620*/  SHF.R.S32.HI R194, RZ, 0x18, R194 ;  /* 0x00000018ffc27819 */ /* 0x000fe200000114c2 */
[-C--:B------:R-:W-:Y:S01]  /*8630*/  IMAD R192, R198, R219.reuse, R192 ;  /* 0x000000dbc6c07224 */ /* 0x080fe200078e02c0 */
[----:B------:R-:W-:Y:S01]  /*8640*/  SHF.R.S32.HI R195, RZ, 0x18, R195 ;  /* 0x00000018ffc37819 */ /* 0x000fe200000114c3 */
[-C--:B------:R-:W-:Y:S01]  /*8650*/  IMAD R152, R193, R219.reuse, R152 ;  /* 0x000000dbc1987224 */ /* 0x080fe200078e0298 */
[----:B------:R-:W-:Y:S01]  /*8660*/  SHF.R.S32.HI R193, RZ, 0x18, R228 ;  /* 0x00000018ffc17819 */ /* 0x000fe200000114e4 */
[----:B------:R-:W-:Y:S01]  /*8670*/  IMAD R153, R194, R219, R153 ;  /* 0x000000dbc2997224 */ /* 0x000fe200078e0299 */
[----:B------:R-:W-:Y:S01]  /*8680*/  PRMT R194, R229, 0x8880, RZ ;  /* 0x00008880e5c27816 */ /* 0x000fe200000000ff */
[----:B------:R-:W-:Y:S01]  /*8690*/  IMAD R155, R217, R155, RZ ;  /* 0x0000009bd99b7224 */ /* 0x000fe200078e02ff */
[C---:B------:R-:W-:Y:S01]  /*86a0*/  SHF.L.U32 R196, R230.reuse, 0x10, RZ ;  /* 0x00000010e6c47819 */ /* 0x040fe200000006ff */
[-C--:B------:R-:W-:Y:S01]  /*86b0*/  IMAD R154, R195, R219.reuse, R154 ;  /* 0x000000dbc39a7224 */ /* 0x080fe200078e029a */
[----:B------:R-:W-:Y:S01]  /*86c0*/  SHF.L.U32 R195, R229, 0x10, RZ ;  /* 0x00000010e5c37819 */ /* 0x000fe200000006ff */
[----:B------:R-:W-:Y:S01]  /*86d0*/  IMAD R155, R193, R219, R155 ;  /* 0x000000dbc19b7224 */ /* 0x000fe200078e029b */
[----:B------:R-:W-:Y:S01]  /*86e0*/  SHF.L.U32 R197, R230, 0x8, RZ ;  /* 0x00000008e6c57819 */ /* 0x000fe200000006ff */
[----:B------:R-:W-:Y:S01]  /*86f0*/  IMAD.SHL.U32 R193, R229, 0x100, RZ ;  /* 0x00000100e5c17824 */ /* 0x000fe200078e00ff */
[----:B------:R-:W-:Y:S01]  /*8700*/  SHF.R.S32.HI R195, RZ, 0x18, R195 ;  /* 0x00000018ffc37819 */ /* 0x000fe200000114c3 */
[C---:B------:R-:W-:Y:S01]  /*8710*/  IMAD R156, R217.reuse, R156, RZ ;  /* 0x0000009cd99c7224 */ /* 0x040fe200078e02ff */
[----:B------:R-:W-:Y:S01]  /*8720*/  SHF.R.S32.HI R196, RZ, 0x18, R196 ;  /* 0x00000018ffc47819 */ /* 0x000fe200000114c4 */
[C---:B------:R-:W-:Y:S01]  /*8730*/  IMAD R157, R217.reuse, R157, RZ ;  /* 0x0000009dd99d7224 */ /* 0x040fe200078e02ff */
[----:B------:R-:W-:Y:S01]  /*8740*/  SHF.R.S32.HI R193, RZ, 0x18, R193 ;  /* 0x00000018ffc17819 */ /* 0x000fe200000114c1 */
[-C--:B------:R-:W-:Y:S01]  /*8750*/  IMAD R156, R194, R219.reuse, R156 ;  /* 0x000000dbc29c7224 */ /* 0x080fe200078e029c */
[----:B------:R-:W-:Y:S01]  /*8760*/  SHF.R.S32.HI R194, RZ, 0x18, R229 ;  /* 0x00000018ffc27819 */ /* 0x000fe200000114e5 */
[----:B------:R-:W-:Y:S01]  /*8770*/  IMAD R158, R217, R158, RZ ;  /* 0x0000009ed99e7224 */ /* 0x000fe200078e02ff */
[----:B------:R-:W-:Y:S01]  /*8780*/  SHF.R.S32.HI R197, RZ, 0x18, R197 ;  /* 0x00000018ffc57819 */ /* 0x000fe200000114c5 */
[----:B------:R-:W-:Y:S01]  /*8790*/  IMAD R157, R195, R219, R157 ;  /* 0x000000dbc39d7224 */ /* 0x000fe200078e029d */
[----:B------:R-:W-:Y:S01]  /*87a0*/  PRMT R195, R230, 0x8880, RZ ;  /* 0x00008880e6c37816 */ /* 0x000fe200000000ff */
[----:B------:R-:W-:Y:S01]  /*87b0*/  IMAD R159, R217, R159, RZ ;  /* 0x0000009fd99f7224 */ /* 0x000fe200078e02ff */
[----:B------:R-:W-:Y:S01]  /*87c0*/  SHF.R.S32.HI R198, RZ, 0x18, R230 ;  /* 0x00000018ffc67819 */ /* 0x000fe200000114e6 */
[----:B------:R-:W-:Y:S01]  /*87d0*/  IMAD R158, R193, R219, R158 ;  /* 0x000000dbc19e7224 */ /* 0x000fe200078e029e */
[----:B------:R-:W-:Y:S01]  /*87e0*/  MOV R193, R200 ;  /* 0x000000c800c17202 */ /* 0x000fe20000000f00 */
[----:B------:R-:W-:Y:S01]  /*87f0*/  IMAD R160, R217, R160, RZ ;  /* 0x000000a0d9a07224 */ /* 0x000fe200078e02ff */
[----:B------:R-:W-:Y:S01]  /*8800*/  SHF.L.U32 R200, R233, 0x8, RZ ;  /* 0x00000008e9c87819 */ /* 0x000fe200000006ff */
[----:B------:R-:W-:Y:S01]  /*8810*/  IMAD R161, R217, R161, RZ ;  /* 0x000000a1d9a17224 */ /* 0x000fe200078e02ff */
[----:B------:R-:W-:Y:S01]  /*8820*/  SHF.L.U32 R226, R250, 0x8, RZ ;  /* 0x00000008fae27819 */ /* 0x000fe200000006ff */
[-C--:B------:R-:W-:Y:S01]  /*8830*/  IMAD R159, R194, R219.reuse, R159 ;  /* 0x000000dbc29f7224 */ /* 0x080fe200078e029f */
[----:B------:R-:W-:Y:S01]  /*8840*/  SHF.R.S32.HI R194, RZ, 0x18, R201 ;  /* 0x00000018ffc27819 */ /* 0x000fe200000114c9 */
[-C--:B------:R-:W-:Y:S01]  /*8850*/  IMAD R160, R195, R219.reuse, R160 ;  /* 0x000000dbc3a07224 */ /* 0x080fe200078e02a0 */
[----:B------:R-:W-:Y:S01]  /*8860*/  SHF.R.S32.HI R195, RZ, 0x18, R202 ;  /* 0x00000018ffc37819 */ /* 0x000fe200000114ca */
[C---:B------:R-:W-:Y:S01]  /*8870*/  IMAD R162, R217.reuse, R162, RZ ;  /* 0x000000a2d9a27224 */ /* 0x040fe200078e02ff */
[----:B------:R-:W-:Y:S01]  /*8880*/  PRMT R201, R234, 0x8880, RZ ;  /* 0x00008880eac97816 */ /* 0x000fe200000000ff */
[----:B------:R-:W-:Y:S01]  /*8890*/  IMAD R161, R196, R219, R161 ;  /* 0x000000dbc4a17224 */ /* 0x000fe200078e02a1 */
[----:B------:R-:W-:Y:S01]  /*88a0*/  PRMT R196, R232, 0x8880, RZ ;  /* 0x00008880e8c47816 */ /* 0x000fe200000000ff */
[----:B------:R-:W-:Y:S01]  /*88b0*/  IMAD R163, R217, R163, RZ ;  /* 0x000000a3d9a37224 */ /* 0x000fe200078e02ff */
[----:B------:R-:W-:Y:S01]  /*88c0*/  SHF.L.U32 R202, R234, 0x10, RZ ;  /* 0x00000010eaca7819 */ /* 0x000fe200000006ff */
[-C--:B------:R-:W-:Y:S01]  /*88d0*/  IMAD R162, R197, R219.reuse, R162 ;  /* 0x000000dbc5a27224 */ /* 0x080fe200078e02a2 */
[----:B------:R-:W-:Y:S01]  /*88e0*/  SHF.L.U32 R197, R232, 0x10, RZ ;  /* 0x00000010e8c57819 */ /* 0x000fe200000006ff */
[----:B------:R-:W-:Y:S01]  /*88f0*/  IMAD R164, R217, R164, RZ ;  /* 0x000000a4d9a47224 */ /* 0x000fe200078e02ff */
[----:B------:R-:W-:Y:S01]  /*8900*/  PRMT R227, R251, 0x8880, RZ ;  /* 0x00008880fbe37816 */ /* 0x000fe200000000ff */
[----:B------:R-:W-:Y:S01]  /*8910*/  IMAD R163, R198, R219, R163 ;  /* 0x000000dbc6a37224 */ /* 0x000fe200078e02a3 */
[----:B------:R-:W-:Y:S01]  /*8920*/  SHF.R.S32.HI R198, RZ, 0x18, R234 ;  /* 0x00000018ffc67819 */ /* 0x000fe200000114ea */
[----:B------:R-:W-:Y:S01]  /*8930*/  IMAD R165, R217, R165, RZ ;  /* 0x000000a5d9a57224 */ /* 0x000fe200078e02ff */
[----:B------:R-:W-:Y:S01]  /*8940*/  SHF.L.U32 R228, R251, 0x10, RZ ;  /* 0x00000010fbe47819 */ /* 0x000fe200000006ff */
[-C--:B------:R-:W-:Y:S01]  /*8950*/  IMAD R164, R193, R219.reuse, R164 ;  /* 0x000000dbc1a47224 */ /* 0x080fe200078e02a4 */
[----:B------:R-:W-:Y:S01]  /*8960*/  MOV R193, R196 ;  /* 0x000000c400c17202 */ /* 0x000fe20000000f00 */
[C---:B------:R-:W-:Y:S01]  /*8970*/  IMAD R166, R217.reuse, R166, RZ ;  /* 0x000000a6d9a67224 */ /* 0x040fe200078e02ff */
[----:B------:R-:W-:Y:S01]  /*8980*/  SHF.R.S32.HI R196, RZ, 0x18, R197 ;  /* 0x00000018ffc47819 */ /* 0x000fe200000114c5 */
[----:B------:R-:W-:Y:S01]  /*8990*/  IMAD R165, R194, R219, R165 ;  /* 0x000000dbc2a57224 */ /* 0x000fe200078e02a5 */
[----:B------:R-:W-:Y:S01]  /*89a0*/  SHF.R.S32.HI R194, RZ, 0x18, R232 ;  /* 0x00000018ffc27819 */ /* 0x000fe200000114e8 */
[----:B------:R-:W-:Y:S01]  /*89b0*/  IMAD R167, R217, R167, RZ ;  /* 0x000000a7d9a77224 */ /* 0x000fe200078e02ff */
[----:B------:R-:W-:Y:S01]  /*89c0*/  SHF.R.S32.HI R197, RZ, 0x18, R233 ;  /* 0x00000018ffc57819 */ /* 0x000fe200000114e9 */
[-C--:B------:R-:W-:Y:S01]  /*89d0*/  IMAD R166, R195, R219.reuse, R166 ;  /* 0x000000dbc3a67224 */ /* 0x080fe200078e02a6 */
[----:B------:R-:W-:Y:S01]  /*89e0*/  PRMT R195, R233, 0x8880, RZ ;  /* 0x00008880e9c37816 */ /* 0x000fe200000000ff */
[----:B------:R-:W-:Y:S01]  /*89f0*/  IMAD R168, R217, R168, RZ ;  /* 0x000000a8d9a87224 */ /* 0x000fe200078e02ff */
[----:B------:R-:W3:Y:S01]  /*8a00*/  LDL.LU R230, [R1+0x8] ;  /* 0x0000080001e67983 */ /* 0x000ee20000300800 */
[-C--:B------:R-:W-:Y:S01]  /*8a10*/  IMAD R167, R199, R219.reuse, R167 ;  /* 0x000000dbc7a77224 */ /* 0x080fe200078e02a7 */
[----:B------:R-:W-:Y:S01]  /*8a20*/  SHF.R.S32.HI R199, RZ, 0x18, R235 ;  /* 0x00000018ffc77819 */ /* 0x000fe200000114eb */
[----:B------:R-:W-:Y:S01]  /*8a30*/  IMAD R168, R193, R219, R168 ;  /* 0x000000dbc1a87224 */ /* 0x000fe200078e02a8 */
[----:B------:R-:W4:Y:S01]  /*8a40*/  LDL.LU R231, [R1+0x4] ;  /* 0x0000040001e77983 */ /* 0x000f220000300800 */
[----:B------:R-:W-:Y:S02]  /*8a50*/  IMAD.SHL.U32 R193, R232, 0x100, RZ ;  /* 0x00000100e8c17824 */ /* 0x000fe400078e00ff */
[----:B------:R-:W-:Y:S01]  /*8a60*/  IMAD R169, R217, R169, RZ ;  /* 0x000000a9d9a97224 */ /* 0x000fe200078e02ff */
[----:B------:R-:W5:Y:S01]  /*8a70*/  LDL.LU R232, [R1] ;  /* 0x0000000001e87983 */ /* 0x000f620000300800 */
[----:B------:R-:W-:Y:S01]  /*8a80*/  IMAD.SHL.U32 R203, R234, 0x100, RZ ;  /* 0x00000100eacb7824 */ /* 0x000fe200078e00ff */
[----:B------:R-:W-:Y:S01]  /*8a90*/  SHF.R.S32.HI R193, RZ, 0x18, R193 ;  /* 0x00000018ffc17819 */ /* 0x000fe200000114c1 */
[----:B------:R-:W-:Y:S01]  /*8aa0*/  IMAD R169, R196, R219, R169 ;  /* 0x000000dbc4a97224 */ /* 0x000fe200078e02a9 */
[----:B------:R-:W-:Y:S01]  /*8ab0*/  SHF.L.U32 R196, R233, 0x10, RZ ;  /* 0x00000010e9c47819 */ /* 0x000fe200000006ff */
[----:B------:R-:W-:Y:S01]  /*8ac0*/  IMAD R170, R217, R170, RZ ;  /* 0x000000aad9aa7224 */ /* 0x000fe200078e02ff */
[----:B------:R-:W-:Y:S01]  /*8ad0*/  SHF.L.U32 R233, R247, 0x8, RZ ;  /* 0x00000008f7e97819 */ /* 0x000fe200000006ff */
[----:B------:R-:W-:Y:S01]  /*8ae0*/  IMAD R171, R217, R171, RZ ;  /* 0x000000abd9ab7224 */ /* 0x000fe200078e02ff */
[----:B------:R-:W-:Y:S01]  /*8af0*/  SHF.R.S32.HI R196, RZ, 0x18, R196 ;  /* 0x00000018ffc47819 */ /* 0x000fe200000114c4 */
[-C--:B------:R-:W-:Y:S01]  /*8b00*/  IMAD R170, R193, R219.reuse, R170 ;  /* 0x000000dbc1aa7224 */ /* 0x080fe200078e02aa */
[----:B------:R-:W-:Y:S01]  /*8b10*/  SHF.R.S32.HI R193, RZ, 0x18, R200 ;  /* 0x00000018ffc17819 */ /* 0x000fe200000114c8 */
[C---:B------:R-:W-:Y:S01]  /*8b20*/  IMAD R172, R217.reuse, R172, RZ ;  /* 0x000000acd9ac7224 */ /* 0x040fe200078e02ff */
[----:B------:R-:W-:Y:S01]  /*8b30*/  SHF.R.S32.HI R200, RZ, 0x18, R239 ;  /* 0x00000018ffc87819 */ /* 0x000fe200000114ef */
[----:B------:R-:W-:Y:S01]  /*8b40*/  IMAD R171, R194, R219, R171 ;  /* 0x000000dbc2ab7224 */ /* 0x000fe200078e02ab */
[----:B------:R-:W-:Y:S01]  /*8b50*/  MOV R194, R201 ;  /* 0x000000c900c27202 */ /* 0x000fe20000000f00 */
[----:B------:R-:W-:Y:S01]  /*8b60*/  IMAD R173, R217, R173, RZ ;  /* 0x000000add9ad7224 */ /* 0x000fe200078e02ff */
[----:B------:R-:W-:Y:S01]  /*8b70*/  SHF.L.U32 R201, R236, 0x8, RZ ;  /* 0x00000008ecc97819 */ /* 0x000fe200000006ff */
[-C--:B------:R-:W-:Y:S01]  /*8b80*/  IMAD R172, R195, R219.reuse, R172 ;  /* 0x000000dbc3ac7224 */ /* 0x080fe200078e02ac */
[----:B------:R-:W-:Y:S01]  /*8b90*/  SHF.R.S32.HI R195, RZ, 0x18, R203 ;  /* 0x00000018ffc37819 */ /* 0x000fe200000114cb */
[----:B------:R-:W-:Y:S01]  /*8ba0*/  IMAD R174, R217, R174, RZ ;  /* 0x000000aed9ae7224 */ /* 0x000fe200078e02ff */
[----:B------:R-:W-:Y:S01]  /*8bb0*/  SHF.L.U32 R203, R237, 0x10, RZ ;  /* 0x00000010edcb7819 */ /* 0x000fe200000006ff */
[----:B------:R-:W-:Y:S01]  /*8bc0*/  IMAD R173, R196, R219, R173 ;  /* 0x000000dbc4ad7224 */ /* 0x000fe200078e02ad */
[----:B------:R-:W-:Y:S01]  /*8bd0*/  SHF.R.S32.HI R196, RZ, 0x18, R205 ;  /* 0x00000018ffc47819 */ /* 0x000fe200000114cd */
[----:B------:R-:W-:Y:S01]  /*8be0*/  IMAD R175, R217, R175, RZ ;  /* 0x000000afd9af7224 */ /* 0x000fe200078e02ff */
[----:B------:R-:W-:Y:S01]  /*8bf0*/  PRMT R205, R238, 0x8880, RZ ;  /* 0x00008880eecd7816 */ /* 0x000fe200000000ff */
[-C--:B------:R-:W-:Y:S01]  /*8c00*/  IMAD R174, R193, R219.reuse, R174 ;  /* 0x000000dbc1ae7224 */ /* 0x080fe200078e02ae */
[----:B------:R-:W-:Y:S01]  /*8c10*/  SHF.R.S32.HI R193, RZ, 0x18, R202 ;  /* 0x00000018ffc17819 */ /* 0x000fe200000114ca */
[----:B------:R-:W-:Y:S01]  /*8c20*/  IMAD R176, R217, R176, RZ ;  /* 0x000000b0d9b07224 */ /* 0x000fe200078e02ff */
[----:B------:R-:W-:Y:S01]  /*8c30*/  PRMT R202, R237, 0x8880, RZ ;  /* 0x00008880edca7816 */ /* 0x000fe200000000ff */
[----:B------:R-:W-:Y:S01]  /*8c40*/  IMAD R175, R197, R219, R175 ;  /* 0x000000dbc5af7224 */ /* 0x000fe200078e02af */
[----:B------:R-:W-:Y:S01]  /*8c50*/  SHF.R.S32.HI R197, RZ, 0x18, R237 ;  /* 0x00000018ffc57819 */ /* 0x000fe200000114ed */
[C---:B------:R-:W-:Y:S02]  /*8c60*/  IMAD R177, R217.reuse, R177, RZ ;  /* 0x000000b1d9b17224 */ /* 0x040fe400078e02ff */
[-C--:B------:R-:W-:Y:S02]  /*8c70*/  IMAD R176, R194, R219.reuse, R176 ;  /* 0x000000dbc2b07224 */ /* 0x080fe400078e02b0 */
[----:B------:R-:W-:Y:S02]  /*8c80*/  IMAD R178, R217, R178, RZ ;  /* 0x000000b2d9b27224 */ /* 0x000fe400078e02ff */
[----:B------:R-:W-:Y:S01]  /*8c90*/  IMAD R177, R193, R219, R177 ;  /* 0x000000dbc1b17224 */ /* 0x000fe200078e02b1 */
[----:B------:R-:W-:Y:S01]  /*8ca0*/  SHF.R.S32.HI R193, RZ, 0x18, R208 ;  /* 0x00000018ffc17819 */ /* 0x000fe200000114d0 */
[----:B------:R-:W-:Y:S01]  /*8cb0*/  IMAD R179, R217, R179, RZ ;  /* 0x000000b3d9b37224 */ /* 0x000fe200078e02ff */
[----:B------:R-:W-:Y:S01]  /*8cc0*/  SHF.L.U32 R208, R241, 0x8, RZ ;  /* 0x00000008f1d07819 */ /* 0x000fe200000006ff */
[-C--:B------:R-:W-:Y:S01]  /*8cd0*/  IMAD R178, R195, R219.reuse, R178 ;  /* 0x000000dbc3b27224 */ /* 0x080fe200078e02b2 */
[----:B------:R-:W-:Y:S01]  /*8ce0*/  SHF.L.U32 R195, R236, 0x10, RZ ;  /* 0x00000010ecc37819 */ /* 0x000fe200000006ff */
[C---:B------:R-:W-:Y:S02]  /*8cf0*/  IMAD R180, R217.reuse, R180, RZ ;  /* 0x000000b4d9b47224 */ /* 0x040fe400078e02ff */
[----:B------:R-:W-:Y:S01]  /*8d00*/  IMAD.MOV.U32 R194, RZ, RZ, R204 ;  /* 0x000000ffffc27224 */ /* 0x000fe200078e00cc */
[----:B------:R-:W-:Y:S01]  /*8d10*/  SHF.R.S32.HI R195, RZ, 0x18, R195 ;  /* 0x00000018ffc37819 */ /* 0x000fe200000114c3 */
[----:B------:R-:W-:Y:S01]  /*8d20*/  IMAD R179, R198, R219, R179 ;  /* 0x000000dbc6b37224 */ /* 0x000fe200078e02b3 */
[----:B------:R-:W-:Y:S01]  /*8d30*/  SHF.R.S32.HI R198, RZ, 0x18, R238 ;  /* 0x00000018ffc67819 */ /* 0x000fe200000114ee */
[C---:B------:R-:W-:Y:S02]  /*8d40*/  IMAD R181, R217.reuse, R181, RZ ;  /* 0x000000b5d9b57224 */ /* 0x040fe400078e02ff */
[C---:B------:R-:W-:Y:S02]  /*8d50*/  IMAD R182, R217.reuse, R182, RZ ;  /* 0x000000b6d9b67224 */ /* 0x040fe400078e02ff */
[-C--:B------:R-:W-:Y:S01]  /*8d60*/  IMAD R180, R194, R219.reuse, R180 ;  /* 0x000000dbc2b47224 */ /* 0x080fe200078e02b4 */
[----:B------:R-:W-:Y:S01]  /*8d70*/  PRMT R194, R236, 0x8880, RZ ;  /* 0x00008880ecc27816 */ /* 0x000fe200000000ff */
[----:B------:R-:W-:Y:S01]  /*8d80*/  IMAD R181, R196, R219, R181 ;  /* 0x000000dbc4b57224 */ /* 0x000fe200078e02b5 */
[----:B------:R-:W-:Y:S01]  /*8d90*/  SHF.R.S32.HI R196, RZ, 0x18, R236 ;  /* 0x00000018ffc47819 */ /* 0x000fe200000114ec */
[----:B------:R-:W-:Y:S02]  /*8da0*/  IMAD R183, R217, R183, RZ ;  /* 0x000000b7d9b77224 */ /* 0x000fe400078e02ff */
[-C--:B------:R-:W-:Y:S01]  /*8db0*/  IMAD R182, R193, R219.reuse, R182 ;  /* 0x000000dbc1b67224 */ /* 0x080fe200078e02b6 */
[----:B------:R-:W-:Y:S01]  /*8dc0*/  SHF.R.S32.HI R193, RZ, 0x18, R201 ;  /* 0x00000018ffc17819 */ /* 0x000fe200000114c9 */
[----:B------:R-:W-:Y:S01]  /*8dd0*/  IMAD R120, R217, R120, RZ ;  /* 0x00000078d9787224 */ /* 0x000fe200078e02ff */
[----:B------:R-:W-:Y:S01]  /*8de0*/  SHF.R.S32.HI R201, RZ, 0x18, R242 ;  /* 0x00000018ffc97819 */ /* 0x000fe200000114f2 */
[----:B------:R-:W-:Y:S01]  /*8df0*/  IMAD R183, R199, R219, R183 ;  /* 0x000000dbc7b77224 */ /* 0x000fe200078e02b7 */
[----:B------:R-:W-:Y:S01]  /*8e00*/  SHF.R.S32.HI R199, RZ, 0x18, R241 ;  /* 0x00000018ffc77819 */ /* 0x000fe200000114f1 */
[C---:B------:R-:W-:Y:S02]  /*8e10*/  IMAD R121, R217.reuse, R121, RZ ;  /* 0x00000079d9797224 */ /* 0x040fe400078e02ff */
[-C--:B------:R-:W-:Y:S01]  /*8e20*/  IMAD R120, R194, R219.reuse, R120 ;  /* 0x000000dbc2787224 */ /* 0x080fe200078e0278 */
[----:B------:R-:W-:Y:S01]  /*8e30*/  MOV R194, R202 ;  /* 0x000000ca00c27202 */ /* 0x000fe20000000f00 */
[----:B------:R-:W-:Y:S01]  /*8e40*/  IMAD R122, R217, R122, RZ ;  /* 0x0000007ad97a7224 */ /* 0x000fe200078e02ff */
[----:B------:R-:W-:Y:S01]  /*8e50*/  SHF.R.S32.HI R202, RZ, 0x18, R243 ;  /* 0x00000018ffca7819 */ /* 0x000fe200000114f3 */
[----:B------:R-:W-:Y:S02]  /*8e60*/  IMAD.SHL.U32 R204, R237, 0x100, RZ ;  /* 0x00000100edcc7824 */ /* 0x000fe400078e00ff */
[----:B------:R-:W-:Y:S02]  /*8e70*/  IMAD R121, R195, R219, R121 ;  /* 0x000000dbc3797224 */ /* 0x000fe400078e0279 */
[C---:B------:R-:W-:Y:S01]  /*8e80*/  IMAD R123, R217.reuse, R123, RZ ;  /* 0x0000007bd97b7224 */ /* 0x040fe200078e02ff */
[----:B------:R-:W-:Y:S01]  /*8e90*/  SHF.R.S32.HI R195, RZ, 0x18, R204 ;  /* 0x00000018ffc37819 */ /* 0x000fe200000114cc */
[----:B------:R-:W-:Y:S02]  /*8ea0*/  IMAD R124, R217, R124, RZ ;  /* 0x0000007cd97c7224 */ /* 0x000fe400078e02ff */
[----:B------:R-:W-:Y:S01]  /*8eb0*/  IMAD R122, R193, R219, R122 ;  /* 0x000000dbc17a7224 */ /* 0x000fe200078e027a */
[----:B------:R-:W-:Y:S01]  /*8ec0*/  SHF.R.S32.HI R193, RZ, 0x18, R203 ;  /* 0x00000018ffc17819 */ /* 0x000fe200000114cb */
[C---:B------:R-:W-:Y:S01]  /*8ed0*/  IMAD R125, R217.reuse, R125, RZ ;  /* 0x0000007dd97d7224 */ /* 0x040fe200078e02ff */
[----:B------:R-:W-:Y:S01]  /*8ee0*/  SHF.L.U32 R203, R240, 0x10, RZ ;  /* 0x00000010f0cb7819 */ /* 0x000fe200000006ff */
[-C--:B------:R-:W-:Y:S01]  /*8ef0*/  IMAD R123, R196, R219.reuse, R123 ;  /* 0x000000dbc47b7224 */ /* 0x080fe200078e027b */
[----:B------:R-:W-:Y:S01]  /*8f00*/  SHF.R.S32.HI R196, RZ, 0x18, R206 ;  /* 0x00000018ffc47819 */ /* 0x000fe200000114ce */
[----:B------:R-:W-:Y:S01]  /*8f10*/  IMAD R124, R194, R219, R124 ;  /* 0x000000dbc27c7224 */ /* 0x000fe200078e027c */
[----:B------:R-:W-:Y:S01]  /*8f20*/  MOV R194, R205 ;  /* 0x000000cd00c27202 */ /* 0x000fe20000000f00 */
[----:B------:R-:W-:Y:S01]  /*8f30*/  IMAD R126, R217, R126, RZ ;  /* 0x0000007ed97e7224 */ /* 0x000fe200078e02ff */
[----:B------:R-:W-:Y:S01]  /*8f40*/  PRMT R205, R241, 0x8880, RZ ;  /* 0x00008880f1cd7816 */ /* 0x000fe200000000ff */
[----:B------:R-:W-:Y:S01]  /*8f50*/  IMAD R125, R193, R219, R125 ;  /* 0x000000dbc17d7224 */ /* 0x000fe200078e027d */
[----:B------:R-:W-:Y:S01]  /*8f60*/  SHF.R.S32.HI R193, RZ, 0x18, R207 ;  /* 0x00000018ffc17819 */ /* 0x000fe200000114cf */
[----:B------:R-:W-:Y:S01]  /*8f70*/  IMAD R127, R217, R127, RZ ;  /* 0x0000007fd97f7224 */ /* 0x000fe200078e02ff */
[----:B------:R-:W-:Y:S01]  /*8f80*/  SHF.L.U32 R206, R241, 0x10, RZ ;  /* 0x00000010f1ce7819 */ /* 0x000fe200000006ff */
[----:B------:R-:W-:Y:S02]  /*8f90*/  IMAD R128, R217, R128, RZ ;  /* 0x00000080d9807224 */ /* 0x000fe400078e02ff */
[----:B------:R-:W-:Y:S01]  /*8fa0*/  IMAD R126, R195, R219, R126 ;  /* 0x000000dbc37e7224 */ /* 0x000fe200078e027e */
[----:B------:R-:W-:Y:S01]  /*8fb0*/  SHF.R.S32.HI R195, RZ, 0x18, R213 ;  /* 0x00000018ffc37819 */ /* 0x000fe200000114d5 */
[----:B------:R-:W-:Y:S01]  /*8fc0*/  IMAD R129, R217, R129, RZ ;  /* 0x00000081d9817224 */ /* 0x000fe200078e02ff */
[----:B------:R-:W-:Y:S01]  /*8fd0*/  PRMT R213, R246, 0x8880, RZ ;  /* 0x00008880f6d57816 */ /* 0x000fe200000000ff */
[-C--:B------:R-:W-:Y:S01]  /*8fe0*/  IMAD R127, R197, R219.reuse, R127 ;  /* 0x000000dbc57f7224 */ /* 0x080fe200078e027f */
[----:B------:R-:W-:Y:S01]  /*8ff0*/  PRMT R197, R240, 0x8880, RZ ;  /* 0x00008880f0c57816 */ /* 0x000fe200000000ff */
[-C--:B------:R-:W-:Y:S01]  /*9000*/  IMAD R128, R194, R219.reuse, R128 ;  /* 0x000000dbc2807224 */ /* 0x080fe200078e0280 */
[----:B------:R-:W-:Y:S01]  /*9010*/  MOV R194, R212 ;  /* 0x000000d400c27202 */ /* 0x000fe20000000f00 */
[----:B------:R-:W-:Y:S01]  /*9020*/  IMAD R130, R217, R130, RZ ;  /* 0x00000082d9827224 */ /* 0x000fe200078e02ff */
[----:B------:R-:W-:Y:S01]  /*9030*/  SHF.L.U32 R212, R245, 0x8, RZ ;  /* 0x00000008f5d47819 */ /* 0x000fe200000006ff */
[----:B------:R-:W-:Y:S01]  /*9040*/  IMAD R129, R196, R219, R129 ;  /* 0x000000dbc4817224 */ /* 0x000fe200078e0281 */
[----:B------:R-:W-:Y:S01]  /*9050*/  SHF.R.S32.HI R196, RZ, 0x18, R240 ;  /* 0x00000018ffc47819 */ /* 0x000fe200000114f0 */
[----:B------:R-:W-:Y:S02]  /*9060*/  IMAD.SHL.U32 R215, R239, 0x100, RZ ;  /* 0x00000100efd77824 */ /* 0x000fe400078e00ff */
[C---:B------:R-:W-:Y:S02]  /*9070*/  IMAD R131, R217.reuse, R131, RZ ;  /* 0x00000083d9837224 */ /* 0x040fe400078e02ff */
[----:B------:R-:W-:Y:S02]  /*9080*/  IMAD R132, R217, R132, RZ ;  /* 0x00000084d9847224 */ /* 0x000fe400078e02ff */
[----:B------:R-:W-:Y:S01]  /*9090*/  IMAD R130, R193, R219, R130 ;  /* 0x000000dbc1827224 */ /* 0x000fe200078e0282 */
[----:B------:R-:W-:Y:S01]  /*90a0*/  SHF.R.S32.HI R193, RZ, 0x18, R215 ;  /* 0x00000018ffc17819 */ /* 0x000fe200000114d7 */
[----:B------:R-:W-:Y:S01]  /*90b0*/  IMAD R133, R217, R133, RZ ;  /* 0x00000085d9857224 */ /* 0x000fe200078e02ff */
[----:B------:R-:W-:Y:S01]  /*90c0*/  SHF.L.U32 R215, R249, 0x10, RZ ;  /* 0x00000010f9d77819 */ /* 0x000fe200000006ff */
[-C--:B------:R-:W-:Y:S01]  /*90d0*/  IMAD R131, R198, R219.reuse, R131 ;  /* 0x000000dbc6837224 */ /* 0x080fe200078e0283 */
[----:B------:R-:W-:Y:S01]  /*90e0*/  SHF.R.S32.HI R198, RZ, 0x18, R245 ;  /* 0x00000018ffc67819 */ /* 0x000fe200000114f5 */
[-C--:B------:R-:W-:Y:S02]  /*90f0*/  IMAD R132, R194, R219.reuse, R132 ;  /* 0x000000dbc2847224 */ /* 0x080fe400078e0284 */
[----:B------:R-:W-:Y:S02]  /*9100*/  IMAD R134, R217, R134, RZ ;  /* 0x00000086d9867224 */ /* 0x000fe400078e02ff */
[----:B------:R-:W-:Y:S02]  /*9110*/  IMAD.SHL.U32 R204, R240, 0x100, RZ ;  /* 0x00000100f0cc7824 */ /* 0x000fe400078e00ff */
[----:B------:R-:W-:Y:S02]  /*9120*/  IMAD R133, R195, R219, R133 ;  /* 0x000000dbc3857224 */ /* 0x000fe400078e0285 */
[C---:B------:R-:W-:Y:S01]  /*9130*/  IMAD R135, R217.reuse, R135, RZ ;  /* 0x00000087d9877224 */ /* 0x040fe200078e02ff */
[----:B------:R-:W-:Y:S01]  /*9140*/  SHF.R.S32.HI R195, RZ, 0x18, R204 ;  /* 0x00000018ffc37819 */ /* 0x000fe200000114cc */
[----:B------:R-:W-:Y:S01]  /*9150*/  IMAD R136, R217, R136, RZ ;  /* 0x00000088d9887224 */ /* 0x000fe200078e02ff */
[----:B------:R-:W-:Y:S01]  /*9160*/  SHF.L.U32 R204, R244, 0x10, RZ ;  /* 0x00000010f4cc7819 */ /* 0x000fe200000006ff */
[----:B------:R-:W-:Y:S01]  /*9170*/  IMAD.MOV.U32 R194, RZ, RZ, R197 ;  /* 0x000000ffffc27224 */ /* 0x000fe200078e00c5 */
[----:B------:R-:W-:Y:S01]  /*9180*/  SHF.R.S32.HI R197, RZ, 0x18, R206 ;  /* 0x00000018ffc57819 */ /* 0x000fe200000114ce */
[----:B------:R-:W-:Y:S01]  /*9190*/  IMAD R134, R193, R219, R134 ;  /* 0x000000dbc1867224 */ /* 0x000fe200078e0286 */
[----:B------:R-:W-:Y:S01]  /*91a0*/  SHF.R.S32.HI R193, RZ, 0x18, R203 ;  /* 0x00000018ffc17819 */ /* 0x000fe200000114cb */
[----:B------:R-:W-:Y:S01]  /*91b0*/  IMAD R137, R217, R137, RZ ;  /* 0x00000089d9897224 */ /* 0x000fe200078e02ff */
[----:B------:R-:W-:Y:S01]  /*91c0*/  PRMT R206, R245, 0x8880, RZ ;  /* 0x00008880f5ce7816 */ /* 0x000fe200000000ff */
[-C--:B------:R-:W-:Y:S01]  /*91d0*/  IMAD R135, R200, R219.reuse, R135 ;  /* 0x000000dbc8877224 */ /* 0x080fe200078e0287 */
[----:B------:R-:W-:Y:S01]  /*91e0*/  SHF.R.S32.HI R200, RZ, 0x18, R246 ;  /* 0x00000018ffc87819 */ /* 0x000fe200000114f6 */
[----:B------:R-:W-:Y:S01]  /*91f0*/  IMAD R136, R194, R219, R136 ;  /* 0x000000dbc2887224 */ /* 0x000fe200078e0288 */
[----:B------:R-:W-:Y:S01]  /*9200*/  MOV R194, R205 ;  /* 0x000000cd00c27202 */ /* 0x000fe20000000f00 */
        /* <DEDUP_REMOVED lines=8> */
[----:B------:R-:W-:Y:S01]  /*9290*/  IMAD R139, R196, R219, R139 ;  /* 0x000000dbc48b7224 */ /* 0x000fe200078e028b */
[----:B------:R-:W-:Y:S01]  /*92a0*/  PRMT R196, R244, 0x8880, RZ ;  /* 0x00008880f4c47816 */ /* 0x000fe200000000ff */
[C---:B------:R-:W-:Y:S01]  /*92b0*/  IMAD R140, R217.reuse, R140, RZ ;  /* 0x0000008cd98c7224 */ /* 0x040fe200078e02ff */
[----:B------:R-:W-:Y:S01]  /*92c0*/  SHF.R.S32.HI R203, RZ, 0x18, R247 ;  /* 0x00000018ffcb7819 */ /* 0x000fe200000114f7 */
[C---:B------:R-:W-:Y:S01]  /*92d0*/  IMAD R141, R217.reuse, R141, RZ ;  /* 0x0000008dd98d7224 */ /* 0x040fe200078e02ff */
[----:B------:R-:W-:Y:S01]  /*92e0*/  SHF.L.U32 R210, R248, 0x8, RZ ;  /* 0x00000008f8d27819 */ /* 0x000fe200000006ff */
[----:B------:R-:W-:Y:S01]  /*92f0*/  STL.64 [R1+0x70], R138 ;  /* 0x0000708a01007387 */ /* 0x000fe20000100a00 */
[----:B------:R-:W-:Y:S01]  /*9300*/  IMAD R140, R194, R219, R140 ;  /* 0x000000dbc28c7224 */ /* 0x000fe200078e028c */
[----:B------:R-:W-:Y:S01]  /*9310*/  MOV R194, R209 ;  /* 0x000000d100c27202 */ /* 0x000fe20000000f00 */
[----:B------:R-:W-:Y:S01]  /*9320*/  IMAD R142, R217, R142, RZ ;  /* 0x0000008ed98e7224 */ /* 0x000fe200078e02ff */
[----:B------:R-:W-:Y:S01]  /*9330*/  SHF.L.U32 R209, R248, 0x10, RZ ;  /* 0x00000010f8d17819 */ /* 0x000fe200000006ff */
[----:B------:R-:W-:Y:S01]  /*9340*/  IMAD R141, R197, R219, R141 ;  /* 0x000000dbc58d7224 */ /* 0x000fe200078e028d */
[----:B------:R-:W-:Y:S01]  /*9350*/  SHF.R.S32.HI R197, RZ, 0x18, R244 ;  /* 0x00000018ffc57819 */ /* 0x000fe200000114f4 */
[----:B------:R1:W-:Y:S01]  /*9360*/  STL.64 [R1+0x68], R136 ;  /* 0x0000688801007387 */ /* 0x0003e20000100a00 */
[C---:B------:R-:W-:Y:S02]  /*9370*/  IMAD R143, R217.reuse, R143, RZ ;  /* 0x0000008fd98f7224 */ /* 0x040fe400078e02ff */
[----:B------:R-:W-:Y:S02]  /*9380*/  IMAD.SHL.U32 R211, R242, 0x100, RZ ;  /* 0x00000100f2d37824 */ /* 0x000fe400078e00ff */
[----:B------:R-:W-:Y:S01]  /*9390*/  IMAD R144, R217, R144, RZ ;  /* 0x00000090d9907224 */ /* 0x000fe200078e02ff */
[----:B------:R-:W3:Y:S01]  /*93a0*/  LDL.LU R235, [R1+0x10] ;  /* 0x0000100001eb7983 */ /* 0x000ee20000300800 */
[-C--:B------:R-:W-:Y:S01]  /*93b0*/  IMAD R142, R193, R219.reuse, R142 ;  /* 0x000000dbc18e7224 */ /* 0x080fe200078e028e */
[----:B------:R-:W-:Y:S01]  /*93c0*/  SHF.R.S32.HI R193, RZ, 0x18, R211 ;  /* 0x00000018ffc17819 */ /* 0x000fe200000114d3 */
[----:B------:R-:W-:Y:S01]  /*93d0*/  IMAD R143, R199, R219, R143 ;  /* 0x000000dbc78f7224 */ /* 0x000fe200078e028f */
[----:B------:R-:W-:Y:S01]  /*93e0*/  PRMT R211, R249, 0x8880, RZ ;  /* 0x00008880f9d37816 */ /* 0x000fe200000000ff */
[C---:B------:R-:W-:Y:S01]  /*93f0*/  IMAD R145, R217.reuse, R145, RZ ;  /* 0x00000091d9917224 */ /* 0x040fe200078e02ff */
[----:B------:R-:W-:Y:S01]  /*9400*/  SHF.R.S32.HI R199, RZ, 0x18, R248 ;  /* 0x00000018ffc77819 */ /* 0x000fe200000114f8 */
[-C--:B------:R-:W-:Y:S01]  /*9410*/  IMAD R144, R194, R219.reuse, R144 ;  /* 0x000000dbc2907224 */ /* 0x080fe200078e0290 */
[----:B------:R-:W-:Y:S01]  /*9420*/  MOV R194, R214 ;  /* 0x000000d600c27202 */ /* 0x000fe20000000f00 */
[----:B------:R-:W-:Y:S02]  /*9430*/  IMAD R146, R217, R146, RZ ;  /* 0x00000092d9927224 */ /* 0x000fe400078e02ff */
[----:B------:R-:W-:Y:S01]  /*9440*/  IMAD R145, R195, R219, R145 ;  /* 0x000000dbc3917224 */ /* 0x000fe200078e0291 */
[----:B------:R-:W-:Y:S01]  /*9450*/  SHF.R.S32.HI R195, RZ, 0x18, R218 ;  /* 0x00000018ffc37819 */ /* 0x000fe200000114da */
[C---:B------:R-:W-:Y:S02]  /*9460*/  IMAD R147, R217.reuse, R147, RZ ;  /* 0x00000093d9937224 */ /* 0x040fe400078e02ff */
[----:B------:R-:W-:Y:S02]  /*9470*/  IMAD R148, R217, R148, RZ ;  /* 0x00000094d9947224 */ /* 0x000fe400078e02ff */
[----:B------:R-:W-:Y:S01]  /*9480*/  IMAD R146, R193, R219, R146 ;  /* 0x000000dbc1927224 */ /* 0x000fe200078e0292 */
[----:B------:R-:W-:Y:S01]  /*9490*/  SHF.R.S32.HI R193, RZ, 0x18, R220 ;  /* 0x00000018ffc17819 */ /* 0x000fe200000114dc */
[----:B------:R-:W-:Y:S01]  /*94a0*/  IMAD R149, R217, R149, RZ ;  /* 0x00000095d9957224 */ /* 0x000fe200078e02ff */
[----:B------:R-:W-:Y:S01]  /*94b0*/  PRMT R220, R250, 0x8880, RZ ;  /* 0x00008880fadc7816 */ /* 0x000fe200000000ff */
[----:B-1----:R-:W3:Y:S01]  /*94c0*/  LDL.LU R136, [R1+0x14] ;  /* 0x0000140001887983 */ /* 0x002ee20000300800 */
[-C--:B------:R-:W-:Y:S01]  /*94d0*/  IMAD R147, R201, R219.reuse, R147 ;  /* 0x000000dbc9937224 */ /* 0x080fe200078e0293 */
[----:B------:R-:W-:Y:S01]  /*94e0*/  SHF.R.S32.HI R201, RZ, 0x18, R249 ;  /* 0x00000018ffc97819 */ /* 0x000fe200000114f9 */
[-C--:B------:R-:W-:Y:S01]  /*94f0*/  IMAD R148, R194, R219.reuse, R148 ;  /* 0x000000dbc2947224 */ /* 0x080fe200078e0294 */
[----:B------:R-:W3:Y:S01]  /*9500*/  LDL.LU R138, [R1+0x18] ;  /* 0x00001800018a7983 */ /* 0x000ee20000300800 */
[----:B------:R-:W-:Y:S02]  /*9510*/  IMAD R150, R217, R150, RZ ;  /* 0x00000096d9967224 */ /* 0x000fe400078e02ff */
[----:B------:R-:W-:Y:S01]  /*9520*/  IMAD R149, R193, R219, R149 ;  /* 0x000000dbc1957224 */ /* 0x000fe200078e0295 */
[----:B------:R-:W-:Y:S01]  /*9530*/  SHF.R.S32.HI R193, RZ, 0x18, R205 ;  /* 0x00000018ffc17819 */ /* 0x000fe200000114cd */
[----:B------:R-:W3:Y:S01]  /*9540*/  LDL.LU R137, [R1+0x1c] ;  /* 0x00001c0001897983 */ /* 0x000ee20000300800 */
[C---:B------:R-:W-:Y:S02]  /*9550*/  IMAD R151, R217.reuse, R151, RZ ;  /* 0x00000097d9977224 */ /* 0x040fe400078e02ff */
[----:B------:R-:W-:Y:S01]  /*9560*/  IMAD R88, R217, R88, RZ ;  /* 0x00000058d9587224 */ /* 0x000fe200078e02ff */
[----:B------:R-:W3:Y:S01]  /*9570*/  LDL.LU R234, [R1+0x20] ;  /* 0x0000200001ea7983 */ /* 0x000ee20000300800 */
[----:B------:R-:W-:Y:S01]  /*9580*/  IMAD.MOV.U32 R194, RZ, RZ, R196 ;  /* 0x000000ffffc27224 */ /* 0x000fe200078e00c4 */
[----:B------:R-:W-:Y:S01]  /*9590*/  SHF.R.S32.HI R196, RZ, 0x18, R204 ;  /* 0x00000018ffc47819 */ /* 0x000fe200000114cc */
[----:B------:R-:W-:Y:S01]  /*95a0*/  IMAD R150, R195, R219, R150 ;  /* 0x000000dbc3967224 */ /* 0x000fe200078e0296 */
[----:B------:R-:W-:Y:S01]  /*95b0*/  SHF.R.S32.HI R204, RZ, 0x18, R251 ;  /* 0x00000018ffcc7819 */ /* 0x000fe200000114fb */
[----:B------:R-:W-:Y:S01]  /*95c0*/  IMAD R89, R217, R89, RZ ;  /* 0x00000059d9597224 */ /* 0x000fe200078e02ff */
[----:B------:R-:W3:Y:S01]  /*95d0*/  LDL.LU R139, [R1+0x24] ;  /* 0x00002400018b7983 */ /* 0x000ee20000300800 */
[-C--:B------:R-:W-:Y:S01]  /*95e0*/  IMAD R151, R202, R219.reuse, R151 ;  /* 0x000000dbca977224 */ /* 0x080fe200078e0297 */
[----:B------:R-:W-:Y:S01]  /*95f0*/  SHF.R.S32.HI R202, RZ, 0x18, R250 ;  /* 0x00000018ffca7819 */ /* 0x000fe200000114fa */
[-C--:B------:R-:W-:Y:S01]  /*9600*/  IMAD R88, R194, R219.reuse, R88 ;  /* 0x000000dbc2587224 */ /* 0x080fe200078e0258 */
[----:B------:R-:W-:Y:S01]  /*9610*/  MOV R194, R206 ;  /* 0x000000ce00c27202 */ /* 0x000fe20000000f00 */
[----:B------:R-:W-:Y:S02]  /*9620*/  IMAD.U32 R207, R245, 0x10000, RZ ;  /* 0x00010000f5cf7824 */ /* 0x000fe400078e00ff */
[C---:B------:R-:W-:Y:S02]  /*9630*/  IMAD R90, R217.reuse, R90, RZ ;  /* 0x0000005ad95a7224 */ /* 0x040fe400078e02ff */
[----:B------:R-:W-:Y:S01]  /*9640*/  IMAD R89, R196, R219, R89 ;  /* 0x000000dbc4597224 */ /* 0x000fe200078e0259 */
[----:B------:R-:W-:Y:S01]  /*9650*/  SHF.R.S32.HI R195, RZ, 0x18, R207 ;  /* 0x00000018ffc37819 */ /* 0x000fe200000114cf */
[C---:B------:R-:W-:Y:S01]  /*9660*/  IMAD R91, R217.reuse, R91, RZ ;  /* 0x0000005bd95b7224 */ /* 0x040fe200078e02ff */
[----:B--2---:R-:W-:Y:S01]  /*9670*/  SHF.R.S32.HI R207, RZ, 0x18, R252 ;  /* 0x00000018ffcf7819 */ /* 0x004fe200000114fc */
[----:B------:R-:W-:Y:S02]  /*9680*/  IMAD R92, R217, R92, RZ ;  /* 0x0000005cd95c7224 */ /* 0x000fe400078e02ff */
[-C--:B------:R-:W-:Y:S01]  /*9690*/  IMAD R90, R193, R219.reuse, R90 ;  /* 0x000000dbc15a7224 */ /* 0x080fe200078e025a */
[----:B------:R-:W-:Y:S01]  /*96a0*/  SHF.R.S32.HI R193, RZ, 0x18, R212 ;  /* 0x00000018ffc17819 */ /* 0x000fe200000114d4 */
[----:B------:R-:W-:Y:S02]  /*96b0*/  IMAD R91, R197, R219, R91 ;  /* 0x000000dbc55b7224 */ /* 0x000fe400078e025b */
[C---:B------:R-:W-:Y:S02]  /*96c0*/  IMAD R93, R217.reuse, R93, RZ ;  /* 0x0000005dd95d7224 */ /* 0x040fe400078e02ff */
[----:B------:R-:W-:Y:S01]  /*96d0*/  IMAD R92, R194, R219, R92 ;  /* 0x000000dbc25c7224 */ /* 0x000fe200078e025c */
[----:B------:R-:W-:Y:S01]  /*96e0*/  MOV R194, R213 ;  /* 0x000000d500c27202 */ /* 0x000fe20000000f00 */
[----:B------:R-:W-:Y:S01]  /*96f0*/  IMAD R94, R217, R94, RZ ;  /* 0x0000005ed95e7224 */ /* 0x000fe200078e02ff */
[----:B------:R-:W-:Y:S01]  /*9700*/  I2IP.S8.S32.SAT R90, R91, R90, RZ ;  /* 0x0000005a5b5a7239 */ /* 0x000fe200000014ff */
[----:B------:R-:W-:Y:S01]  /*9710*/  IMAD R93, R195, R219, R93 ;  /* 0x000000dbc35d7224 */ /* 0x000fe200078e025d */
[----:B------:R-:W-:Y:S01]  /*9720*/  SHF.R.S32.HI R195, RZ, 0x18, R223 ;  /* 0x00000018ffc37819 */ /* 0x000fe200000114df */
[----:B------:R-:W-:Y:S01]  /*9730*/  IMAD R95, R217, R95, RZ ;  /* 0x0000005fd95f7224 */ /* 0x000fe200078e02ff */
[----:B------:R-:W-:Y:S01]  /*9740*/  I2IP.S8.S32.SAT R88, R89, R88, R90 ;  /* 0x0000005859587239 */ /* 0x000fe2000000145a */
[----:B------:R-:W-:Y:S02]  /*9750*/  IMAD R96, R217, R96, RZ ;  /* 0x00000060d9607224 */ /* 0x000fe400078e02ff */
[----:B------:R-:W-:Y:S01]  /*9760*/  IMAD R94, R193, R219, R94 ;  /* 0x000000dbc15e7224 */ /* 0x000fe200078e025e */
[----:B------:R-:W-:Y:S01]  /*9770*/  SHF.R.S32.HI R193, RZ, 0x18, R222 ;  /* 0x00000018ffc17819 */ /* 0x000fe200000114de */
[----:B------:R-:W-:Y:S02]  /*9780*/  IMAD R97, R217, R97, RZ ;  /* 0x00000061d9617224 */ /* 0x000fe400078e02ff */
[-C--:B------:R-:W-:Y:S02]  /*9790*/  IMAD R95, R198, R219.reuse, R95 ;  /* 0x000000dbc65f7224 */ /* 0x080fe400078e025f */
[-C--:B------:R-:W-:Y:S01]  /*97a0*/  IMAD R96, R194, R219.reuse, R96 ;  /* 0x000000dbc2607224 */ /* 0x080fe200078e0260 */
[----:B------:R-:W-:Y:S01]  /*97b0*/  MOV R194, R224 ;  /* 0x000000e000c27202 */ /* 0x000fe20000000f00 */
[----:B------:R-:W-:Y:S02]  /*97c0*/  IMAD.U32 R225, R247, 0x10000, RZ ;  /* 0x00010000f7e17824 */ /* 0x000fe400078e00ff */
[----:B------:R-:W-:Y:S02]  /*97d0*/  IMAD R98, R217, R98, RZ ;  /* 0x00000062d9627224 */ /* 0x000fe400078e02ff */
[----:B------:R-:W-:Y:S01]  /*97e0*/  IMAD R97, R193, R219, R97 ;  /* 0x000000dbc1617224 */ /* 0x000fe200078e0261 */
[----:B------:R-:W-:Y:S01]  /*97f0*/  SHF.R.S32.HI R196, RZ, 0x18, R225 ;  /* 0x00000018ffc47819 */ /* 0x000fe200000114e1 */
[C---:B------:R-:W-:Y:S01]  /*9800*/  IMAD R99, R217.reuse, R99, RZ ;  /* 0x00000063d9637224 */ /* 0x040fe200078e02ff */
[----:B------:R-:W-:Y:S01]  /*9810*/  SHF.R.S32.HI R193, RZ, 0x18, R233 ;  /* 0x00000018ffc17819 */ /* 0x000fe200000114e9 */
[----:B------:R-:W-:Y:S02]  /*9820*/  IMAD R100, R217, R100, RZ ;  /* 0x00000064d9647224 */ /* 0x000fe400078e02ff */
[----:B------:R-:W-:Y:S01]  /*9830*/  IMAD R98, R195, R219, R98 ;  /* 0x000000dbc3627224 */ /* 0x000fe200078e0262 */
[----:B------:R-:W-:Y:S01]  /*9840*/  SHF.R.S32.HI R195, RZ, 0x18, R209 ;  /* 0x00000018ffc37819 */ /* 0x000fe200000114d1 */
[C---:B------:R-:W-:Y:S02]  /*9850*/  IMAD R101, R217.reuse, R101, RZ ;  /* 0x00000065d9657224 */ /* 0x040fe400078e02ff */
[-C--:B------:R-:W-:Y:S02]  /*9860*/  IMAD R99, R200, R219.reuse, R99 ;  /* 0x000000dbc8637224 */ /* 0x080fe400078e0263 */
[-C--:B------:R-:W-:Y:S02]  /*9870*/  IMAD R100, R194, R219.reuse, R100 ;  /* 0x000000dbc2647224 */ /* 0x080fe400078e0264 */
[C---:B------:R-:W-:Y:S02]  /*9880*/  IMAD R102, R217.reuse, R102, RZ ;  /* 0x00000066d9667224 */ /* 0x040fe400078e02ff */
[----:B------:R-:W-:Y:S01]  /*9890*/  IMAD R101, R196, R219, R101 ;  /* 0x000000dbc4657224 */ /* 0x000fe200078e0265 */
[----:B------:R-:W-:Y:S01]  /*98a0*/  SHF.R.S32.HI R196, RZ, 0x18, R221 ;  /* 0x00000018ffc47819 */ /* 0x000fe200000114dd */
[C---:B------:R-:W-:Y:S02]  /*98b0*/  IMAD R103, R217.reuse, R103, RZ ;  /* 0x00000067d9677224 */ /* 0x040fe400078e02ff */
[----:B------:R-:W-:Y:S02]  /*98c0*/  IMAD R104, R217, R104, RZ ;  /* 0x00000068d9687224 */ /* 0x000fe400078e02ff */
[----:B------:R-:W-:Y:S02]  /*98d0*/  IMAD.MOV.U32 R194, RZ, RZ, R208 ;  /* 0x000000ffffc27224 */ /* 0x000fe400078e00d0 */
[----:B------:R-:W-:Y:S01]  /*98e0*/  IMAD R102, R193, R219, R102 ;  /* 0x000000dbc1667224 */ /* 0x000fe200078e0266 */
[----:B------:R-:W-:Y:S01]  /*98f0*/  SHF.R.S32.HI R193, RZ, 0x18, R210 ;  /* 0x00000018ffc17819 */ /* 0x000fe200000114d2 */
[----:B------:R-:W-:Y:S02]  /*9900*/  IMAD R105, R217, R105, RZ ;  /* 0x00000069d9697224 */ /* 0x000fe400078e02ff */
[-C--:B------:R-:W-:Y:S02]  /*9910*/  IMAD R103, R203, R219.reuse, R103 ;  /* 0x000000dbcb677224 */ /* 0x080fe400078e0267 */
[----:B------:R-:W-:Y:S01]  /*9920*/  IMAD R104, R194, R219, R104 ;  /* 0x000000dbc2687224 */ /* 0x000fe200078e0268 */
[----:B------:R-:W-:Y:S01]  /*9930*/  MOV R194, R211 ;  /* 0x000000d300c27202 */ /* 0x000fe20000000f00 */
[C---:B------:R-:W-:Y:S02]  /*9940*/  IMAD R106, R217.reuse, R106, RZ ;  /* 0x0000006ad96a7224 */ /* 0x040fe400078e02ff */
[----:B------:R-:W-:Y:S02]  /*9950*/  IMAD R107, R217, R107, RZ ;  /* 0x0000006bd96b7224 */ /* 0x000fe400078e02ff */
[-C--:B------:R-:W-:Y:S02]  /*9960*/  IMAD R105, R195, R219.reuse, R105 ;  /* 0x000000dbc3697224 */ /* 0x080fe400078e0269 */
[----:B------:R-:W-:Y:S02]  /*9970*/  IMAD.SHL.U32 R218, R249, 0x100, RZ ;  /* 0x00000100f9da7824 */ /* 0x000fe400078e00ff */
[-C--:B------:R-:W-:Y:S01]  /*9980*/  IMAD R106, R193, R219.reuse, R106 ;  /* 0x000000dbc16a7224 */ /* 0x080fe200078e026a */
[----:B------:R-:W-:Y:S01]  /*9990*/  SHF.R.S32.HI R193, RZ, 0x18, R215 ;  /* 0x00000018ffc17819 */ /* 0x000fe200000114d7 */
[----:B------:R-:W-:Y:S01]  /*99a0*/  IMAD R108, R217, R108, RZ ;  /* 0x0000006cd96c7224 */ /* 0x000fe200078e02ff */
[----:B------:R-:W-:Y:S01]  /*99b0*/  SHF.R.S32.HI R195, RZ, 0x18, R218 ;  /* 0x00000018ffc37819 */ /* 0x000fe200000114da */
[----:B------:R-:W-:Y:S01]  /*99c0*/  IMAD R107, R199, R219, R107 ;  /* 0x000000dbc76b7224 */ /* 0x000fe200078e026b */
[----:B----4-:R-:W-:Y:S01]  /*99d0*/  PRMT R213, R231, 0x8880, RZ ;  /* 0x00008880e7d57816 */ /* 0x010fe200000000ff */
[----:B------:R-:W-:Y:S01]  /*99e0*/  IMAD R109, R217, R109, RZ ;  /* 0x0000006dd96d7224 */ /* 0x000fe200078e02ff */
[----:B------:R-:W-:Y:S01]  /*99f0*/  SHF.L.U32 R214, R231, 0x10, RZ ;  /* 0x00000010e7d67819 */ /* 0x000fe200000006ff */
[-C--:B------:R-:W-:Y:S01]  /*9a00*/  IMAD R108, R194, R219.reuse, R108 ;  /* 0x000000dbc26c7224 */ /* 0x080fe200078e026c */
[----:B------:R-:W-:Y:S01]  /*9a10*/  MOV R194, R220 ;  /* 0x000000dc00c27202 */ /* 0x000fe20000000f00 */
[----:B------:R-:W-:Y:S01]  /*9a20*/  IMAD R110, R217, R110, RZ ;  /* 0x0000006ed96e7224 */ /* 0x000fe200078e02ff */
[C---:B-----5:R-:W-:Y:S01]  /*9a30*/  PRMT R198, R232.reuse, 0x8880, RZ ;  /* 0x00008880e8c67816 */ /* 0x060fe200000000ff */
[----:B------:R-:W-:Y:S01]  /*9a40*/  IMAD R109, R193, R219, R109 ;  /* 0x000000dbc16d7224 */ /* 0x000fe200078e026d */
[----:B------:R-:W-:Y:S01]  /*9a50*/  SHF.R.S32.HI R193, RZ, 0x18, R226 ;  /* 0x00000018ffc17819 */ /* 0x000fe200000114e2 */
[C---:B------:R-:W-:Y:S01]  /*9a60*/  IMAD R111, R217.reuse, R111, RZ ;  /* 0x0000006fd96f7224 */ /* 0x040fe200078e02ff */
[----:B------:R-:W-:Y:S01]  /*9a70*/  SHF.L.U32 R212, R232, 0x8, RZ ;  /* 0x00000008e8d47819 */ /* 0x000fe200000006ff */
[----:B------:R-:W-:Y:S01]  /*9a80*/  IMAD R112, R217, R112, RZ ;  /* 0x00000070d9707224 */ /* 0x000fe200078e02ff */
[----:B------:R-:W-:Y:S01]  /*9a90*/  SHF.R.S32.HI R197, RZ, 0x18, R232 ;  /* 0x00000018ffc57819 */ /* 0x000fe200000114e8 */
[----:B------:R-:W-:Y:S01]  /*9aa0*/  IMAD R110, R195, R219, R110 ;  /* 0x000000dbc36e7224 */ /* 0x000fe200078e026e */
[----:B------:R-:W-:Y:S01]  /*9ab0*/  SHF.R.S32.HI R195, RZ, 0x18, R228 ;  /* 0x00000018ffc37819 */ /* 0x000fe200000114e4 */
[----:B------:R-:W-:Y:S01]  /*9ac0*/  IMAD R113, R217, R113, RZ ;  /* 0x00000071d9717224 */ /* 0x000fe200078e02ff */
[----:B------:R-:W-:Y:S01]  /*9ad0*/  SHF.L.U32 R223, R231, 0x8, RZ ;  /* 0x00000008e7df7819 */ /* 0x000fe200000006ff */
[-C--:B------:R-:W-:Y:S01]  /*9ae0*/  IMAD R111, R201, R219.reuse, R111 ;  /* 0x000000dbc96f7224 */ /* 0x080fe200078e026f */
[----:B---3--:R-:W-:Y:S01]  /*9af0*/  PRMT R222, R230, 0x8880, RZ ;  /* 0x00008880e6de7816 */ /* 0x008fe200000000ff */
[----:B------:R-:W-:Y:S01]  /*9b00*/  IMAD R112, R194, R219, R112 ;  /* 0x000000dbc2707224 */ /* 0x000fe200078e0270 */
[----:B------:R-:W-:Y:S01]  /*9b10*/  MOV R194, R227 ;  /* 0x000000e300c27202 */ /* 0x000fe20000000f00 */
[----:B------:R-:W-:Y:S01]  /*9b20*/  IMAD R113, R196, R219, R113 ;  /* 0x000000dbc4717224 */ /* 0x000fe200078e0271 */
[----:B------:R-:W-:Y:S01]  /*9b30*/  SHF.R.S32.HI R196, RZ, 0x18, R214 ;  /* 0x00000018ffc47819 */ /* 0x000fe200000114d6 */
[C---:B------:R-:W-:Y:S01]  /*9b40*/  IMAD R203, R217.reuse, R34, RZ ;  /* 0x00000022d9cb7224 */ /* 0x040fe200078e02ff */
[----:B------:R-:W-:Y:S01]  /*9b50*/  SHF.R.S32.HI R205, RZ, 0x18, R231 ;  /* 0x00000018ffcd7819 */ /* 0x000fe200000114e7 */
[C---:B------:R-:W-:Y:S01]  /*9b60*/  IMAD R201, R217.reuse, R32, RZ ;  /* 0x00000020d9c97224 */ /* 0x040fe200078e02ff */
[----:B------:R-:W-:Y:S01]  /*9b70*/  SHF.L.U32 R225, R230, 0x8, RZ ;  /* 0x00000008e6e17819 */ /* 0x000fe200000006ff */
[C---:B------:R-:W-:Y:S01]  /*9b80*/  IMAD R116, R217.reuse, R116, RZ ;  /* 0x00000074d9747224 */ /* 0x040fe200078e02ff */
[----:B------:R-:W-:Y:S01]  /*9b90*/  SHF.R.S32.HI R206, RZ, 0x18, R230 ;  /* 0x00000018ffce7819 */ /* 0x000fe200000114e6 */
[C---:B------:R-:W-:Y:S01]  /*9ba0*/  IMAD R117, R217.reuse, R117, RZ ;  /* 0x00000075d9757224 */ /* 0x040fe200078e02ff */
[----:B------:R-:W-:Y:S01]  /*9bb0*/  SHF.L.U32 R231, R252, 0x10, RZ ;  /* 0x00000010fce77819 */ /* 0x000fe200000006ff */
[----:B------:R-:W-:Y:S01]  /*9bc0*/  IMAD.U32 R200, R232, 0x10000, RZ ;  /* 0x00010000e8c87824 */ /* 0x000fe200078e00ff */
[----:B------:R-:W-:Y:S01]  /*9bd0*/  SHF.L.U32 R232, R252, 0x8, RZ ;  /* 0x00000008fce87819 */ /* 0x000fe200000006ff */
[C---:B------:R-:W-:Y:S02]  /*9be0*/  IMAD R56, R217.reuse, R56, RZ ;  /* 0x00000038d9387224 */ /* 0x040fe400078e02ff */
        /* <DEDUP_REMOVED lines=33> */
[----:B------:R-:W-:Y:S02]  /*9e00*/  IMAD R115, R217, R115, RZ ;  /* 0x00000073d9737224 */ /* 0x000fe400078e02ff */
[-C--:B------:R-:W-:Y:S02]  /*9e10*/  IMAD R114, R193, R219.reuse, R114 ;  /* 0x000000dbc1727224 */ /* 0x080fe400078e0272 */
[-C--:B------:R-:W-:Y:S02]  /*9e20*/  IMAD R115, R202, R219.reuse, R115 ;  /* 0x000000dbca737224 */ /* 0x080fe400078e0273 */
[-C--:B------:R-:W-:Y:S02]  /*9e30*/  IMAD R116, R194, R219.reuse, R116 ;  /* 0x000000dbc2747224 */ /* 0x080fe400078e0274 */
[----:B------:R-:W-:Y:S01]  /*9e40*/  IMAD R117, R195, R219, R117 ;  /* 0x000000dbc3757224 */ /* 0x000fe200078e0275 */
[----:B------:R-:W-:Y:S01]  /*9e50*/  SHF.R.S32.HI R195, RZ, 0x18, R212 ;  /* 0x00000018ffc37819 */ /* 0x000fe200000114d4 */
[C---:B------:R-:W-:Y:S02]  /*9e60*/  IMAD R202, R217.reuse, R33, RZ ;  /* 0x00000021d9ca7224 */ /* 0x040fe400078e02ff */
[----:B------:R-:W-:Y:S02]  /*9e70*/  IMAD.MOV.U32 R194, RZ, RZ, R198 ;  /* 0x000000ffffc27224 */ /* 0x000fe400078e00c6 */
[----:B------:R-:W-:Y:S02]  /*9e80*/  IMAD R198, R217, R29, RZ ;  /* 0x0000001dd9c67224 */ /* 0x000fe400078e02ff */
[----:B------:R-:W-:Y:S02]  /*9e90*/  IMAD.SHL.U32 R229, R251, 0x100, RZ ;  /* 0x00000100fbe57824 */ /* 0x000fe400078e00ff */
[C---:B------:R-:W-:Y:S02]  /*9ea0*/  IMAD R118, R217.reuse, R118, RZ ;  /* 0x00000076d9767224 */ /* 0x040fe400078e02ff */
[C---:B------:R-:W-:Y:S01]  /*9eb0*/  IMAD R119, R217.reuse, R119, RZ ;  /* 0x00000077d9777224 */ /* 0x040fe200078e02ff */
[----:B------:R-:W-:Y:S01]  /*9ec0*/  SHF.R.S32.HI R193, RZ, 0x18, R229 ;  /* 0x00000018ffc17819 */ /* 0x000fe200000114e5 */
[----:B------:R-:W-:Y:S02]  /*9ed0*/  IMAD R58, R217, R58, RZ ;  /* 0x0000003ad93a7224 */ /* 0x000fe400078e02ff */
[----:B------:R-:W-:Y:S01]  /*9ee0*/  IMAD.U32 R224, R230, 0x10000, RZ ;  /* 0x00010000e6e07824 */ /* 0x000fe200078e00ff */
[----:B------:R-:W-:Y:S01]  /*9ef0*/  PRMT R230, R252, 0x8880, RZ ;  /* 0x00008880fce67816 */ /* 0x000fe200000000ff */
[----:B------:R-:W-:Y:S01]  /*9f00*/  IMAD R118, R193, R219, R118 ;  /* 0x000000dbc1767224 */ /* 0x000fe200078e0276 */
[----:B------:R-:W-:Y:S01]  /*9f10*/  SHF.R.S32.HI R193, RZ, 0x18, R200 ;  /* 0x00000018ffc17819 */ /* 0x000fe200000114c8 */
[----:B------:R-:W-:Y:S02]  /*9f20*/  IMAD R200, R217, R31, RZ ;  /* 0x0000001fd9c87224 */ /* 0x000fe400078e02ff */
[-C--:B------:R-:W-:Y:S02]  /*9f30*/  IMAD R119, R204, R219.reuse, R119 ;  /* 0x000000dbcc777224 */ /* 0x080fe400078e0277 */
[----:B------:R-:W-:Y:S01]  /*9f40*/  IMAD R56, R194, R219, R56 ;  /* 0x000000dbc2387224 */ /* 0x000fe200078e0238 */
[----:B------:R-:W-:Y:S01]  /*9f50*/  MOV R194, R213 ;  /* 0x000000d500c27202 */ /* 0x000fe20000000f00 */
[----:B------:R-:W-:Y:S02]  /*9f60*/  IMAD R57, R193, R219, R57 ;  /* 0x000000dbc1397224 */ /* 0x000fe400078e0239 */
[----:B------:R-:W-:Y:S02]  /*9f70*/  IMAD R204, R217, R35, RZ ;  /* 0x00000023d9cc7224 */ /* 0x000fe400078e02ff */
[-C--:B------:R-:W-:Y:S02]  /*9f80*/  IMAD R58, R195, R219.reuse, R58 ;  /* 0x000000dbc33a7224 */ /* 0x080fe400078e023a */
[-C--:B------:R-:W-:Y:S02]  /*9f90*/  IMAD R59, R197, R219.reuse, R59 ;  /* 0x000000dbc53b7224 */ /* 0x080fe400078e023b */
[C---:B------:R-:W-:Y:S02]  /*9fa0*/  IMAD R197, R217.reuse, R28, RZ ;  /* 0x0000001cd9c57224 */ /* 0x040fe400078e02ff */
[-C--:B------:R-:W-:Y:S02]  /*9fb0*/  IMAD R60, R194, R219.reuse, R60 ;  /* 0x000000dbc23c7224 */ /* 0x080fe400078e023c */
[----:B------:R-:W-:Y:S02]  /*9fc0*/  IMAD R61, R196, R219, R61 ;  /* 0x000000dbc43d7224 */ /* 0x000fe400078e023d */
[C---:B------:R-:W-:Y:S02]  /*9fd0*/  IMAD R196, R217.reuse, R27, RZ ;  /* 0x0000001bd9c47224 */ /* 0x040fe400078e02ff */
[C---:B------:R-:W-:Y:S01]  /*9fe0*/  IMAD R193, R217.reuse, R24, RZ ;  /* 0x00000018d9c17224 */ /* 0x040fe200078e02ff */
[----:B------:R-:W-:Y:S01]  /*9ff0*/  SHF.R.S32.HI R24, RZ, 0x18, R223 ;  /* 0x00000018ff187819 */ /* 0x000fe200000114df */
[C---:B------:R-:W-:Y:S01]  /*a000*/  IMAD R195, R217.reuse, R26, RZ ;  /* 0x0000001ad9c37224 */ /* 0x040fe200078e02ff */
[----:B------:R-:W-:Y:S01]  /*a010*/  I2IP.S8.S32.SAT R26, R4, R3, RZ ;  /* 0x00000003041a7239 */ /* 0x000fe200000014ff */
[----:B------:R-:W-:Y:S01]  /*a020*/  IMAD.MOV.U32 R3, RZ, RZ, R222 ;  /* 0x000000ffff037224 */ /* 0x000fe200078e00de */
[----:B------:R-:W-:Y:S01]  /*a030*/  SHF.R.S32.HI R4, RZ, 0x18, R224 ;  /* 0x00000018ff047819 */ /* 0x000fe200000114e0 */
[----:B------:R-:W-:Y:S02]  /*a040*/  IMAD R62, R24, R219, R62 ;  /* 0x000000db183e7224 */ /* 0x000fe400078e023e */
[C---:B------:R-:W-:Y:S01]  /*a050*/  IMAD R194, R217.reuse, R25, RZ ;  /* 0x00000019d9c27224 */ /* 0x040fe200078e02ff */
[----:B------:R-:W-:Y:S01]  /*a060*/  I2IP.S8.S32.SAT R25, R8, R7, RZ ;  /* 0x0000000708197239 */ /* 0x000fe200000014ff */
[C---:B------:R-:W-:Y:S01]  /*a070*/  IMAD R63, R217.reuse, R63, RZ ;  /* 0x0000003fd93f7224 */ /* 0x040fe200078e02ff */
[----:B------:R-:W-:Y:S01]  /*a080*/  SHF.R.S32.HI R7, RZ, 0x18, R225 ;  /* 0x00000018ff077819 */ /* 0x000fe200000114e1 */
[----:B------:R-:W-:Y:S02]  /*a090*/  IMAD R66, R217, R66, RZ ;  /* 0x00000042d9427224 */ /* 0x000fe400078e02ff */
[-C--:B------:R-:W-:Y:S02]  /*a0a0*/  IMAD R63, R205, R219.reuse, R63 ;  /* 0x000000dbcd3f7224 */ /* 0x080fe400078e023f */
[-C--:B------:R-:W-:Y:S01]  /*a0b0*/  IMAD R64, R3, R219.reuse, R64 ;  /* 0x000000db03407224 */ /* 0x080fe200078e0240 */
[----:B------:R-:W-:Y:S01]  /*a0c0*/  MOV R3, R230 ;  /* 0x000000e600037202 */ /* 0x000fe20000000f00 */
[-C--:B------:R-:W-:Y:S01]  /*a0d0*/  IMAD R65, R4, R219.reuse, R65 ;  /* 0x000000db04417224 */ /* 0x080fe200078e0241 */
[----:B------:R-:W-:Y:S01]  /*a0e0*/  SHF.R.S32.HI R4, RZ, 0x18, R231 ;  /* 0x00000018ff047819 */ /* 0x000fe200000114e7 */
[----:B------:R-:W-:Y:S01]  /*a0f0*/  IMAD R66, R7, R219, R66 ;  /* 0x000000db07427224 */ /* 0x000fe200078e0242 */
[C---:B------:R-:W-:Y:S01]  /*a100*/  PRMT R218, R235.reuse, 0x8880, RZ ;  /* 0x00008880ebda7816 */ /* 0x040fe200000000ff */
[C---:B------:R-:W-:Y:S01]  /*a110*/  IMAD.SHL.U32 R243, R235.reuse, 0x100, RZ ;  /* 0x00000100ebf37824 */ /* 0x040fe200078e00ff */
[----:B------:R-:W-:Y:S01]  /*a120*/  SHF.L.U32 R220, R235, 0x10, RZ ;  /* 0x00000010ebdc7819 */ /* 0x000fe200000006ff */
[C---:B------:R-:W-:Y:S01]  /*a130*/  IMAD R67, R217.reuse, R67, RZ ;  /* 0x00000043d9437224 */ /* 0x040fe200078e02ff */
[----:B------:R-:W-:Y:S01]  /*a140*/  SHF.R.S32.HI R208, RZ, 0x18, R235 ;  /* 0x00000018ffd07819 */ /* 0x000fe200000114eb */
[----:B------:R-:W-:Y:S01]  /*a150*/  IMAD R71, R217, R71, RZ ;  /* 0x00000047d9477224 */ /* 0x000fe200078e02ff */
[----:B------:R-:W-:Y:S01]  /*a160*/  SHF.R.S32.HI R7, RZ, 0x18, R232 ;  /* 0x00000018ff077819 */ /* 0x000fe200000114e8 */
[-C--:B------:R-:W-:Y:S01]  /*a170*/  IMAD R67, R206, R219.reuse, R67 ;  /* 0x000000dbce437224 */ /* 0x080fe200078e0243 */
[----:B------:R-:W-:Y:S01]  /*a180*/  SHF.R.S32.HI R8, RZ, 0x18, R220 ;  /* 0x00000018ff087819 */ /* 0x000fe200000114dc */
[-C--:B------:R-:W-:Y:S01]  /*a190*/  IMAD R68, R3, R219.reuse, R68 ;  /* 0x000000db03447224 */ /* 0x080fe200078e0244 */
[----:B------:R-:W-:Y:S01]  /*a1a0*/  MOV R3, R218 ;  /* 0x000000da00037202 */ /* 0x000fe20000000f00 */
[----:B------:R-:W-:Y:S01]  /*a1b0*/  IMAD R69, R4, R219, R69 ;  /* 0x000000db04457224 */ /* 0x000fe200078e0245 */
[----:B------:R-:W-:Y:S01]  /*a1c0*/  I2IP.S8.S32.SAT R4, R12, R11, RZ ;  /* 0x0000000b0c047239 */ /* 0x000fe200000014ff */
[-C--:B------:R-:W-:Y:S01]  /*a1d0*/  IMAD R70, R7, R219.reuse, R70 ;  /* 0x000000db07467224 */ /* 0x080fe200078e0246 */
[----:B------:R-:W-:Y:S01]  /*a1e0*/  I2IP.S8.S32.SAT R62, R63, R62, RZ ;  /* 0x0000003e3f3e7239 */ /* 0x000fe200000014ff */
[-C--:B------:R-:W-:Y:S02]  /*a1f0*/  IMAD R71, R207, R219.reuse, R71 ;  /* 0x000000dbcf477224 */ /* 0x080fe400078e0247 */
[-C--:B------:R-:W-:Y:S02]  /*a200*/  IMAD R72, R3, R219.reuse, R72 ;  /* 0x000000db03487224 */ /* 0x080fe400078e0248 */
[----:B------:R-:W-:Y:S01]  /*a210*/  IMAD R73, R8, R219, R73 ;  /* 0x000000db08497224 */ /* 0x000fe200078e0249 */
[C---:B------:R-:W-:Y:S01]  /*a220*/  PRMT R244, R136.reuse, 0x8880, RZ ;  /* 0x0000888088f47816 */ /* 0x040fe200000000ff */
[C---:B------:R-:W-:Y:S01]  /*a230*/  IMAD R74, R217.reuse, R74, RZ ;  /* 0x0000004ad94a7224 */ /* 0x040fe200078e02ff */
[C---:B------:R-:W-:Y:S01]  /*a240*/  SHF.L.U32 R245, R136.reuse, 0x10, RZ ;  /* 0x0000001088f57819 */ /* 0x040fe200000006ff */
[C---:B------:R-:W-:Y:S01]  /*a250*/  IMAD R78, R217.reuse, R78, RZ ;  /* 0x0000004ed94e7224 */ /* 0x040fe200078e02ff */
[----:B------:R-:W-:Y:S01]  /*a260*/  SHF.L.U32 R235, R136, 0x8, RZ ;  /* 0x0000000888eb7819 */ /* 0x000fe200000006ff */
[C---:B------:R-:W-:Y:S01]  /*a270*/  IMAD.SHL.U32 R246, R138.reuse, 0x100, RZ ;  /* 0x000001008af67824 */ /* 0x040fe200078e00ff */
[----:B------:R-:W-:Y:S01]  /*a280*/  SHF.R.S32.HI R209, RZ, 0x18, R136 ;  /* 0x00000018ffd17819 */ /* 0x000fe20000011488 */
[C---:B------:R-:W-:Y:S01]  /*a290*/  IMAD R79, R217.reuse, R79, RZ ;  /* 0x0000004fd94f7224 */ /* 0x040fe200078e02ff */
[C---:B------:R-:W-:Y:S01]  /*a2a0*/  PRMT R136, R138.reuse, 0x8880, RZ ;  /* 0x000088808a887816 */ /* 0x040fe200000000ff */
[C---:B------:R-:W-:Y:S01]  /*a2b0*/  IMAD R82, R217.reuse, R82, RZ ;  /* 0x00000052d9527224 */ /* 0x040fe200078e02ff */
[----:B------:R-:W-:Y:S01]  /*a2c0*/  SHF.L.U32 R238, R138, 0x10, RZ ;  /* 0x000000108aee7819 */ /* 0x000fe200000006ff */
[C---:B------:R-:W-:Y:S01]  /*a2d0*/  IMAD R83, R217.reuse, R83, RZ ;  /* 0x00000053d9537224 */ /* 0x040fe200078e02ff */
[----:B------:R-:W-:Y:S01]  /*a2e0*/  SHF.R.S32.HI R210, RZ, 0x18, R138 ;  /* 0x00000018ffd27819 */ /* 0x000fe2000001148a */
[----:B------:R-:W-:Y:S01]  /*a2f0*/  IMAD R86, R217, R86, RZ ;  /* 0x00000056d9567224 */ /* 0x000fe200078e02ff */
[----:B------:R-:W-:Y:S01]  /*a300*/  PRMT R240, R137, 0x8880, RZ ;  /* 0x0000888089f07816 */ /* 0x000fe200000000ff */
[----:B------:R-:W-:Y:S01]  /*a310*/  IMAD R87, R217, R87, RZ ;  /* 0x00000057d9577224 */ /* 0x000fe200078e02ff */
[----:B------:R-:W-:Y:S01]  /*a320*/  SHF.L.U32 R237, R137, 0x10, RZ ;  /* 0x0000001089ed7819 */ /* 0x000fe200000006ff */
[----:B------:R-:W-:Y:S01]  /*a330*/  IMAD R38, R217, R38, RZ ;  /* 0x00000026d9267224 */ /* 0x000fe200078e02ff */
[----:B------:R-:W-:Y:S01]  /*a340*/  SHF.L.U32 R138, R137, 0x8, RZ ;  /* 0x00000008898a7819 */ /* 0x000fe200000006ff */
[----:B------:R-:W-:Y:S01]  /*a350*/  IMAD.U32 R251, R139, 0x10000, RZ ;  /* 0x000100008bfb7824 */ /* 0x000fe200078e00ff */
[----:B------:R-:W-:Y:S01]  /*a360*/  SHF.R.S32.HI R211, RZ, 0x18, R137 ;  /* 0x00000018ffd37819 */ /* 0x000fe20000011489 */
[C---:B------:R-:W-:Y:S01]  /*a370*/  IMAD R46, R217.reuse, R46, RZ ;  /* 0x0000002ed92e7224 */ /* 0x040fe200078e02ff */
[----:B------:R-:W-:Y:S01]  /*a380*/  MOV R228, R238 ;  /* 0x000000ee00e47202 */ /* 0x000fe20000000f00 */
[----:B------:R-:W2:Y:S01]  /*a390*/  LDL.LU R137, [R1+0x28] ;  /* 0x0000280001897983 */ /* 0x000ea20000300800 */
[----:B------:R-:W-:Y:S01]  /*a3a0*/  MOV R27, R235 ;  /* 0x000000eb001b7202 */ /* 0x000fe20000000f00 */
[----:B------:R-:W-:Y:S01]  /*a3b0*/  IMAD R47, R217, R47, RZ ;  /* 0x0000002fd92f7224 */ /* 0x000fe200078e02ff */
[C---:B------:R-:W-:Y:S01]  /*a3c0*/  PRMT R250, R139.reuse, 0x8880, RZ ;  /* 0x000088808bfa7816 */ /* 0x040fe200000000ff */
[----:B------:R-:W3:Y:S01]  /*a3d0*/  LDL.LU R199, [R1+0x2c] ;  /* 0x00002c0001c77983 */ /* 0x000ee20000300800 */
[----:B------:R-:W-:Y:S01]  /*a3e0*/  SHF.L.U32 R252, R139, 0x8, RZ ;  /* 0x000000088bfc7819 */ /* 0x000fe200000006ff */
[C---:B------:R-:W-:Y:S01]  /*a3f0*/  IMAD R50, R217.reuse, R50, RZ ;  /* 0x00000032d9327224 */ /* 0x040fe200078e02ff */
[----:B------:R-:W-:Y:S01]  /*a400*/  SHF.R.S32.HI R213, RZ, 0x18, R139 ;  /* 0x00000018ffd57819 */ /* 0x000fe2000001148b */
[----:B------:R-:W4:Y:S01]  /*a410*/  LDL.LU R226, [R1+0x30] ;  /* 0x0000300001e27983 */ /* 0x000f220000300800 */
[----:B------:R-:W-:Y:S01]  /*a420*/  MOV R35, R138 ;  /* 0x0000008a00237202 */ /* 0x000fe20000000f00 */
[C---:B------:R-:W-:Y:S01]  /*a430*/  IMAD R51, R217.reuse, R51, RZ ;  /* 0x00000033d9337224 */ /* 0x040fe200078e02ff */
[----:B------:R-:W-:Y:S01]  /*a440*/  I2IP.S8.S32.SAT R138, R10, R9, R4 ;  /* 0x000000090a8a7239 */ /* 0x000fe20000001404 */
[----:B------:R-:W5:Y:S01]  /*a450*/  LDL.LU R233, [R1+0x34] ;  /* 0x0000340001e97983 */ /* 0x000f620000300800 */
[----:B------:R-:W-:Y:S01]  /*a460*/  I2IP.S8.S32.SAT R4, R192, R191, RZ ;  /* 0x000000bfc0047239 */ /* 0x000fe200000014ff */
[C---:B------:R-:W-:Y:S01]  /*a470*/  IMAD R54, R217.reuse, R54, RZ ;  /* 0x00000036d9367224 */ /* 0x040fe200078e02ff */
[C---:B------:R-:W-:Y:S01]  /*a480*/  PRMT R247, R234.reuse, 0x8880, RZ ;  /* 0x00008880eaf77816 */ /* 0x040fe200000000ff */
[----:B------:R-:W4:Y:S01]  /*a490*/  LDL.LU R238, [R1+0x38] ;  /* 0x0000380001ee7983 */ /* 0x000f220000300800 */
[C---:B------:R-:W-:Y:S01]  /*a4a0*/  SHF.L.U32 R248, R234.reuse, 0x10, RZ ;  /* 0x00000010eaf87819 */ /* 0x040fe200000006ff */
[----:B------:R-:W-:Y:S01]  /*a4b0*/  IMAD R55, R217, R55, RZ ;  /* 0x00000037d9377224 */ /* 0x000fe200078e02ff */
[----:B------:R-:W-:Y:S01]  /*a4c0*/  SHF.L.U32 R249, R234, 0x8, RZ ;  /* 0x00000008eaf97819 */ /* 0x000fe200000006ff */
[----:B------:R-:W4:Y:S01]  /*a4d0*/  LDL.LU R28, [R1+0x3c] ;  /* 0x00003c00011c7983 */ /* 0x000f220000300800 */
[----:B------:R-:W-:Y:S02]  /*a4e0*/  SHF.R.S32.HI R212, RZ, 0x18, R234 ;  /* 0x00000018ffd47819 */ /* 0x000fe400000114ea */
[----:B------:R-:W-:Y:S01]  /*a4f0*/  I2IP.S8.S32.SAT R9, R190, R189, R4 ;  /* 0x000000bdbe097239 */ /* 0x000fe20000001404 */
[----:B------:R-:W1:Y:S01]  /*a500*/  S2R R235, SR_TID.X ;  /* 0x0000000000eb7919 */ /* 0x000e620000002100 */
[----:B------:R-:W-:Y:S02]  /*a510*/  I2IP.S8.S32.SAT R4, R167, R166, RZ ;  /* 0x000000a6a7047239 */ /* 0x000fe400000014ff */
[----:B------:R-:W-:Y:S02]  /*a520*/  MOV R12, R245 ;  /* 0x000000f5000c7202 */ /* 0x000fe40000000f00 */
[----:B------:R-:W-:Y:S02]  /*a530*/  I2IP.S8.S32.SAT R191, R165, R164, R4 ;  /* 0x000000a4a5bf7239 */ /* 0x000fe40000001404 */
[----:B------:R-:W-:Y:S02]  /*a540*/  MOV R11, R244 ;  /* 0x000000f4000b7202 */ /* 0x000fe40000000f00 */
[----:B------:R-:W-:Y:S02]  /*a550*/  MOV R31, R237 ;  /* 0x000000ed001f7202 */ /* 0x000fe40000000f00 */
[----:B------:R-:W-:Y:S02]  /*a560*/  I2IP.S8.S32.SAT R4, R183, R182, RZ ;  /* 0x000000b6b7047239 */ /* 0x000fe400000014ff */
[----:B------:R-:W-:Y:S02]  /*a570*/  MOV R164, R11 ;  /* 0x0000000b00a47202 */ /* 0x000fe40000000f00 */
[C---:B-1----:R-:W-:Y:S01]  /*a580*/  SHF.L.U32 R8, R235.reuse, 0x5, RZ ;  /* 0x00000005eb087819 */ /* 0x042fe200000006ff */
[----:B------:R-:W-:Y:S03]  /*a590*/  IMAD.SHL.U32 R3, R235, 0x4, RZ ;  /* 0x00000004eb037824 */ /* 0x000fe600078e00ff */
[C---:B------:R-:W-:Y:S02]  /*a5a0*/  LOP3.LUT R7, R8.reuse, 0x80, RZ, 0xc0, !PT ;  /* 0x0000008008077812 */ /* 0x040fe400078ec0ff */
[----:B------:R-:W-:Y:S02]  /*a5b0*/  LOP3.LUT P0, RZ, R8, 0x80, RZ, 0xc0, !PT ;  /* 0x0000008008ff7812 */ /* 0x000fe4000780c0ff */
[----:B------:R-:W-:Y:S02]  /*a5c0*/  LOP3.LUT R7, R7, 0x10, R3, 0xf8, !PT ;  /* 0x0000001007077812 */ /* 0x000fe400078ef803 */
[----:B------:R-:W-:Y:S02]  /*a5d0*/  I2IP.S8.S32.SAT R3, R16, R15, RZ ;  /* 0x0000000f10037239 */ /* 0x000fe400000014ff */
[----:B------:R-:W-:Y:S02]  /*a5e0*/  MOV R16, R136 ;  /* 0x0000008800107202 */ /* 0x000fe40000000f00 */
[----:B------:R-:W-:Y:S01]  /*a5f0*/  I2IP.S8.S32.SAT R136, R2, R0, R26 ;  /* 0x0000000002887239 */ /* 0x000fe2000000141a */
[----:B------:R-:W-:Y:S01]  /*a600*/  IMAD.MOV.U32 R2, RZ, RZ, R246 ;  /* 0x000000ffff027224 */ /* 0x000fe200078e00f6 */
[----:B------:R-:W-:Y:S02]  /*a610*/  I2IP.S8.S32.SAT R0, R20, R19, RZ ;  /* 0x0000001314007239 */ /* 0x000fe400000014ff */
[----:B------:R-:W-:Y:S02]  /*a620*/  MOV R15, R27 ;  /* 0x0000001b000f7202 */ /* 0x000fe40000000f00 */
[----:B------:R-:W-:Y:S02]  /*a630*/  MOV R27, R243 ;  /* 0x000000f3001b7202 */ /* 0x000fe40000000f00 */
[----:B------:R-:W-:Y:S03]  /*a640*/  MOV R26, R228 ;  /* 0x000000e4001a7202 */ /* 0x000fe60000000f00 */
[----:B------:R-:W-:Y:S01]  /*a650*/  IMAD.MOV.U32 R165, RZ, RZ, R27 ;  /* 0x000000ffffa57224 */ /* 0x000fe200078e001b */
[C---:B--2---:R-:W-:Y:S02]  /*a660*/  PRMT R236, R137.reuse, 0x8880, RZ ;  /* 0x0000888089ec7816 */ /* 0x044fe400000000ff */
[C---:B------:R-:W-:Y:S02]  /*a670*/  SHF.L.U32 R221, R137.reuse, 0x10, RZ ;  /* 0x0000001089dd7819 */ /* 0x040fe400000006ff */
[----:B------:R-:W-:Y:S01]  /*a680*/  SHF.L.U32 R139, R137, 0x8, RZ ;  /* 0x00000008898b7819 */ /* 0x000fe200000006ff */
[----:B------:R-:W-:Y:S01]  /*a690*/  IMAD.MOV.U32 R32, RZ, RZ, R236 ;  /* 0x000000ffff207224 */ /* 0x000fe200078e00ec */
[----:B------:R-:W-:Y:S01]  /*a6a0*/  SHF.R.S32.HI R214, RZ, 0x18, R137 ;  /* 0x00000018ffd67819 */ /* 0x000fe20000011489 */
[C---:B---3--:R-:W-:Y:S01]  /*a6b0*/  IMAD.U32 R242, R199.reuse, 0x10000, RZ ;  /* 0x00010000c7f27824 */ /* 0x048fe200078e00ff */
[----:B------:R-:W-:Y:S02]  /*a6c0*/  SHF.L.U32 R137, R199, 0x8, RZ ;  /* 0x00000008c7897819 */ /* 0x000fe400000006ff */
[----:B------:R-:W-:Y:S02]  /*a6d0*/  MOV R34, R139 ;  /* 0x0000008b00227202 */ /* 0x000fe40000000f00 */
[----:B------:R-:W-:Y:S01]  /*a6e0*/  I2IP.S8.S32.SAT R139, R14, R13, R3 ;  /* 0x0000000d0e8b7239 */ /* 0x000fe20000001403 */
[----:B------:R-:W-:Y:S01]  /*a6f0*/  IMAD.MOV.U32 R24, RZ, RZ, R137 ;  /* 0x000000ffff187224 */ /* 0x000fe200078e0089 */
[----:B------:R-:W-:Y:S01]  /*a700*/  I2IP.S8.S32.SAT R137, R6, R5, R25 ;  /* 0x0000000506897239 */ /* 0x000fe20000001419 */
[----:B-----5:R-:W-:Y:S01]  /*a710*/  IMAD.SHL.U32 R229, R233, 0x100, RZ ;  /* 0x00000100e9e57824 */ /* 0x020fe200078e00ff */
[----:B------:R-:W-:Y:S02]  /*a720*/  I2IP.S8.S32.SAT R3, R184, R23, RZ ;  /* 0x00000017b8037239 */ /* 0x000fe400000014ff */
[----:B------:R-:W-:Y:S02]  /*a730*/  MOV R25, R2 ;  /* 0x0000000200197202 */ /* 0x000fe40000000f00 */
[----:B------:R-:W-:Y:S01]  /*a740*/  I2IP.S8.S32.SAT R2, R188, R187, RZ ;  /* 0x000000bbbc027239 */ /* 0x000fe200000014ff */
[----:B----4-:R-:W-:Y:S01]  /*a750*/  IMAD.SHL.U32 R241, R28, 0x100, RZ ;  /* 0x000001001cf17824 */ /* 0x010fe200078e00ff */
[----:B------:R-:W-:Y:S02]  /*a760*/  I2IP.S8.S32.SAT R6, R22, R21, R3 ;  /* 0x0000001516067239 */ /* 0x000fe40000001403 */
[----:B------:R-:W-:Y:S02]  /*a770*/  I2IP.S8.S32.SAT R5, R18, R17, R0 ;  /* 0x0000001112057239 */ /* 0x000fe40000001400 */
[----:B------:R-:W-:Y:S01]  /*a780*/  I2IP.S8.S32.SAT R10, R186, R185, R2 ;  /* 0x000000b9ba0a7239 */ /* 0x000fe20000001402 */
[----:B------:R-:W-:Y:S01]  /*a790*/  IMAD.MOV.U32 R185, RZ, RZ, R24 ;  /* 0x000000ffffb97224 */ /* 0x000fe200078e0018 */
[----:B------:R-:W-:Y:S02]  /*a7a0*/  I2IP.S8.S32.SAT R3, R159, R158, RZ ;  /* 0x0000009e9f037239 */ /* 0x000fe400000014ff */
[----:B------:R-:W-:Y:S02]  /*a7b0*/  PRMT R234, R199, 0x8880, RZ ;  /* 0x00008880c7ea7816 */ /* 0x000fe400000000ff */
[----:B------:R-:W-:Y:S02]  /*a7c0*/  I2IP.S8.S32.SAT R0, R155, R154, RZ ;  /* 0x0000009a9b007239 */ /* 0x000fe400000014ff */
[----:B------:R-:W-:Y:S01]  /*a7d0*/  I2IP.S8.S32.SAT R2, R163, R162, RZ ;  /* 0x000000a2a3027239 */ /* 0x000fe200000014ff */
[----:B------:R-:W-:Y:S01]  /*a7e0*/  IMAD.MOV.U32 R163, RZ, RZ, R32 ;  /* 0x000000ffffa37224 */ /* 0x000fe200078e0020 */
[C---:B------:R-:W-:Y:S02]  /*a7f0*/  PRMT R223, R226.reuse, 0x8880, RZ ;  /* 0x00008880e2df7816 */ /* 0x040fe400000000ff */
[C---:B------:R-:W-:Y:S02]  /*a800*/  SHF.L.U32 R224, R226.reuse, 0x10, RZ ;  /* 0x00000010e2e07819 */ /* 0x040fe400000006ff */
[----:B------:R-:W-:Y:S02]  /*a810*/  SHF.L.U32 R225, R226, 0x8, RZ ;  /* 0x00000008e2e17819 */ /* 0x000fe400000006ff */
[----:B------:R-:W-:Y:S02]  /*a820*/  SHF.R.S32.HI R205, RZ, 0x18, R226 ;  /* 0x00000018ffcd7819 */ /* 0x000fe400000114e2 */
[C---:B------:R-:W-:Y:S02]  /*a830*/  PRMT R226, R233.reuse, 0x8880, RZ ;  /* 0x00008880e9e27816 */ /* 0x040fe400000000ff */
[----:B------:R-:W-:Y:S02]  /*a840*/  SHF.L.U32 R227, R233, 0x10, RZ ;  /* 0x00000010e9e37819 */ /* 0x000fe400000006ff */
[----:B------:R-:W-:Y:S02]  /*a850*/  SHF.R.S32.HI R206, RZ, 0x18, R233 ;  /* 0x00000018ffce7819 */ /* 0x000fe400000114e9 */
[C---:B------:R-:W-:Y:S02]  /*a860*/  PRMT R232, R238.reuse, 0x8880, RZ ;  /* 0x00008880eee87816 */ /* 0x040fe400000000ff */
[C---:B------:R-:W-:Y:S02]  /*a870*/  SHF.L.U32 R233, R238.reuse, 0x10, RZ ;  /* 0x00000010eee97819 */ /* 0x040fe400000006ff */
[----:B------:R-:W-:Y:S02]  /*a880*/  SHF.L.U32 R235, R238, 0x8, RZ ;  /* 0x00000008eeeb7819 */ /* 0x000fe400000006ff */
[----:B------:R-:W-:Y:S02]  /*a890*/  SHF.R.S32.HI R207, RZ, 0x18, R238 ;  /* 0x00000018ffcf7819 */ /* 0x000fe400000114ee */
[----:B------:R-:W-:Y:S02]  /*a8a0*/  I2IP.S8.S32.SAT R189, R157, R156, R3 ;  /* 0x0000009c9dbd7239 */ /* 0x000fe40000001403 */
[----:B------:R-:W-:Y:S01]  /*a8b0*/  SHF.R.S32.HI R215, RZ, 0x18, R199 ;  /* 0x00000018ffd77819 */ /* 0x000fe200000114c7 */
[----:B------:R-:W-:Y:S01]  /*a8c0*/  IMAD R199, R217, R30, RZ ;  /* 0x0000001ed9c77224 */ /* 0x000fe200078e02ff */
[C---:B------:R-:W-:Y:S02]  /*a8d0*/  PRMT R238, R28.reuse, 0x8880, RZ ;  /* 0x000088801cee7816 */ /* 0x040fe400000000ff */
[----:B------:R-:W-:Y:S02]  /*a8e0*/  SHF.L.U32 R239, R28, 0x10, RZ ;  /* 0x000000101cef7819 */ /* 0x000fe400000006ff */
[----:B------:R-:W-:Y:S01]  /*a8f0*/  SHF.R.S32.HI R218, RZ, 0x18, R28 ;  /* 0x00000018ffda7819 */ /* 0x000fe2000001141c */
[----:B------:R-:W-:Y:S01]  /*a900*/  IMAD.MOV.U32 R28, RZ, RZ, R234 ;  /* 0x000000ffff1c7224 */ /* 0x000fe200078e00ea */
[----:B------:R-:W-:Y:S01]  /*a910*/  I2IP.S8.S32.SAT R188, R153, R152, R0 ;  /* 0x0000009899bc7239 */ /* 0x000fe20000001400 */
[----:B------:R-:W2:Y:S01]  /*a920*/  LDL.LU R234, [R1+0x40] ;  /* 0x0000400001ea7983 */ /* 0x000ea20000300800 */
[----:B------:R-:W-:Y:S02]  /*a930*/  I2IP.S8.S32.SAT R190, R161, R160, R2 ;  /* 0x000000a0a1be7239 */ /* 0x000fe40000001402 */
[----:B------:R-:W-:Y:S01]  /*a940*/  I2IP.S8.S32.SAT R3, R171, R170, RZ ;  /* 0x000000aaab037239 */ /* 0x000fe200000014ff */
[----:B------:R-:W3:Y:S01]  /*a950*/  LDL.LU R220, [R1+0x44] ;  /* 0x0000440001dc7983 */ /* 0x000ee20000300800 */
[----:B------:R-:W-:Y:S01]  /*a960*/  I2IP.S8.S32.SAT R2, R175, R174, RZ ;  /* 0x000000aeaf027239 */ /* 0x000fe200000014ff */
[----:B------:R-:W-:Y:S01]  /*a970*/  IMAD.MOV.U32 R175, RZ, RZ, R16 ;  /* 0x000000ffffaf7224 */ /* 0x000fe200078e0010 */
[----:B------:R-:W-:Y:S02]  /*a980*/  I2IP.S8.S32.SAT R0, R179, R178, RZ ;  /* 0x000000b2b3007239 */ /* 0x000fe400000014ff */
[----:B------:R-:W-:Y:S02]  /*a990*/  MOV R29, R242 ;  /* 0x000000f2001d7202 */ /* 0x000fe40000000f00 */
[----:B------:R-:W-:Y:S02]  /*a9a0*/  MOV R30, R240 ;  /* 0x000000f0001e7202 */ /* 0x000fe40000000f00 */
[----:B------:R-:W-:Y:S02]  /*a9b0*/  MOV R33, R221 ;  /* 0x000000dd00217202 */ /* 0x000fe40000000f00 */
[----:B------:R-:W-:Y:S01]  /*a9c0*/  I2IP.S8.S32.SAT R168, R169, R168, R3 ;  /* 0x000000a8a9a87239 */ /* 0x000fe20000001403 */
[----:B------:R-:W4:Y:S01]  /*a9d0*/  LDL.LU R221, [R1+0x48] ;  /* 0x0000480001dd7983 */ /* 0x000f220000300800 */
[----:B------:R-:W-:Y:S02]  /*a9e0*/  I2IP.S8.S32.SAT R169, R173, R172, R2 ;  /* 0x000000acada97239 */ /* 0x000fe40000001402 */
[----:B------:R-:W-:Y:S01]  /*a9f0*/  I2IP.S8.S32.SAT R170, R177, R176, R0 ;  /* 0x000000b0b1aa7239 */ /* 0x000fe20000001400 */
[----:B------:R-:W5:Y:S01]  /*aa00*/  LDL.LU R222, [R1+0x4c] ;  /* 0x00004c0001de7983 */ /* 0x000f620000300800 */
[----:B------:R-:W-:Y:S01]  /*aa10*/  LOP3.LUT R187, R7, 0xf60, R8, 0xf8, !PT ;  /* 0x00000f6007bb7812 */ /* 0x000fe200078ef808 */
[----:B------:R-:W-:Y:S01]  /*aa20*/  IMAD.MOV.U32 R176, RZ, RZ, R6 ;  /* 0x000000ffffb07224 */ /* 0x000fe200078e0006 */
[----:B------:R-:W-:Y:S01]  /*aa30*/  MOV R173, R10 ;  /* 0x0000000a00ad7202 */ /* 0x000fe20000000f00 */
[----:B------:R-:W5:Y:S01]  /*aa40*/  LDL.LU R154, [R1+0x50] ;  /* 0x00005000019a7983 */ /* 0x000f620000300800 */
[----:B------:R-:W-:Y:S02]  /*aa50*/  MOV R172, R9 ;  /* 0x0000000900ac7202 */ /* 0x000fe40000000f00 */
        /* <DEDUP_REMOVED lines=9> */
[----:B------:R-:W-:Y:S02]  /*aaf0*/  MOV R155, R34 ;  /* 0x00000022009b7202 */ /* 0x000fe40000000f00 */
[----:B------:R-:W-:Y:S02]  /*ab00*/  MOV R162, R33 ;  /* 0x0000002100a27202 */ /* 0x000fe40000000f00 */
[----:B------:R-:W-:Y:S02]  /*ab10*/  MOV R161, R31 ;  /* 0x0000001f00a17202 */ /* 0x000fe40000000f00 */
[----:B------:R-:W-:Y:S02]  /*ab20*/  MOV R166, R30 ;  /* 0x0000001e00a67202 */ /* 0x000fe40000000f00 */
[----:B------:R-:W-:Y:S02]  /*ab30*/  MOV R186, R29 ;  /* 0x0000001d00ba7202 */ /* 0x000fe40000000f00 */
[----:B------:R-:W-:Y:S02]  /*ab40*/  MOV R192, R28 ;  /* 0x0000001c00c07202 */ /* 0x000fe40000000f00 */
[----:B------:R-:W-:Y:S02]  /*ab50*/  I2IP.S8.S32.SAT R171, R181, R180, R4 ;  /* 0x000000b4b5ab7239 */ /* 0x000fe40000001404 */
[----:B------:R-:W-:Y:S01]  /*ab60*/  I2IP.S8.S32.SAT R0, R131, R130, RZ ;  /* 0x0000008283007239 */ /* 0x000fe200000014ff */
[----:B------:R-:W1:Y:S01]  /*ab70*/  LDTM.x32 R4, tmem[UR4+0xc0] ;  /* 0x0000c004000479ee */ /* 0x000e6200082c0000 */
[----:B------:R-:W-:Y:S01]  /*ab80*/  I2IP.S8.S32.SAT R3, R123, R122, RZ ;  /* 0x0000007a7b037239 */ /* 0x000fe200000014ff */
[----:B------:R-:W-:Y:S01]  /*ab90*/  UMOV UR4, 0x400 ;  /* 0x0000040000047882 */ /* 0x000fe20000000000 */
[----:B------:R-:W-:Y:S01]  /*aba0*/  I2IP.S8.S32.SAT R2, R127, R126, RZ ;  /* 0x0000007e7f027239 */ /* 0x000fe200000014ff */
[----:B------:R-:W-:Y:S01]  /*abb0*/  ULEA UR4, UR5, UR4, 0x18 ;  /* 0x0000000405047291 */ /* 0x000fe2000f8ec0ff */
[----:B------:R-:W-:Y:S01]  /*abc0*/  I2IP.S8.S32.SAT R158, R129, R128, R0 ;  /* 0x00000080819e7239 */ /* 0x000fe20000001400 */
[----:B------:R-:W-:Y:S01]  /*abd0*/  NOP ;  /* 0x0000000000007918 */ /* 0x000fe20000000000 */
[----:B------:R-:W-:Y:S01]  /*abe0*/  I2IP.S8.S32.SAT R156, R121, R120, R3 ;  /* 0x00000078799c7239 */ /* 0x000fe20000001403 */
[----:B------:R-:W-:Y:S01]  /*abf0*/  ULEA UR5, UR43, UR4, 0x3 ;  /* 0x000000042b057291 */ /* 0x000fe2000f8e18ff */
[----:B------:R-:W-:Y:S02]  /*ac00*/  I2IP.S8.S32.SAT R157, R125, R124, R2 ;  /* 0x0000007c7d9d7239 */ /* 0x000fe40000001402 */
[----:B------:R-:W-:Y:S01]  /*ac10*/  IADD3 R0, PT, PT, R187, UR4, RZ ;  /* 0x00000004bb007c10 */ /* 0x000fe2000fffe0ff */
[----:B------:R-:W-:Y:S01]  /*ac20*/  UIADD3 UR5, UPT, UPT, UR5, 0x1b0, URZ ;  /* 0x000001b005057890 */ /* 0x000fe2000fffe0ff */
[----:B------:R-:W-:Y:S02]  /*ac30*/  I2IP.S8.S32.SAT R159, R135, R134, RZ ;  /* 0x00000086879f7239 */ /* 0x000fe400000014ff */
[----:B------:R-:W-:Y:S01]  /*ac40*/  MOV R180, R177 ;  /* 0x000000b100b47202 */ /* 0x000fe20000000f00 */
[----:B------:R-:W-:Y:S01]  /*ac50*/  ULOP3.LUT UR5, UR5, 0xfefffff8, URZ, 0xc0, !UPT ;  /* 0xfefffff805057892 */ /* 0x000fe2000f8ec0ff */
[----:B------:R-:W-:Y:S02]  /*ac60*/  MOV R181, R176 ;  /* 0x000000b000b57202 */ /* 0x000fe40000000f00 */
[----:B------:R-:W-:Y:S02]  /*ac70*/  MOV R183, R172 ;  /* 0x000000ac00b77202 */ /* 0x000fe40000000f00 */
[----:B------:R-:W-:Y:S01]  /*ac80*/  I2IP.S8.S32.SAT R159, R133, R132, R159 ;  /* 0x00000084859f7239 */ /* 0x000fe2000000149f */
[C---:B-1----:R-:W-:Y:S03]  /*ac90*/  IMAD R2, R217.reuse, R5, RZ ;  /* 0x00000005d9027224 */ /* 0x042fe600078e02ff */
[----:B------:R-:W-:Y:S01]  /*aca0*/  SYNCS.ARRIVE.TRANS64.RED.A1T0 RZ, [UR5], RZ ;  /* 0x000000ffffff79a7 */ /* 0x000fe20008100405 */
[----:B------:R1:W-:Y:S01]  /*acb0*/  STS.128 [R187+UR4+0x7300], R136 ;  /* 0x00730088bb007988 */ /* 0x0003e20008000c04 */
[C---:B------:R-:W-:Y:S01]  /*acc0*/  IMAD R5, R217.reuse, R9, RZ ;  /* 0x00000009d9057224 */ /* 0x040fe200078e02ff */
[----:B------:R-:W-:Y:S01]  /*acd0*/  UIADD3 UR5, UPT, UPT, UR43, 0x1, URZ ;  /* 0x000000012b057890 */ /* 0x000fe2000fffe0ff */
[C---:B------:R-:W-:Y:S02]  /*ace0*/  IMAD R9, R217.reuse, R13, RZ ;  /* 0x0000000dd9097224 */ /* 0x040fe400078e02ff */
[C---:B------:R-:W-:Y:S02]  /*acf0*/  IMAD R13, R217.reuse, R17, RZ ;  /* 0x00000011d90d7224 */ /* 0x040fe400078e02ff */
[C---:B------:R-:W-:Y:S02]  /*ad00*/  IMAD R17, R217.reuse, R21, RZ ;  /* 0x00000015d9117224 */ /* 0x040fe400078e02ff */
[C---:B------:R-:W-:Y:S02]  /*ad10*/  IMAD R21, R217.reuse, R25, RZ ;  /* 0x00000019d9157224 */ /* 0x040fe400078e02ff */
[C---:B------:R-:W-:Y:S02]  /*ad20*/  IMAD R25, R217.reuse, R29, RZ ;  /* 0x0000001dd9197224 */ /* 0x040fe400078e02ff */
[----:B------:R-:W-:Y:S01]  /*ad30*/  IMAD R29, R217, R33, RZ ;  /* 0x00000021d91d7224 */ /* 0x000fe200078e02ff */
[----:B------:R-:W-:Y:S01]  /*ad40*/  I2IP.S8.S32.SAT R33, R147, R146, RZ ;  /* 0x0000009293217239 */ /* 0x000fe200000014ff */
[C---:B------:R-:W-:Y:S02]  /*ad50*/  IMAD R19, R217.reuse, R19, RZ ;  /* 0x00000013d9137224 */ /* 0x040fe400078e02ff */
[C---:B------:R-:W-:Y:S02]  /*ad60*/  IMAD R3, R217.reuse, R6, RZ ;  /* 0x00000006d9037224 */ /* 0x040fe400078e02ff */
[C---:B------:R-:W-:Y:S02]  /*ad70*/  IMAD R6, R217.reuse, R10, RZ ;  /* 0x0000000ad9067224 */ /* 0x040fe400078e02ff */
[C---:B------:R-:W-:Y:S02]  /*ad80*/  IMAD R10, R217.reuse, R14, RZ ;  /* 0x0000000ed90a7224 */ /* 0x040fe400078e02ff */
[C---:B------:R-:W-:Y:S02]  /*ad90*/  IMAD R14, R217.reuse, R18, RZ ;  /* 0x00000012d90e7224 */ /* 0x040fe400078e02ff */
[C---:B------:R-:W-:Y:S02]  /*ada0*/  IMAD R18, R217.reuse, R22, RZ ;  /* 0x00000016d9127224 */ /* 0x040fe400078e02ff */
[C---:B------:R-:W-:Y:S02]  /*adb0*/  IMAD R22, R217.reuse, R26, RZ ;  /* 0x0000001ad9167224 */ /* 0x040fe400078e02ff */
[C---:B------:R-:W-:Y:S01]  /*adc0*/  IMAD R26, R217.reuse, R30, RZ ;  /* 0x0000001ed91a7224 */ /* 0x040fe200078e02ff */
[----:B-1----:R-:W5:Y:S01]  /*add0*/  LDL.LU.64 R138, [R1+0x70] ;  /* 0x00007000018a7983 */ /* 0x002f620000300a00 */
[----:B------:R-:W-:Y:S01]  /*ade0*/  IMAD R30, R217, R34, RZ ;  /* 0x00000022d91e7224 */ /* 0x000fe200078e02ff */
[----:B------:R-:W-:Y:S01]  /*adf0*/  I2IP.S8.S32.SAT R34, R143, R142, RZ ;  /* 0x0000008e8f227239 */ /* 0x000fe200000014ff */
[C---:B------:R-:W-:Y:S02]  /*ae00*/  IMAD R7, R217.reuse, R7, RZ ;  /* 0x00000007d9077224 */ /* 0x040fe400078e02ff */
[C---:B------:R-:W-:Y:S01]  /*ae10*/  IMAD R11, R217.reuse, R11, RZ ;  /* 0x0000000bd90b7224 */ /* 0x040fe200078e02ff */
[----:B------:R-:W5:Y:S01]  /*ae20*/  LDL.LU.64 R136, [R1+0x68] ;  /* 0x0000680001887983 */ /* 0x000f620000300a00 */
[C---:B------:R-:W-:Y:S02]  /*ae30*/  IMAD R15, R217.reuse, R15, RZ ;  /* 0x0000000fd90f7224 */ /* 0x040fe400078e02ff */
[C---:B------:R-:W-:Y:S02]  /*ae40*/  IMAD R23, R217.reuse, R23, RZ ;  /* 0x00000017d9177224 */ /* 0x040fe400078e02ff */
[C---:B------:R-:W-:Y:S02]  /*ae50*/  IMAD R27, R217.reuse, R27, RZ ;  /* 0x0000001bd91b7224 */ /* 0x040fe400078e02ff */
[C---:B------:R-:W-:Y:S02]  /*ae60*/  IMAD R31, R217.reuse, R31, RZ ;  /* 0x0000001fd91f7224 */ /* 0x040fe400078e02ff */
[----:B------:R-:W-:Y:S01]  /*ae70*/  IMAD R35, R217, R35, RZ ;  /* 0x00000023d9237224 */ /* 0x000fe200078e02ff */
[C---:B--2---:R-:W-:Y:S02]  /*ae80*/  PRMT R228, R234.reuse, 0x8880, RZ ;  /* 0x00008880eae47816 */ /* 0x044fe400000000ff */
[C---:B------:R-:W-:Y:S02]  /*ae90*/  SHF.L.U32 R230, R234.reuse, 0x10, RZ ;  /* 0x00000010eae67819 */ /* 0x040fe400000006ff */
[----:B------:R-:W-:Y:S01]  /*aea0*/  SHF.L.U32 R231, R234, 0x8, RZ ;  /* 0x00000008eae77819 */ /* 0x000fe200000006ff */
[C---:B---3--:R-:W-:Y:S01]  /*aeb0*/  IMAD.SHL.U32 R237, R220.reuse, 0x100, RZ ;  /* 0x00000100dced7824 */ /* 0x048fe200078e00ff */
[----:B------:R-:W-:Y:S02]  /*aec0*/  SHF.R.S32.HI R184, RZ, 0x18, R234 ;  /* 0x00000018ffb87819 */ /* 0x000fe400000114ea */
[C---:B------:R-:W-:Y:S02]  /*aed0*/  PRMT R234, R220.reuse, 0x8880, RZ ;  /* 0x00008880dcea7816 */ /* 0x040fe400000000ff */
[----:B------:R-:W-:Y:S02]  /*aee0*/  SHF.L.U32 R236, R220, 0x10, RZ ;  /* 0x00000010dcec7819 */ /* 0x000fe400000006ff */
[----:B------:R-:W-:Y:S02]  /*aef0*/  SHF.R.S32.HI R220, RZ, 0x18, R220 ;  /* 0x00000018ffdc7819 */ /* 0x000fe400000114dc */
[C---:B----4-:R-:W-:Y:S02]  /*af00*/  PRMT R240, R221.reuse, 0x8880, RZ ;  /* 0x00008880ddf07816 */ /* 0x050fe400000000ff */
[C---:B------:R-:W-:Y:S02]  /*af10*/  SHF.L.U32 R242, R221.reuse, 0x10, RZ ;  /* 0x00000010ddf27819 */ /* 0x040fe400000006ff */
[----:B------:R-:W-:Y:S01]  /*af20*/  SHF.L.U32 R243, R221, 0x8, RZ ;  /* 0x00000008ddf37819 */ /* 0x000fe200000006ff */
[C---:B-----5:R-:W-:Y:S01]  /*af30*/  IMAD.SHL.U32 R246, R222.reuse, 0x100, RZ ;  /* 0x00000100def67824 */ /* 0x060fe200078e00ff */
[----:B------:R-:W-:Y:S02]  /*af40*/  PRMT R244, R222, 0x8880, RZ ;  /* 0x00008880def47816 */ /* 0x000fe400000000ff */
[C---:B------:R-:W-:Y:S02]  /*af50*/  PRMT R124, R154.reuse, 0x8880, RZ ;  /* 0x000088809a7c7816 */ /* 0x040fe400000000ff */
[C---:B------:R-:W-:Y:S02]  /*af60*/  SHF.L.U32 R125, R154.reuse, 0x10, RZ ;  /* 0x000000109a7d7819 */ /* 0x040fe400000006ff */
[----:B------:R-:W-:Y:S01]  /*af70*/  SHF.L.U32 R126, R154, 0x8, RZ ;  /* 0x000000089a7e7819 */ /* 0x000fe200000006ff */
[----:B------:R-:W-:Y:S01]  /*af80*/  IMAD.U32 R131, R152, 0x10000, RZ ;  /* 0x0001000098837824 */ /* 0x000fe200078e00ff */
[----:B------:R-:W-:Y:S02]  /*af90*/  SHF.R.S32.HI R120, RZ, 0x18, R154 ;  /* 0x00000018ff787819 */ /* 0x000fe4000001149a */
[C---:B------:R-:W-:Y:S02]  /*afa0*/  PRMT R127, R153.reuse, 0x8880, RZ ;  /* 0x00008880997f7816 */ /* 0x040fe400000000ff */
[C---:B------:R-:W-:Y:S02]  /*afb0*/  SHF.L.U32 R128, R153.reuse, 0x10, RZ ;  /* 0x0000001099807819 */ /* 0x040fe400000006ff */
[----:B------:R-:W-:Y:S02]  /*afc0*/  SHF.L.U32 R129, R153, 0x8, RZ ;  /* 0x0000000899817819 */ /* 0x000fe400000006ff */
[----:B------:R-:W-:Y:S01]  /*afd0*/  SHF.R.S32.HI R121, RZ, 0x18, R153 ;  /* 0x00000018ff797819 */ /* 0x000fe20000011499 */
[----:B------:R-:W-:Y:S01]  /*afe0*/  IMAD.SHL.U32 R153, R182, 0x100, RZ ;  /* 0x00000100b6997824 */ /* 0x000fe200078e00ff */
[C---:B------:R-:W-:Y:S02]  /*aff0*/  PRMT R130, R152.reuse, 0x8880, RZ ;  /* 0x0000888098827816 */ /* 0x040fe400000000ff */
[----:B------:R-:W-:Y:S02]  /*b000*/  SHF.L.U32 R134, R152, 0x8, RZ ;  /* 0x0000000898867819 */ /* 0x000fe400000006ff */
[----:B------:R-:W-:Y:S02]  /*b010*/  SHF.R.S32.HI R122, RZ, 0x18, R152 ;  /* 0x00000018ff7a7819 */ /* 0x000fe40000011498 */
[----:B------:R-:W-:Y:S02]  /*b020*/  PRMT R135, R182, 0x8880, RZ ;  /* 0x00008880b6877816 */ /* 0x000fe400000000ff */
[C---:B------:R-:W-:Y:S01]  /*b030*/  IADD3 R154, PT, PT, R0.reuse, 0x10, RZ ;  /* 0x00000010009a7810 */ /* 0x040fe20007ffe0ff */
[----:B------:R-:W-:Y:S01]  /*b040*/  @P0 VIADD R154, R0, 0xfffffff0 ;  /* 0xfffffff0009a0836 */ /* 0x000fe20000000000 */
[----:B------:R-:W-:Y:S01]  /*b050*/  SHF.L.U32 R152, R182, 0x10, RZ ;  /* 0x00000010b6987819 */ /* 0x000fe200000006ff */
[C---:B------:R-:W-:Y:S01]  /*b060*/  IMAD R0, R217.reuse, R4, RZ ;  /* 0x00000004d9007224 */ /* 0x040fe200078e02ff */
[----:B------:R-:W-:Y:S01]  /*b070*/  SHF.R.S32.HI R123, RZ, 0x18, R182 ;  /* 0x00000018ff7b7819 */ /* 0x000fe200000114b6 */
[C---:B------:R-:W-:Y:S01]  /*b080*/  IMAD R4, R217.reuse, R8, RZ ;  /* 0x00000008d9047224 */ /* 0x040fe200078e02ff */
[----:B------:R-:W-:Y:S01]  /*b090*/  MOV R182, R173 ;  /* 0x000000ad00b67202 */ /* 0x000fe20000000f00 */
[C---:B------:R-:W-:Y:S01]  /*b0a0*/  IMAD R8, R217.reuse, R12, RZ ;  /* 0x0000000cd9087224 */ /* 0x040fe200078e02ff */
[----:B------:R-:W-:Y:S01]  /*b0b0*/  SHF.R.S32.HI R221, RZ, 0x18, R221 ;  /* 0x00000018ffdd7819 */ /* 0x000fe200000114dd */
[C---:B------:R-:W-:Y:S01]  /*b0c0*/  IMAD R12, R217.reuse, R16, RZ ;  /* 0x00000010d90c7224 */ /* 0x040fe200078e02ff */
[----:B------:R-:W-:Y:S01]  /*b0d0*/  SHF.L.U32 R245, R222, 0x10, RZ ;  /* 0x00000010def57819 */ /* 0x000fe200000006ff */
[----:B------:R-:W-:Y:S01]  /*b0e0*/  STS.128 [R154+0x7300], R180 ;  /* 0x007300b49a007388 */ /* 0x000fe20000000c00 */
[----:B------:R-:W-:Y:S01]  /*b0f0*/  SHF.R.S32.HI R222, RZ, 0x18, R222 ;  /* 0x00000018ffde7819 */ /* 0x000fe200000114de */
[C---:B------:R-:W-:Y:S02]  /*b100*/  IMAD R16, R217.reuse, R20, RZ ;  /* 0x00000014d9107224 */ /* 0x040fe400078e02ff */
[C---:B------:R-:W-:Y:S02]  /*b110*/  IMAD R20, R217.reuse, R24, RZ ;  /* 0x00000018d9147224 */ /* 0x040fe400078e02ff */
[C---:B------:R-:W-:Y:S02]  /*b120*/  IMAD R24, R217.reuse, R28, RZ ;  /* 0x0000001cd9187224 */ /* 0x040fe400078e02ff */
[----:B------:R-:W-:Y:S01]  /*b130*/  IMAD R28, R217, R32, RZ ;  /* 0x00000020d91c7224 */ /* 0x000fe200078e02ff */
[----:B------:R-:W-:Y:S01]  /*b140*/  I2IP.S8.S32.SAT R32, R151, R150, RZ ;  /* 0x0000009697207239 */ /* 0x000fe200000014ff */
[----:B------:R-:W-:Y:S08]  /*b150*/  STS.128 [R187+UR4+0x8300], R188 ;  /* 0x008300bcbb007988 */ /* 0x000ff00008000c04 */
[----:B------:R-:W-:Y:S08]  /*b160*/  STS.128 [R154+0x8300], R168 ;  /* 0x008300a89a007388 */ /* 0x000ff00000000c00 */
[----:B------:R-:W-:Y:S01]  /*b170*/  STS.128 [R187+UR4+0x9300], R156 ;  /* 0x0093009cbb007988 */ /* 0x000fe20008000c04 */
[----:B------:R-:W-:Y:S02]  /*b180*/  I2IP.S8.S32.SAT R132, R139, R138, RZ ;  /* 0x0000008a8b847239 */ /* 0x000fe400000014ff */
[----:B------:R-:W-:Y:S02]  /*b190*/  I2IP.S8.S32.SAT R139, R149, R148, R32 ;  /* 0x00000094958b7239 */ /* 0x000fe40000001420 */
[----:B------:R-:W-:Y:S02]  /*b1a0*/  I2IP.S8.S32.SAT R32, R103, R102, RZ ;  /* 0x0000006667207239 */ /* 0x000fe400000014ff */
[----:B------:R-:W-:Y:S02]  /*b1b0*/  I2IP.S8.S32.SAT R136, R137, R136, R132 ;  /* 0x0000008889887239 */ /* 0x000fe40000001484 */
[----:B------:R-:W-:Y:S02]  /*b1c0*/  I2IP.S8.S32.SAT R137, R141, R140, R34 ;  /* 0x0000008c8d897239 */ /* 0x000fe40000001422 */
[----:B------:R-:W-:Y:S02]  /*b1d0*/  I2IP.S8.S32.SAT R138, R145, R144, R33 ;  /* 0x00000090918a7239 */ /* 0x000fe40000001421 */
[----:B------:R-:W-:Y:S02]  /*b1e0*/  I2IP.S8.S32.SAT R34, R95, R94, RZ ;  /* 0x0000005e5f227239 */ /* 0x000fe400000014ff */
[----:B------:R-:W-:Y:S01]  /*b1f0*/  I2IP.S8.S32.SAT R33, R99, R98, RZ ;  /* 0x0000006263217239 */ /* 0x000fe200000014ff */
[----:B------:R-:W-:Y:S01]  /*b200*/  STS.128 [R154+0x9300], R136 ;  /* 0x009300889a007388 */ /* 0x000fe20000000c00 */
[----:B------:R-:W-:Y:S02]  /*b210*/  I2IP.S8.S32.SAT R91, R101, R100, R32 ;  /* 0x00000064655b7239 */ /* 0x000fe40000001420 */
[----:B------:R-:W-:Y:S02]  /*b220*/  I2IP.S8.S32.SAT R32, R119, R118, RZ ;  /* 0x0000007677207239 */ /* 0x000fe400000014ff */
[----:B------:R-:W-:Y:S02]  /*b230*/  I2IP.S8.S32.SAT R89, R93, R92, R34 ;  /* 0x0000005c5d597239 */ /* 0x000fe40000001422 */
[----:B------:R-:W-:Y:S02]  /*b240*/  I2IP.S8.S32.SAT R90, R97, R96, R33 ;  /* 0x00000060615a7239 */ /* 0x000fe40000001421 */
[----:B------:R-:W-:Y:S02]  /*b250*/  I2IP.S8.S32.SAT R92, R107, R106, RZ ;  /* 0x0000006a6b5c7239 */ /* 0x000fe400000014ff */
[----:B------:R-:W-:Y:S01]  /*b260*/  I2IP.S8.S32.SAT R33, R115, R114, RZ ;  /* 0x0000007273217239 */ /* 0x000fe200000014ff */
[----:B------:R-:W-:Y:S01]  /*b270*/  STS.128 [R187+UR4+0xa300], R88 ;  /* 0x00a30058bb007988 */ /* 0x000fe20008000c04 */
[----:B------:R-:W-:Y:S02]  /*b280*/  I2IP.S8.S32.SAT R107, R117, R116, R32 ;  /* 0x00000074756b7239 */ /* 0x000fe40000001420 */
[----:B------:R-:W-:Y:S02]  /*b290*/  SHF.R.S32.HI R32, RZ, 0x18, R165 ;  /* 0x00000018ff207819 */ /* 0x000fe400000114a5 */
[----:B------:R-:W-:Y:S02]  /*b2a0*/  I2IP.S8.S32.SAT R106, R113, R112, R33 ;  /* 0x00000070716a7239 */ /* 0x000fe40000001421 */
[----:B------:R-:W-:Y:S01]  /*b2b0*/  I2IP.S8.S32.SAT R33, R59, R58, RZ ;  /* 0x0000003a3b217239 */ /* 0x000fe200000014ff */
[-C--:B------:R-:W-:Y:S01]  /*b2c0*/  IMAD R74, R32, R219.reuse, R74 ;  /* 0x000000db204a7224 */ /* 0x080fe200078e024a */
[----:B------:R-:W-:Y:S01]  /*b2d0*/  I2IP.S8.S32.SAT R34, R111, R110, RZ ;  /* 0x0000006e6f227239 */ /* 0x000fe200000014ff */
[-C--:B------:R-:W-:Y:S01]  /*b2e0*/  IMAD R75, R208, R219.reuse, R75 ;  /* 0x000000dbd04b7224 */ /* 0x080fe200078e024b */
[----:B------:R-:W-:Y:S02]  /*b2f0*/  MOV R32, R164 ;  /* 0x000000a400207202 */ /* 0x000fe40000000f00 */
[----:B------:R-:W-:Y:S02]  /*b300*/  I2IP.S8.S32.SAT R56, R57, R56, R33 ;  /* 0x0000003839387239 */ /* 0x000fe40000001421 */
[----:B------:R-:W-:Y:S01]  /*b310*/  I2IP.S8.S32.SAT R104, R105, R104, R92 ;  /* 0x0000006869687239 */ /* 0x000fe2000000145c */
[-C--:B------:R-:W-:Y:S01]  /*b320*/  IMAD R76, R32, R219.reuse, R76 ;  /* 0x000000db204c7224 */ /* 0x080fe200078e024c */
[----:B------:R-:W-:Y:S02]  /*b330*/  SHF.R.S32.HI R33, RZ, 0x18, R179 ;  /* 0x00000018ff217819 */ /* 0x000fe400000114b3 */
[----:B------:R-:W-:Y:S02]  /*b340*/  I2IP.S8.S32.SAT R105, R109, R108, R34 ;  /* 0x0000006c6d697239 */ /* 0x000fe40000001422 */
[----:B------:R-:W-:Y:S01]  /*b350*/  SHF.R.S32.HI R34, RZ, 0x18, R178 ;  /* 0x00000018ff227819 */ /* 0x000fe200000114b2 */
[----:B------:R-:W-:Y:S01]  /*b360*/  IMAD R77, R33, R219, R77 ;  /* 0x000000db214d7224 */ /* 0x000fe200078e024d */
[----:B------:R-:W-:Y:S01]  /*b370*/  MOV R32, R175 ;  /* 0x000000af00207202 */ /* 0x000fe20000000f00 */
[----:B------:R-:W-:Y:S01]  /*b380*/  STS.128 [R154+0xa300], R104 ;  /* 0x00a300689a007388 */ /* 0x000fe20000000c00 */
[----:B------:R-:W-:Y:S01]  /*b390*/  SHF.R.S32.HI R33, RZ, 0x18, R174 ;  /* 0x00000018ff217819 */ /* 0x000fe200000114ae */
[-C--:B------:R-:W-:Y:S01]  /*b3a0*/  IMAD R78, R34, R219.reuse, R78 ;  /* 0x000000db224e7224 */ /* 0x080fe200078e024e */
[----:B------:R-:W-:Y:S01]  /*b3b0*/  SHF.R.S32.HI R34, RZ, 0x18, R167 ;  /* 0x00000018ff227819 */ /* 0x000fe200000114a7 */
[-C--:B------:R-:W-:Y:S01]  /*b3c0*/  IMAD R79, R209, R219.reuse, R79 ;  /* 0x000000dbd14f7224 */ /* 0x080fe200078e024f */
[----:B------:R-:W-:Y:S01]  /*b3d0*/  I2IP.S8.S32.SAT R58, R67, R66, RZ ;  /* 0x00000042433a7239 */ /* 0x000fe200000014ff */
[-C--:B------:R-:W-:Y:S01]  /*b3e0*/  IMAD R80, R32, R219.reuse, R80 ;  /* 0x000000db20507224 */ /* 0x080fe200078e0250 */
[----:B------:R-:W-:Y:S01]  /*b3f0*/  MOV R32, R166 ;  /* 0x000000a600207202 */ /* 0x000fe20000000f00 */
[-C--:B------:R-:W-:Y:S01]  /*b400*/  IMAD R81, R33, R219.reuse, R81 ;  /* 0x000000db21517224 */ /* 0x080fe200078e0251 */
[----:B------:R-:W-:Y:S01]  /*b410*/  SHF.R.S32.HI R33, RZ, 0x18, R161 ;  /* 0x00000018ff217819 */ /* 0x000fe200000114a1 */
[-C--:B------:R-:W-:Y:S01]  /*b420*/  IMAD R82, R34, R219.reuse, R82 ;  /* 0x000000db22527224 */ /* 0x080fe200078e0252 */
[----:B------:R-:W-:Y:S01]  /*b430*/  SHF.R.S32.HI R34, RZ, 0x18, R160 ;  /* 0x00000018ff227819 */ /* 0x000fe200000114a0 */
[-C--:B------:R-:W-:Y:S01]  /*b440*/  IMAD R83, R210, R219.reuse, R83 ;  /* 0x000000dbd2537224 */ /* 0x080fe200078e0253 */
[----:B------:R-:W-:Y:S01]  /*b450*/  I2IP.S8.S32.SAT R59, R71, R70, RZ ;  /* 0x00000046473b7239 */ /* 0x000fe200000014ff */
[----:B------:R-:W-:Y:S01]  /*b460*/  IMAD R84, R32, R219, R84 ;  /* 0x000000db20547224 */ /* 0x000fe200078e0254 */
[----:B------:R-:W-:Y:S01]  /*b470*/  MOV R32, R247 ;  /* 0x000000f700207202 */ /* 0x000fe20000000f00 */
[-C--:B------:R-:W-:Y:S01]  /*b480*/  IMAD R85, R33, R219.reuse, R85 ;  /* 0x000000db21557224 */ /* 0x080fe200078e0255 */
[----:B------:R-:W-:Y:S01]  /*b490*/  I2IP.S8.S32.SAT R57, R61, R60, R62 ;  /* 0x0000003c3d397239 */ /* 0x000fe2000000143e */
[-C--:B------:R-:W-:Y:S01]  /*b4a0*/  IMAD R86, R34, R219.reuse, R86 ;  /* 0x000000db22567224 */ /* 0x080fe200078e0256 */
[----:B------:R-:W-:Y:S01]  /*b4b0*/  I2IP.S8.S32.SAT R58, R65, R64, R58 ;  /* 0x00000040413a7239 */ /* 0x000fe2000000143a */
[-C--:B------:R-:W-:Y:S01]  /*b4c0*/  IMAD R87, R211, R219.reuse, R87 ;  /* 0x000000dbd3577224 */ /* 0x080fe200078e0257 */
[----:B------:R-:W-:Y:S01]  /*b4d0*/  I2IP.S8.S32.SAT R59, R69, R68, R59 ;  /* 0x00000044453b7239 */ /* 0x000fe2000000143b */
[-C--:B------:R-:W-:Y:S01]  /*b4e0*/  IMAD R193, R32, R219.reuse, R193 ;  /* 0x000000db20c17224 */ /* 0x080fe200078e02c1 */
[----:B------:R-:W-:Y:S01]  /*b4f0*/  SHF.R.S32.HI R33, RZ, 0x18, R248 ;  /* 0x00000018ff217819 */ /* 0x000fe200000114f8 */
[----:B------:R-:W-:Y:S01]  /*b500*/  IMAD.MOV.U32 R32, RZ, RZ, R250 ;  /* 0x000000ffff207224 */ /* 0x000fe200078e00fa */
[----:B------:R-:W-:Y:S01]  /*b510*/  SHF.R.S32.HI R34, RZ, 0x18, R249 ;  /* 0x00000018ff227819 */ /* 0x000fe200000114f9 */
[----:B------:R1:W-:Y:S01]  /*b520*/  STS.128 [R187+UR4+0xb300], R56 ;  /* 0x00b30038bb007988 */ /* 0x0003e20008000c04 */
[----:B------:R-:W-:Y:S01]  /*b530*/  I2IP.S8.S32.SAT R74, R75, R74, RZ ;  /* 0x0000004a4b4a7239 */ /* 0x000fe200000014ff */
[-C--:B------:R-:W-:Y:S01]  /*b540*/  IMAD R194, R33, R219.reuse, R194 ;  /* 0x000000db21c27224 */ /* 0x080fe200078e02c2 */
[----:B------:R-:W-:Y:S01]  /*b550*/  SHF.R.S32.HI R33, RZ, 0x18, R251 ;  /* 0x00000018ff217819 */ /* 0x000fe200000114fb */
[-C--:B------:R-:W-:Y:S01]  /*b560*/  IMAD R195, R34, R219.reuse, R195 ;  /* 0x000000db22c37224 */ /* 0x080fe200078e02c3 */
[----:B------:R-:W-:Y:S01]  /*b570*/  SHF.R.S32.HI R34, RZ, 0x18, R252 ;  /* 0x00000018ff227819 */ /* 0x000fe200000114fc */
[-C--:B------:R-:W-:Y:S01]  /*b580*/  IMAD R196, R212, R219.reuse, R196 ;  /* 0x000000dbd4c47224 */ /* 0x080fe200078e02c4 */
[----:B------:R-:W-:Y:S01]  /*b590*/  I2IP.S8.S32.SAT R72, R73, R72, R74 ;  /* 0x0000004849487239 */ /* 0x000fe2000000144a */
[----:B------:R-:W-:Y:S01]  /*b5a0*/  IMAD R197, R32, R219, R197 ;  /* 0x000000db20c57224 */ /* 0x000fe200078e02c5 */
[----:B------:R-:W-:Y:S01]  /*b5b0*/  MOV R32, R163 ;  /* 0x000000a300207202 */ /* 0x000fe20000000f00 */
[-C--:B------:R-:W-:Y:S01]  /*b5c0*/  IMAD R198, R33, R219.reuse, R198 ;  /* 0x000000db21c67224 */ /* 0x080fe200078e02c6 */
[----:B------:R-:W-:Y:S01]  /*b5d0*/  SHF.R.S32.HI R33, RZ, 0x18, R162 ;  /* 0x00000018ff217819 */ /* 0x000fe200000114a2 */
[-C--:B------:R-:W-:Y:S01]  /*b5e0*/  IMAD R199, R34, R219.reuse, R199 ;  /* 0x000000db22c77224 */ /* 0x080fe200078e02c7 */
[----:B------:R-:W-:Y:S01]  /*b5f0*/  SHF.R.S32.HI R34, RZ, 0x18, R155 ;  /* 0x00000018ff227819 */ /* 0x000fe2000001149b */
[-C--:B------:R-:W-:Y:S02]  /*b600*/  IMAD R200, R213, R219.reuse, R200 ;  /* 0x000000dbd5c87224 */ /* 0x080fe400078e02c8 */
[-C--:B------:R-:W-:Y:S01]  /*b610*/  IMAD R201, R32, R219.reuse, R201 ;  /* 0x000000db20c97224 */ /* 0x080fe200078e02c9 */
[----:B------:R-:W-:Y:S01]  /*b620*/  MOV R32, R192 ;  /* 0x000000c000207202 */ /* 0x000fe20000000f00 */
[-C--:B------:R-:W-:Y:S01]  /*b630*/  IMAD R202, R33, R219.reuse, R202 ;  /* 0x000000db21ca7224 */ /* 0x080fe200078e02ca */
[----:B------:R-:W-:Y:S01]  /*b640*/  SHF.R.S32.HI R33, RZ, 0x18, R186 ;  /* 0x00000018ff217819 */ /* 0x000fe200000114ba */
[-C--:B------:R-:W-:Y:S01]  /*b650*/  IMAD R203, R34, R219.reuse, R203 ;  /* 0x000000db22cb7224 */ /* 0x080fe200078e02cb */
[----:B------:R-:W-:Y:S01]  /*b660*/  SHF.R.S32.HI R34, RZ, 0x18, R185 ;  /* 0x00000018ff227819 */ /* 0x000fe200000114b9 */
[-C--:B------:R-:W-:Y:S02]  /*b670*/  IMAD R204, R214, R219.reuse, R204 ;  /* 0x000000dbd6cc7224 */ /* 0x080fe400078e02cc */
[----:B------:R-:W-:Y:S01]  /*b680*/  IMAD R36, R32, R219, R36 ;  /* 0x000000db20247224 */ /* 0x000fe200078e0224 */
[----:B------:R-:W-:Y:S01]  /*b690*/  MOV R32, R223 ;  /* 0x000000df00207202 */ /* 0x000fe20000000f00 */
[-C--:B------:R-:W-:Y:S01]  /*b6a0*/  IMAD R37, R33, R219.reuse, R37 ;  /* 0x000000db21257224 */ /* 0x080fe200078e0225 */
[----:B------:R-:W-:Y:S01]  /*b6b0*/  SHF.R.S32.HI R33, RZ, 0x18, R224 ;  /* 0x00000018ff217819 */ /* 0x000fe200000114e0 */
[-C--:B------:R-:W-:Y:S01]  /*b6c0*/  IMAD R38, R34, R219.reuse, R38 ;  /* 0x000000db22267224 */ /* 0x080fe200078e0226 */
[----:B------:R-:W-:Y:S01]  /*b6d0*/  SHF.R.S32.HI R34, RZ, 0x18, R225 ;  /* 0x00000018ff227819 */ /* 0x000fe200000114e1 */
[-C--:B------:R-:W-:Y:S01]  /*b6e0*/  IMAD R39, R215, R219.reuse, R39 ;  /* 0x000000dbd7277224 */ /* 0x080fe200078e0227 */
[----:B-1----:R-:W-:Y:S01]  /*b6f0*/  I2IP.S8.S32.SAT R56, R79, R78, RZ ;  /* 0x0000004e4f387239 */ /* 0x002fe200000014ff */
[-C--:B------:R-:W-:Y:S01]  /*b700*/  IMAD R40, R32, R219.reuse, R40 ;  /* 0x000000db20287224 */ /* 0x080fe200078e0228 */
[----:B------:R-:W-:Y:S01]  /*b710*/  MOV R32, R226 ;  /* 0x000000e200207202 */ /* 0x000fe20000000f00 */
[-C--:B------:R-:W-:Y:S01]  /*b720*/  IMAD R41, R33, R219.reuse, R41 ;  /* 0x000000db21297224 */ /* 0x080fe200078e0229 */
[----:B------:R-:W-:Y:S01]  /*b730*/  I2IP.S8.S32.SAT R73, R77, R76, R56 ;  /* 0x0000004c4d497239 */ /* 0x000fe20000001438 */
[-C--:B------:R-:W-:Y:S01]  /*b740*/  IMAD R42, R34, R219.reuse, R42 ;  /* 0x000000db222a7224 */ /* 0x080fe200078e022a */
[----:B------:R-:W-:Y:S01]  /*b750*/  SHF.R.S32.HI R33, RZ, 0x18, R227 ;  /* 0x00000018ff217819 */ /* 0x000fe200000114e3 */
[-C--:B------:R-:W-:Y:S01]  /*b760*/  IMAD R43, R205, R219.reuse, R43 ;  /* 0x000000dbcd2b7224 */ /* 0x080fe200078e022b */
[----:B------:R-:W-:Y:S01]  /*b770*/  I2IP.S8.S32.SAT R56, R83, R82, RZ ;  /* 0x0000005253387239 */ /* 0x000fe200000014ff */
[-C--:B------:R-:W-:Y:S01]  /*b780*/  IMAD R44, R32, R219.reuse, R44 ;  /* 0x000000db202c7224 */ /* 0x080fe200078e022c */
[----:B------:R-:W-:Y:S01]  /*b790*/  SHF.R.S32.HI R34, RZ, 0x18, R229 ;  /* 0x00000018ff227819 */ /* 0x000fe200000114e5 */
[-C--:B------:R-:W-:Y:S01]  /*b7a0*/  IMAD R45, R33, R219.reuse, R45 ;  /* 0x000000db212d7224 */ /* 0x080fe200078e022d */
[----:B------:R-:W-:Y:S01]  /*b7b0*/  I2IP.S8.S32.SAT R74, R81, R80, R56 ;  /* 0x00000050514a7239 */ /* 0x000fe20000001438 */
[----:B------:R-:W-:Y:S01]  /*b7c0*/  IMAD.MOV.U32 R32, RZ, RZ, R232 ;  /* 0x000000ffff207224 */ /* 0x000fe200078e00e8 */
[----:B------:R-:W-:Y:S01]  /*b7d0*/  I2IP.S8.S32.SAT R56, R87, R86, RZ ;  /* 0x0000005657387239 */ /* 0x000fe200000014ff */
[-C--:B------:R-:W-:Y:S01]  /*b7e0*/  IMAD R46, R34, R219.reuse, R46 ;  /* 0x000000db222e7224 */ /* 0x080fe200078e022e */
[----:B------:R-:W-:Y:S01]  /*b7f0*/  SHF.R.S32.HI R33, RZ, 0x18, R233 ;  /* 0x00000018ff217819 */ /* 0x000fe200000114e9 */
[-C--:B------:R-:W-:Y:S01]  /*b800*/  IMAD R47, R206, R219.reuse, R47 ;  /* 0x000000dbce2f7224 */ /* 0x080fe200078e022f */
[----:B------:R-:W-:Y:S01]  /*b810*/  I2IP.S8.S32.SAT R75, R85, R84, R56 ;  /* 0x00000054554b7239 */ /* 0x000fe20000001438 */
[-C--:B------:R-:W-:Y:S01]  /*b820*/  IMAD R48, R32, R219.reuse, R48 ;  /* 0x000000db20307224 */ /* 0x080fe200078e0230 */
[----:B------:R-:W-:Y:S01]  /*b830*/  SHF.R.S32.HI R34, RZ, 0x18, R235 ;  /* 0x00000018ff227819 */ /* 0x000fe200000114eb */
[----:B------:R-:W-:Y:S01]  /*b840*/  IMAD R49, R33, R219, R49 ;  /* 0x000000db21317224 */ /* 0x000fe200078e0231 */
[----:B------:R-:W-:Y:S01]  /*b850*/  I2IP.S8.S32.SAT R56, R196, R195, RZ ;  /* 0x000000c3c4387239 */ /* 0x000fe200000014ff */
[----:B------:R1:W-:Y:S01]  /*b860*/  STS.128 [R154+0xb300], R72 ;  /* 0x00b300489a007388 */ /* 0x0003e20000000c00 */
[----:B------:R-:W-:Y:S01]  /*b870*/  I2IP.S8.S32.SAT R38, R39, R38, RZ ;  /* 0x0000002627267239 */ /* 0x000fe200000014ff */
[-C--:B------:R-:W-:Y:S01]  /*b880*/  IMAD R50, R34, R219.reuse, R50 ;  /* 0x000000db22327224 */ /* 0x080fe200078e0232 */
[----:B------:R-:W-:Y:S01]  /*b890*/  MOV R32, R238 ;  /* 0x000000ee00207202 */ /* 0x000fe20000000f00 */
[----:B------:R-:W-:Y:S01]  /*b8a0*/  IMAD R51, R207, R219, R51 ;  /* 0x000000dbcf337224 */ /* 0x000fe200078e0233 */
[----:B------:R-:W-:Y:S02]  /*b8b0*/  I2IP.S8.S32.SAT R196, R194, R193, R56 ;  /* 0x000000c1c2c47239 */ /* 0x000fe40000001438 */
[----:B------:R-:W-:Y:S01]  /*b8c0*/  I2IP.S8.S32.SAT R56, R200, R199, RZ ;  /* 0x000000c7c8387239 */ /* 0x000fe200000014ff */
[-C--:B------:R-:W-:Y:S01]  /*b8d0*/  IMAD R52, R32, R219.reuse, R52 ;  /* 0x000000db20347224 */ /* 0x080fe200078e0234 */
[----:B------:R-:W-:Y:S02]  /*b8e0*/  SHF.R.S32.HI R33, RZ, 0x18, R239 ;  /* 0x00000018ff217819 */ /* 0x000fe400000114ef */
[----:B------:R-:W-:Y:S02]  /*b8f0*/  I2IP.S8.S32.SAT R199, R37, R36, R38 ;  /* 0x0000002425c77239 */ /* 0x000fe40000001426 */
[----:B------:R-:W-:Y:S01]  /*b900*/  I2IP.S8.S32.SAT R36, R43, R42, RZ ;  /* 0x0000002a2b247239 */ /* 0x000fe200000014ff */
[-C--:B------:R-:W-:Y:S01]  /*b910*/  IMAD R53, R33, R219.reuse, R53 ;  /* 0x000000db21357224 */ /* 0x080fe200078e0235 */
[----:B------:R-:W-:Y:S02]  /*b920*/  SHF.R.S32.HI R34, RZ, 0x18, R241 ;  /* 0x00000018ff227819 */ /* 0x000fe400000114f1 */
[----:B------:R-:W-:Y:S02]  /*b930*/  I2IP.S8.S32.SAT R40, R41, R40, R36 ;  /* 0x0000002829287239 */ /* 0x000fe40000001424 */
[----:B------:R-:W-:Y:S01]  /*b940*/  MOV R32, R228 ;  /* 0x000000e400207202 */ /* 0x000fe20000000f00 */
[-C--:B------:R-:W-:Y:S01]  /*b950*/  IMAD R54, R34, R219.reuse, R54 ;  /* 0x000000db22367224 */ /* 0x080fe200078e0236 */
[----:B------:R-:W-:Y:S01]  /*b960*/  I2IP.S8.S32.SAT R36, R47, R46, RZ ;  /* 0x0000002e2f247239 */ /* 0x000fe200000014ff */
[-C--:B------:R-:W-:Y:S01]  /*b970*/  IMAD R55, R218, R219.reuse, R55 ;  /* 0x000000dbda377224 */ /* 0x080fe200078e0237 */
[----:B------:R-:W-:Y:S01]  /*b980*/  SHF.R.S32.HI R33, RZ, 0x18, R230 ;  /* 0x00000018ff217819 */ /* 0x000fe200000114e6 */
[-C--:B------:R-:W-:Y:S01]  /*b990*/  IMAD R0, R32, R219.reuse, R0 ;  /* 0x000000db20007224 */ /* 0x080fe200078e0200 */
[----:B------:R-:W-:Y:S02]  /*b9a0*/  SHF.R.S32.HI R34, RZ, 0x18, R231 ;  /* 0x00000018ff227819 */ /* 0x000fe400000114e7 */
[----:B------:R-:W-:Y:S01]  /*b9b0*/  I2IP.S8.S32.SAT R41, R45, R44, R36 ;  /* 0x0000002c2d297239 */ /* 0x000fe20000001424 */
[-C--:B------:R-:W-:Y:S01]  /*b9c0*/  IMAD R2, R33, R219.reuse, R2 ;  /* 0x000000db21027224 */ /* 0x080fe200078e0202 */
[----:B------:R-:W-:Y:S01]  /*b9d0*/  I2IP.S8.S32.SAT R36, R51, R50, RZ ;  /* 0x0000003233247239 */ /* 0x000fe200000014ff */
[-C--:B------:R-:W-:Y:S01]  /*b9e0*/  IMAD R3, R34, R219.reuse, R3 ;  /* 0x000000db22037224 */ /* 0x080fe200078e0203 */
[----:B------:R-:W-:Y:S01]  /*b9f0*/  MOV R32, R234 ;  /* 0x000000ea00207202 */ /* 0x000fe20000000f00 */
[-C--:B------:R-:W-:Y:S01]  /*ba00*/  IMAD R7, R184, R219.reuse, R7 ;  /* 0x000000dbb8077224 */ /* 0x080fe200078e0207 */
[----:B------:R-:W-:Y:S02]  /*ba10*/  I2IP.S8.S32.SAT R42, R49, R48, R36 ;  /* 0x00000030312a7239 */ /* 0x000fe40000001424 */
[----:B------:R-:W-:Y:S01]  /*ba20*/  I2IP.S8.S32.SAT R36, R55, R54, RZ ;  /* 0x0000003637247239 */ /* 0x000fe200000014ff */
[-C--:B------:R-:W-:Y:S01]  /*ba30*/  IMAD R4, R32, R219.reuse, R4 ;  /* 0x000000db20047224 */ /* 0x080fe200078e0204 */
[----:B------:R-:W-:Y:S02]  /*ba40*/  SHF.R.S32.HI R33, RZ, 0x18, R236 ;  /* 0x00000018ff217819 */ /* 0x000fe400000114ec */
[----:B------:R-:W-:Y:S02]  /*ba50*/  SHF.R.S32.HI R34, RZ, 0x18, R237 ;  /* 0x00000018ff227819 */ /* 0x000fe400000114ed */
[----:B------:R-:W-:Y:S01]  /*ba60*/  I2IP.S8.S32.SAT R43, R53, R52, R36 ;  /* 0x00000034352b7239 */ /* 0x000fe20000001424 */
[----:B------:R-:W-:Y:S01]  /*ba70*/  IMAD R5, R33, R219, R5 ;  /* 0x000000db21057224 */ /* 0x000fe200078e0205 */
[----:B------:R-:W-:Y:S01]  /*ba80*/  I2IP.S8.S32.SAT R36, R7, R3, RZ ;  /* 0x0000000307247239 */ /* 0x000fe200000014ff */
[-C--:B------:R-:W-:Y:S01]  /*ba90*/  IMAD R6, R34, R219.reuse, R6 ;  /* 0x000000db22067224 */ /* 0x080fe200078e0206 */
[----:B------:R-:W-:Y:S01]  /*baa0*/  MOV R3, R240 ;  /* 0x000000f000037202 */ /* 0x000fe20000000f00 */
[-C--:B------:R-:W-:Y:S01]  /*bab0*/  IMAD R11, R220, R219.reuse, R11 ;  /* 0x000000dbdc0b7224 */ /* 0x080fe200078e020b */
[----:B------:R-:W-:Y:S02]  /*bac0*/  SHF.R.S32.HI R7, RZ, 0x18, R242 ;  /* 0x00000018ff077819 */ /* 0x000fe400000114f2 */
[----:B------:R-:W-:Y:S01]  /*bad0*/  SHF.R.S32.HI R32, RZ, 0x18, R243 ;  /* 0x00000018ff207819 */ /* 0x000fe200000114f3 */
[-C--:B------:R-:W-:Y:S01]  /*bae0*/  IMAD R8, R3, R219.reuse, R8 ;  /* 0x000000db03087224 */ /* 0x080fe200078e0208 */
[----:B------:R-:W-:Y:S01]  /*baf0*/  I2IP.S8.S32.SAT R36, R2, R0, R36 ;  /* 0x0000000002247239 */ /* 0x000fe20000001424 */
[-C--:B------:R-:W-:Y:S01]  /*bb00*/  IMAD R9, R7, R219.reuse, R9 ;  /* 0x000000db07097224 */ /* 0x080fe200078e0209 */
[----:B------:R-:W-:Y:S01]  /*bb10*/  SHF.R.S32.HI R2, RZ, 0x18, R245 ;  /* 0x00000018ff027819 */ /* 0x000fe200000114f5 */
[----:B------:R-:W-:Y:S01]  /*bb20*/  IMAD R10, R32, R219, R10 ;  /* 0x000000db200a7224 */ /* 0x000fe200078e020a */
[----:B------:R-:W-:Y:S01]  /*bb30*/  SHF.R.S32.HI R3, RZ, 0x18, R246 ;  /* 0x00000018ff037819 */ /* 0x000fe200000114f6 */
[----:B------:R-:W-:Y:S01]  /*bb40*/  IMAD.MOV.U32 R0, RZ, RZ, R244 ;  /* 0x000000ffff007224 */ /* 0x000fe200078e00f4 */
[----:B------:R-:W-:Y:S01]  /*bb50*/  I2IP.S8.S32.SAT R197, R198, R197, R56 ;  /* 0x000000c5c6c57239 */ /* 0x000fe20000001438 */
[----:B------:R-:W-:Y:S01]  /*bb60*/  IMAD R15, R221, R219, R15 ;  /* 0x000000dbdd0f7224 */ /* 0x000fe200078e020f */
        /* <DEDUP_REMOVED lines=12> */
[----:B------:R-:W-:Y:S01]  /*bc30*/  SHF.R.S32.HI R2, RZ, 0x18, R128 ;  /* 0x00000018ff027819 */ /* 0x000fe20000011480 */
[-C--:B------:R-:W-:Y:S01]  /*bc40*/  IMAD R18, R3, R219.reuse, R18 ;  /* 0x000000db03127224 */ /* 0x080fe200078e0212 */
[----:B------:R-:W-:Y:S01]  /*bc50*/  SHF.R.S32.HI R3, RZ, 0x18, R129 ;  /* 0x00000018ff037819 */ /* 0x000fe20000011481 */
[----:B------:R-:W-:Y:S01]  /*bc60*/  IMAD R23, R120, R219, R23 ;  /* 0x000000db78177224 */ /* 0x000fe200078e0217 */
[----:B------:R-:W-:Y:S01]  /*bc70*/  I2IP.S8.S32.SAT R198, R202, R201, R56 ;  /* 0x000000c9cac67239 */ /* 0x000fe20000001438 */
[-C--:B------:R-:W-:Y:S01]  /*bc80*/  IMAD R20, R0, R219.reuse, R20 ;  /* 0x000000db00147224 */ /* 0x080fe200078e0214 */
[----:B------:R-:W-:Y:S01]  /*bc90*/  MOV R0, R130 ;  /* 0x0000008200007202 */ /* 0x000fe20000000f00 */
[-C--:B------:R-:W-:Y:S01]  /*bca0*/  IMAD R21, R2, R219.reuse, R21 ;  /* 0x000000db02157224 */ /* 0x080fe200078e0215 */
[----:B------:R-:W-:Y:S01]  /*bcb0*/  SHF.R.S32.HI R2, RZ, 0x18, R131 ;  /* 0x00000018ff027819 */ /* 0x000fe20000011483 */
[----:B------:R1:W-:Y:S01]  /*bcc0*/  STS.128 [R187+UR4+0xc300], R196 ;  /* 0x00c300c4bb007988 */ /* 0x0003e20008000c04 */
[-C--:B------:R-:W-:Y:S01]  /*bcd0*/  IMAD R22, R3, R219.reuse, R22 ;  /* 0x000000db03167224 */ /* 0x080fe200078e0216 */
[----:B------:R-:W-:Y:S01]  /*bce0*/  I2IP.S8.S32.SAT R37, R5, R4, R6 ;  /* 0x0000000405257239 */ /* 0x000fe20000001406 */
[-C--:B------:R-:W-:Y:S01]  /*bcf0*/  IMAD R27, R121, R219.reuse, R27 ;  /* 0x000000db791b7224 */ /* 0x080fe200078e021b */
[----:B------:R-:W-:Y:S01]  /*bd00*/  I2IP.S8.S32.SAT R4, R15, R10, RZ ;  /* 0x0000000a0f047239 */ /* 0x000fe200000014ff */
[-C--:B------:R-:W-:Y:S01]  /*bd10*/  IMAD R24, R0, R219.reuse, R24 ;  /* 0x000000db00187224 */ /* 0x080fe200078e0218 */
[----:B------:R-:W-:Y:S01]  /*bd20*/  SHF.R.S32.HI R0, RZ, 0x18, R134 ;  /* 0x00000018ff007819 */ /* 0x000fe20000011486 */
[----:B------:R-:W-:Y:S01]  /*bd30*/  IMAD R25, R2, R219, R25 ;  /* 0x000000db02197224 */ /* 0x000fe200078e0219 */
[----:B------:R1:W-:Y:S01]  /*bd40*/  STS.128 [R154+0xc300], R40 ;  /* 0x00c300289a007388 */ /* 0x0003e20000000c00 */
[----:B------:R-:W-:Y:S02]  /*bd50*/  MOV R2, R135 ;  /* 0x0000008700027202 */ /* 0x000fe40000000f00 */
[-C--:B------:R-:W-:Y:S01]  /*bd60*/  IMAD R26, R0, R219.reuse, R26 ;  /* 0x000000db001a7224 */ /* 0x080fe200078e021a */
[----:B------:R-:W-:Y:S01]  /*bd70*/  SHF.R.S32.HI R3, RZ, 0x18, R152 ;  /* 0x00000018ff037819 */ /* 0x000fe20000011498 */
[-C--:B------:R-:W-:Y:S01]  /*bd80*/  IMAD R31, R122, R219.reuse, R31 ;  /* 0x000000db7a1f7224 */ /* 0x080fe200078e021f */
[----:B------:R-:W-:Y:S01]  /*bd90*/  I2IP.S8.S32.SAT R38, R9, R8, R4 ;  /* 0x0000000809267239 */ /* 0x000fe20000001404 */
[-C--:B------:R-:W-:Y:S01]  /*bda0*/  IMAD R28, R2, R219.reuse, R28 ;  /* 0x000000db021c7224 */ /* 0x080fe200078e021c */
[----:B------:R-:W-:Y:S01]  /*bdb0*/  SHF.R.S32.HI R4, RZ, 0x18, R153 ;  /* 0x00000018ff047819 */ /* 0x000fe20000011499 */
[-C--:B------:R-:W-:Y:S01]  /*bdc0*/  IMAD R29, R3, R219.reuse, R29 ;  /* 0x000000db031d7224 */ /* 0x080fe200078e021d */
[----:B------:R-:W-:Y:S02]  /*bdd0*/  I2IP.S8.S32.SAT R5, R19, R14, RZ ;  /* 0x0000000e13057239 */ /* 0x000fe400000014ff */
[----:B------:R-:W-:Y:S01]  /*bde0*/  I2IP.S8.S32.SAT R3, R27, R22, RZ ;  /* 0x000000161b037239 */ /* 0x000fe200000014ff */
[-C--:B------:R-:W-:Y:S01]  /*bdf0*/  IMAD R30, R4, R219.reuse, R30 ;  /* 0x000000db041e7224 */ /* 0x080fe200078e021e */
[----:B------:R-:W-:Y:S01]  /*be00*/  I2IP.S8.S32.SAT R39, R13, R12, R5 ;  /* 0x0000000c0d277239 */ /* 0x000fe20000001405 */
[----:B------:R-:W-:Y:S01]  /*be10*/  IMAD R35, R123, R219, R35 ;  /* 0x000000db7b237224 */ /* 0x000fe200078e0223 */
[----:B------:R-:W-:Y:S02]  /*be20*/  I2IP.S8.S32.SAT R4, R23, R18, RZ ;  /* 0x0000001217047239 */ /* 0x000fe400000014ff */
[----:B------:R-:W-:Y:S01]  /*be30*/  I2IP.S8.S32.SAT R2, R31, R26, RZ ;  /* 0x0000001a1f027239 */ /* 0x000fe200000014ff */
[----:B------:R1:W-:Y:S01]  /*be40*/  STS.128 [R187+UR4+0xd300], R36 ;  /* 0x00d30024bb007988 */ /* 0x0003e20008000c04 */
[----:B------:R-:W-:Y:S02]  /*be50*/  I2IP.S8.S32.SAT R0, R35, R30, RZ ;  /* 0x0000001e23007239 */ /* 0x000fe400000014ff */
[----:B------:R-:W-:Y:S02]  /*be60*/  I2IP.S8.S32.SAT R16, R17, R16, R4 ;  /* 0x0000001011107239 */ /* 0x000fe40000001404 */
[----:B------:R-:W-:Y:S02]  /*be70*/  I2IP.S8.S32.SAT R17, R21, R20, R3 ;  /* 0x0000001415117239 */ /* 0x000fe40000001403 */
[----:B------:R-:W-:Y:S02]  /*be80*/  I2IP.S8.S32.SAT R18, R25, R24, R2 ;  /* 0x0000001819127239 */ /* 0x000fe40000001402 */
[----:B------:R-:W-:Y:S05]  /*be90*/  I2IP.S8.S32.SAT R19, R29, R28, R0 ;  /* 0x0000001c1d137239 */ /* 0x000fea0000001400 */
[----:B------:R1:W-:Y:S01]  /*bea0*/  STS.128 [R154+0xd300], R16 ;  /* 0x00d300109a007388 */ /* 0x0003e20000000c00 */
[----:B------:R-:W-:Y:S01]  /*beb0*/  @!PT LDS RZ, [RZ] ;  /* 0x00000000fffff984 */ /* 0x000fe20000000800 */
[----:B------:R-:W-:Y:S01]  /*bec0*/  @!PT LDS RZ, [RZ] ;  /* 0x00000000fffff984 */ /* 0x000fe20000000800 */
[----:B------:R-:W-:Y:S01]  /*bed0*/  @!PT LDS RZ, [RZ] ;  /* 0x00000000fffff984 */ /* 0x000fe20000000800 */
[----:B------:R-:W-:Y:S01]  /*bee0*/  @!PT LDS RZ, [RZ] ;  /* 0x00000000fffff984 */ /* 0x000fe20000000800 */
[----:B------:R2:W-:Y:S07]  /*bef0*/  MEMBAR.ALL.CTA ;  /* 0x0000000000007992 */ /* 0x0005ee0000008000 */
[----:B--2---:R-:W2:Y:S02]  /*bf00*/  FENCE.VIEW.ASYNC.S ;  /* 0x00000000000073c6 */ /* 0x004ea40000000000 */
[----:B--2---:R-:W-:Y:S06]  /*bf10*/  BAR.SYNC.DEFER_BLOCKING 0x1, 0x80 ;  /* 0x0042000000007b1d */ /* 0x004fec0000010000 */
[----:B------:R-:W-:Y:S05]  /*bf20*/  @P1 BRA `(.L_x_133) ;  /* 0x0000000000a01947 */ /* 0x000fea0003800000 */
[----:B------:R-:W2:Y:S01]  /*bf30*/  LDCU.64 UR6, c[0x0][0x348] ;  /* 0x00006900ff0677ac */ /* 0x000ea20008000a00 */
[----:B------:R-:W-:Y:S02]  /*bf40*/  UIMAD UR9, UR47, 0xe0, URZ ;  /* 0x000000e02f0978a4 */ /* 0x000fe4000f8e02ff */
[----:B------:R-:W-:Y:S02]  /*bf50*/  USHF.L.U32 UR10, UR46, 0x7, URZ ;  /* 0x000000072e0a7899 */ /* 0x000fe400080006ff */
[----:B------:R-:W-:Y:S01]  /*bf60*/  UIADD3 UR8, UPT, UPT, UR4, 0x7300, URZ ;  /* 0x0000730004087890 */ /* 0x000fe2000fffe0ff */
[----:B------:R-:W-:Y:S01]  /*bf70*/  UMOV UR11, UR36 ;  /* 0x00000024000b7c82 */ /* 0x000fe20008000000 */
[----:B------:R-:W-:Y:S02]  /*bf80*/  UIADD3 UR16, UPT, UPT, UR4, 0x8300, URZ ;  /* 0x0000830004107890 */ /* 0x000fe4000fffe0ff */
[----:B------:R-:W-:Y:S01]  /*bf90*/  UIADD3 UR17, UPT, UPT, UR9, 0x20, URZ ;  /* 0x0000002009117890 */ /* 0x000fe2000fffe0ff */
[----:B------:R-:W-:Y:S01]  /*bfa0*/  UMOV UR19, UR36 ;  /* 0x0000002400137c82 */ /* 0x000fe20008000000 */
[----:B------:R-:W-:Y:S01]  /*bfb0*/  UMOV UR18, UR10 ;  /* 0x0000000a00127c82 */ /* 0x000fe20008000000 */
[----:B------:R-:W-:Y:S02]  /*bfc0*/  UIADD3 UR28, UPT, UPT, UR4, 0x9300, URZ ;  /* 0x00009300041c7890 */ /* 0x000fe4000fffe0ff */
[----:B--2---:R-:W-:Y:S02]  /*bfd0*/  UIADD3 UR6, UP0, UPT, UR6, 0x680, URZ ;  /* 0x0000068006067890 */ /* 0x004fe4000ff1e0ff */
[----:B------:R-:W-:Y:S02]  /*bfe0*/  UIADD3 UR29, UPT, UPT, UR9, 0x40, URZ ;  /* 0x00000040091d7890 */ /* 0x000fe4000fffe0ff */
[----:B------:R-:W-:Y:S01]  /*bff0*/  UIADD3.X UR7, UPT, UPT, URZ, UR7, URZ, UP0, !UPT ;  /* 0x00000007ff077290 */ /* 0x000fe200087fe4ff */
[----:B------:R-:W-:Y:S01]  /*c000*/  UMOV UR31, UR36 ;  /* 0x00000024001f7c82 */ /* 0x000fe20008000000 */
[----:B------:R-:W-:Y:S01]  /*c010*/  UMOV UR30, UR10 ;  /* 0x0000000a001e7c82 */ /* 0x000fe20008000000 */
[----:B------:R-:W-:Y:S02]  /*c020*/  UIADD3 UR32, UPT, UPT, UR4, 0xa300, URZ ;  /* 0x0000a30004207890 */ /* 0x000fe4000fffe0ff */
[----:B------:R-:W-:Y:S01]  /*c030*/  UIADD3 UR33, UPT, UPT, UR9, 0x60, URZ ;  /* 0x0000006009217890 */ /* 0x000fe2000fffe0ff */
[----:B------:R-:W-:Y:S03]  /*c040*/  UMOV UR35, UR36 ;  /* 0x0000002400237c82 */ /* 0x000fe60008000000 */
[----:B------:R2:W-:Y:S01]  /*c050*/  UTMASTG.3D [UR8], [UR6] ;  /* 0x00000008060073b5 */ /* 0x0005e20008010000 */
[----:B------:R-:W-:Y:S01]  /*c060*/  UMOV UR34, UR10 ;  /* 0x0000000a00227c82 */ /* 0x000fe20008000000 */
[----:B------:R-:W-:Y:S02]  /*c070*/  UIADD3 UR24, UPT, UPT, UR4, 0xb300, URZ ;  /* 0x0000b30004187890 */ /* 0x000fe4000fffe0ff */
[----:B------:R-:W-:Y:S01]  /*c080*/  UIADD3 UR25, UPT, UPT, UR9, 0x80, URZ ;  /* 0x0000008009197890 */ /* 0x000fe2000fffe0ff */
[----:B------:R-:W-:Y:S01]  /*c090*/  UMOV UR27, UR36 ;  /* 0x00000024001b7c82 */ /* 0x000fe20008000000 */
[----:B------:R-:W-:Y:S01]  /*c0a0*/  UMOV UR26, UR10 ;  /* 0x0000000a001a7c82 */ /* 0x000fe20008000000 */
[----:B------:R2:W-:Y:S01]  /*c0b0*/  UTMASTG.3D [UR16], [UR6] ;  /* 0x00000010060073b5 */ /* 0x0005e20008010000 */
[----:B------:R-:W-:Y:S02]  /*c0c0*/  UIADD3 UR20, UPT, UPT, UR4, 0xc300, URZ ;  /* 0x0000c30004147890 */ /* 0x000fe4000fffe0ff */
[----:B------:R-:W-:Y:S01]  /*c0d0*/  UIADD3 UR21, UPT, UPT, UR9, 0xa0, URZ ;  /* 0x000000a009157890 */ /* 0x000fe2000fffe0ff */
[----:B------:R-:W-:Y:S01]  /*c0e0*/  UMOV UR23, UR36 ;  /* 0x0000002400177c82 */ /* 0x000fe20008000000 */
[----:B------:R-:W-:Y:S01]  /*c0f0*/  UMOV UR22, UR10 ;  /* 0x0000000a00167c82 */ /* 0x000fe20008000000 */
[----:B------:R-:W-:Y:S01]  /*c100*/  UIADD3 UR12, UPT, UPT, UR4, 0xd300, URZ ;  /* 0x0000d300040c7890 */ /* 0x000fe2000fffe0ff */
[----:B------:R2:W-:Y:S01]  /*c110*/  UTMASTG.3D [UR28], [UR6] ;  /* 0x0000001c060073b5 */ /* 0x0005e20008010000 */
[----:B------:R-:W-:Y:S01]  /*c120*/  UIADD3 UR13, UPT, UPT, UR9, 0xc0, URZ ;  /* 0x000000c0090d7890 */ /* 0x000fe2000fffe0ff */
[----:B------:R-:W-:Y:S01]  /*c130*/  UMOV UR15, UR36 ;  /* 0x00000024000f7c82 */ /* 0x000fe20008000000 */
[----:B------:R-:W-:Y:S01]  /*c140*/  UMOV UR14, UR10 ;  /* 0x0000000a000e7c82 */ /* 0x000fe20008000000 */
[----:B------:R2:W-:Y:S01]  /*c150*/  UTMASTG.3D [UR32], [UR6] ;  /* 0x00000020060073b5 */ /* 0x0005e20008010000 */
[----:B------:R2:W-:Y:S01]  /*c160*/  UTMASTG.3D [UR24], [UR6] ;  /* 0x00000018060073b5 */ /* 0x0005e20008010000 */
[----:B------:R2:W-:Y:S04]  /*c170*/  UTMASTG.3D [UR20], [UR6] ;  /* 0x00000014060073b5 */ /* 0x0005e80008010000 */
[----:B------:R2:W-:Y:S01]  /*c180*/  UTMASTG.3D [UR12], [UR6] ;  /* 0x0000000c060073b5 */ /* 0x0005e20008010000 */
[----:B------:R0:W-:Y:S01]  /*c190*/  UTMACMDFLUSH ;  /* 0x00000000000079b7 */ /* 0x0001e20000000000 */
[----:B--2---:R-:W-:Y:S04]  /*c1a0*/  DEPBAR.LE SB0, 0x0 ;  /* 0x000080000000791a */ /* 0x004fe80000000000 */
.L_x_133:
[----:B------:R-:W-:Y:S05]  /*c1b0*/  BSYNC.RECONVERGENT B0 ;  /* 0x0000000000007941 */ /* 0x000fea0003800200 */
.L_x_132:
[----:B------:R-:W-:Y:S01]  /*c1c0*/  UISETP.NE.AND UP2, UPT, UR48, URZ, UPT ;  /* 0x000000ff3000728c */ /* 0x000fe2000bf45270 */
[----:B------:R-:W-:Y:S01]  /*c1d0*/  BAR.SYNC.DEFER_BLOCKING 0x1, 0x80 ;  /* 0x0042000000007b1d */ /* 0x000fe20000010000 */
[----:B------:R-:W-:Y:S02]  /*c1e0*/  UISETP.NE.AND UP0, UPT, UR45, 0x2, UPT ;  /* 0x000000022d00788c */ /* 0x000fe4000bf05270 */
[----:B------:R-:W-:Y:S02]  /*c1f0*/  UISETP.NE.AND UP1, UPT, UR5, 0x2, UPT ;  /* 0x000000020500788c */ /* 0x000fe4000bf25270 */
[----:B------:R-:W-:Y:S02]  /*c200*/  USEL UR6, URZ, 0x1, UP0 ;  /* 0x00000001ff067887 */ /* 0x000fe40008000000 */
[----:B------:R-:W-:Y:S02]  /*c210*/  USEL UR4, URZ, 0x1, UP1 ;  /* 0x00000001ff047887 */ /* 0x000fe40008800000 */
[----:B------:R-:W-:Y:S02]  /*c220*/  UIADD3 UR47, UPT, UPT, UR37, UR57, URZ ;  /* 0x00000039252f7290 */ /* 0x000fe4000fffe0ff */
[----:B------:R-:W-:Y:S02]  /*c230*/  UIADD3 UR46, UPT, UPT, UR38, UR56, URZ ;  /* 0x00000038262e7290 */ /* 0x000fe4000fffe0ff */
[----:B------:R-:W-:Y:S02]  /*c240*/  USEL UR18, UR45, URZ, UP0 ;  /* 0x000000ff2d127287 */ /* 0x000fe40008000000 */
[----:B------:R-:W-:Y:S02]  /*c250*/  USEL UR43, UR5, URZ, UP1 ;  /* 0x000000ff052b7287 */ /* 0x000fe40008800000 */
[----:B------:R-:W-:Y:S02]  /*c260*/  ULOP3.LUT UR49, UR49, UR6, URZ, 0x3c, !UPT ;  /* 0x0000000631317292 */ /* 0x000fe4000f8e3cff */
[----:B------:R-:W-:Y:S01]  /*c270*/  ULOP3.LUT UR50, UR50, UR4, URZ, 0x3c, !UPT ;  /* 0x0000000432327292 */ /* 0x000fe2000f8e3cff */
[----:B------:R-:W-:Y:S01]  /*c280*/  UMOV UR36, UR51 ;  /* 0x0000003300247c82 */ /* 0x000fe20008000000 */
[----:B------:R-:W-:Y:S10]  /*c290*/  BRA.U UP2, `(.L_x_134) ;  /* 0xffffff9902807547 */ /* 0x000ff4000b83ffff */
[----:B------:R-:W-:Y:S05]  /*c2a0*/  EXIT ;  /* 0x000000000000794d */ /* 0x000fea0003800000 */
.L_x_25:
[----:B--2---:R2:W3:Y:S02]  /*c2b0*/  SYNCS.PHASECHK.TRANS64.TRYWAIT P0, [R2+URZ+0x1d0], R3 ;  /* 0x0001d003020075a7 */ /* 0x0044e400080011ff */
[----:B---3--:R-:W-:Y:S05]  /*c2c0*/  @!P0 NANOSLEEP.SYNCS 0x989680 ;  /* 0x009896800000895d */ /* 0x008fea0003900000 */
[----:B------:R-:W3:Y:S02]  /*c2d0*/  @!P0 SYNCS.PHASECHK.TRANS64 P0, [R2+URZ+0x1d0], R3 ;  /* 0x0001d003020085a7 */ /* 0x000ee400080010ff */
[----:B---3--:R-:W-:Y:S05]  /*c2e0*/  @!P0 BRA `(.L_x_25) ;  /* 0xfffffffc00f08947 */ /* 0x008fea000383ffff */
[----:B------:R-:W-:Y:S05]  /*c2f0*/  BRA `(.L_x_135) ;  /* 0xffffff5800087947 */ /* 0x000fea000383ffff */
.L_x_28:
[----:B------:R-:W-:Y:S07]  /*c300*/  MOV R4, UR33 ;  /* 0x0000002100047c02 */ /* 0x000fee0008000f00 */
.L_x_136:
[----:B-1----:R1:W2:Y:S02]  /*c310*/  SYNCS.PHASECHK.TRANS64.TRYWAIT P0, [R4+URZ+0xb0], R2 ;  /* 0x0000b002040075a7 */ /* 0x0022a400080011ff */
[----:B--2---:R-:W-:Y:S05]  /*c320*/  @!P0 NANOSLEEP.SYNCS 0x989680 ;  /* 0x009896800000895d */ /* 0x004fea0003900000 */
[----:B------:R-:W2:Y:S02]  /*c330*/  @!P0 SYNCS.PHASECHK.TRANS64 P0, [R4+URZ+0xb0], R2 ;  /* 0x0000b002040085a7 */ /* 0x000ea400080010ff */
[----:B--2---:R-:W-:Y:S05]  /*c340*/  @!P0 BRA `(.L_x_136) ;  /* 0xfffffffc00f08947 */ /* 0x004fea000383ffff */
[----:B------:R-:W-:Y:S05]  /*c350*/  BRA `(.L_x_27) ;  /* 0xffffff5800647947 */ /* 0x000fea000383ffff */
.L_x_35:
[----:B------:R-:W-:Y:S07]  /*c360*/  MOV R4, UR17 ;  /* 0x0000001100047c02 */ /* 0x000fee0008000f00 */
.L_x_137:
[----:B-1----:R1:W2:Y:S02]  /*c370*/  SYNCS.PHASECHK.TRANS64.TRYWAIT P0, [R4+URZ+0xb0], R2 ;  /* 0x0000b002040075a7 */ /* 0x0022a400080011ff */
[----:B--2---:R-:W-:Y:S05]  /*c380*/  @!P0 NANOSLEEP.SYNCS 0x989680 ;  /* 0x009896800000895d */ /* 0x004fea0003900000 */
[----:B------:R-:W2:Y:S02]  /*c390*/  @!P0 SYNCS.PHASECHK.TRANS64 P0, [R4+URZ+0xb0], R2 ;  /* 0x0000b002040085a7 */ /* 0x000ea400080010ff */
[----:B--2---:R-:W-:Y:S05]  /*c3a0*/  @!P0 BRA `(.L_x_137) ;  /* 0xfffffffc00f08947 */ /* 0x004fea000383ffff */
[----:B------:R-:W-:Y:S05]  /*c3b0*/  BRA `(.L_x_34) ;  /* 0xffffff5c00207947 */ /* 0x000fea000383ffff */
.L_x_40:
[----:B-1----:R1:W2:Y:S02]  /*c3c0*/  SYNCS.PHASECHK.TRANS64.TRYWAIT P0, [R3+URZ+0x180], R2 ;  /* 0x00018002030075a7 */ /* 0x0022a400080011ff */
[----:B--2---:R-:W-:Y:S05]  /*c3d0*/  @!P0 NANOSLEEP.SYNCS 0x989680 ;  /* 0x009896800000895d */ /* 0x004fea0003900000 */
[----:B------:R-:W2:Y:S02]  /*c3e0*/  @!P0 SYNCS.PHASECHK.TRANS64 P0, [R3+URZ+0x180], R2 ;  /* 0x00018002030085a7 */ /* 0x000ea400080010ff */
[----:B--2---:R-:W-:Y:S05]  /*c3f0*/  @!P0 BRA `(.L_x_40) ;  /* 0xfffffffc00f08947 */ /* 0x004fea000383ffff */
[----:B------:R-:W-:Y:S05]  /*c400*/  BRA `(.L_x_138) ;  /* 0xffffff5c00c47947 */ /* 0x000fea000383ffff */
.L_x_44:
[----:B------:R-:W-:-:S07]  /*c410*/  MOV R3, UR4 ;  /* 0x0000000400037c02 */ /* 0x000fce0008000f00 */
.L_x_139:
[----:B-1----:R1:W2:Y:S02]  /*c420*/  SYNCS.PHASECHK.TRANS64.TRYWAIT P0, [R3+URZ], R2 ;  /* 0x00000002030075a7 */ /* 0x0022a400080011ff */
[----:B--2---:R-:W-:Y:S05]  /*c430*/  @!P0 NANOSLEEP.SYNCS 0x989680 ;  /* 0x009896800000895d */ /* 0x004fea0003900000 */
[----:B------:R-:W2:Y:S02]  /*c440*/  @!P0 SYNCS.PHASECHK.TRANS64 P0, [R3+URZ], R2 ;  /* 0x00000002030085a7 */ /* 0x000ea400080010ff */
[----:B--2---:R-:W-:Y:S05]  /*c450*/  @!P0 BRA `(.L_x_139) ;  /* 0xfffffffc00f08947 */ /* 0x004fea000383ffff */
[----:B------:R-:W-:Y:S05]  /*c460*/  BRA `(.L_x_140) ;  /* 0xffffff6400687947 */ /* 0x000fea000383ffff */
.L_x_45:
[----:B------:R-:W-:-:S07]  /*c470*/  MOV R3, UR5 ;  /* 0x0000000500037c02 */ /* 0x000fce0008000f00 */
.L_x_141:
[----:B-1----:R1:W2:Y:S02]  /*c480*/  SYNCS.PHASECHK.TRANS64.TRYWAIT P0, [R3+URZ], R2 ;  /* 0x00000002030075a7 */ /* 0x0022a400080011ff */
[----:B--2---:R-:W-:Y:S05]  /*c490*/  @!P0 NANOSLEEP.SYNCS 0x989680 ;  /* 0x009896800000895d */ /* 0x004fea0003900000 */
[----:B------:R-:W2:Y:S02]  /*c4a0*/  @!P0 SYNCS.PHASECHK.TRANS64 P0, [R3+URZ], R2 ;  /* 0x00000002030085a7 */ /* 0x000ea400080010ff */
[----:B--2---:R-:W-:Y:S05]  /*c4b0*/  @!P0 BRA `(.L_x_141) ;  /* 0xfffffffc00f08947 */ /* 0x004fea000383ffff */
[----:B------:R-:W-:Y:S05]  /*c4c0*/  BRA `(.L_x_142) ;  /* 0xffffff6400747947 */ /* 0x000fea000383ffff */
.L_x_46:
[----:B------:R-:W-:-:S07]  /*c4d0*/  MOV R3, UR5 ;  /* 0x0000000500037c02 */ /* 0x000fce0008000f00 */
.L_x_143:
[----:B-1----:R1:W2:Y:S02]  /*c4e0*/  SYNCS.PHASECHK.TRANS64.TRYWAIT P0, [R3+URZ], R2 ;  /* 0x00000002030075a7 */ /* 0x0022a400080011ff */
[----:B--2---:R-:W-:Y:S05]  /*c4f0*/  @!P0 NANOSLEEP.SYNCS 0x989680 ;  /* 0x009896800000895d */ /* 0x004fea0003900000 */
[----:B------:R-:W2:Y:S02]  /*c500*/  @!P0 SYNCS.PHASECHK.TRANS64 P0, [R3+URZ], R2 ;  /* 0x00000002030085a7 */ /* 0x000ea400080010ff */
[----:B--2---:R-:W-:Y:S05]  /*c510*/  @!P0 BRA `(.L_x_143) ;  /* 0xfffffffc00f08947 */ /* 0x004fea000383ffff */
[----:B------:R-:W-:Y:S05]  /*c520*/  BRA `(.L_x_144) ;  /* 0xffffff6400807947 */ /* 0x000fea000383ffff */
.L_x_47:
[----:B------:R-:W-:-:S07]  /*c530*/  MOV R3, UR5 ;  /* 0x0000000500037c02 */ /* 0x000fce0008000f00 */
.L_x_145:
[----:B-1----:R1:W2:Y:S02]  /*c540*/  SYNCS.PHASECHK.TRANS64.TRYWAIT P0, [R3+URZ], R2 ;  /* 0x00000002030075a7 */ /* 0x0022a400080011ff */
[----:B--2---:R-:W-:Y:S05]  /*c550*/  @!P0 NANOSLEEP.SYNCS 0x989680 ;  /* 0x009896800000895d */ /* 0x004fea0003900000 */
[----:B------:R-:W2:Y:S02]  /*c560*/  @!P0 SYNCS.PHASECHK.TRANS64 P0, [R3+URZ], R2 ;  /* 0x00000002030085a7 */ /* 0x000ea400080010ff */
[----:B--2---:R-:W-:Y:S05]  /*c570*/  @!P0 BRA `(.L_x_145) ;  /* 0xfffffffc00f08947 */ /* 0x004fea000383ffff */
[----:B------:R-:W-:Y:S05]  /*c580*/  BRA `(.L_x_146) ;  /* 0xffffff64008c7947 */ /* 0x000fea000383ffff */
.L_x_48:
[----:B------:R-:W-:-:S07]  /*c590*/  MOV R3, UR5 ;  /* 0x0000000500037c02 */ /* 0x000fce0008000f00 */
.L_x_147:
[----:B-1----:R1:W2:Y:S02]  /*c5a0*/  SYNCS.PHASECHK.TRANS64.TRYWAIT P0, [R3+URZ], R2 ;  /* 0x00000002030075a7 */ /* 0x0022a400080011ff */
[----:B--2---:R-:W-:Y:S05]  /*c5b0*/  @!P0 NANOSLEEP.SYNCS 0x989680 ;  /* 0x009896800000895d */ /* 0x004fea0003900000 */
[----:B------:R-:W2:Y:S02]  /*c5c0*/  @!P0 SYNCS.PHASECHK.TRANS64 P0, [R3+URZ], R2 ;  /* 0x00000002030085a7 */ /* 0x000ea400080010ff */
[----:B--2---:R-:W-:Y:S05]  /*c5d0*/  @!P0 BRA `(.L_x_147) ;  /* 0xfffffffc00f08947 */ /* 0x004fea000383ffff */
[----:B------:R-:W-:Y:S05]  /*c5e0*/  BRA `(.L_x_148) ;  /* 0xffffff6400987947 */ /* 0x000fea000383ffff */
.L_x_49:
[----:B------:R-:W-:-:S07]  /*c5f0*/  MOV R3, UR5 ;  /* 0x0000000500037c02 */ /* 0x000fce0008000f00 */
.L_x_149:
[----:B-1----:R1:W2:Y:S02]  /*c600*/  SYNCS.PHASECHK.TRANS64.TRYWAIT P0, [R3+URZ], R2 ;  /* 0x00000002030075a7 */ /* 0x0022a400080011ff */
[----:B--2---:R-:W-:Y:S05]  /*c610*/  @!P0 NANOSLEEP.SYNCS 0x989680 ;  /* 0x009896800000895d */ /* 0x004fea0003900000 */
[----:B------:R-:W2:Y:S02]  /*c620*/  @!P0 SYNCS.PHASECHK.TRANS64 P0, [R3+URZ], R2 ;  /* 0x00000002030085a7 */ /* 0x000ea400080010ff */
[----:B--2---:R-:W-:Y:S05]  /*c630*/  @!P0 BRA `(.L_x_149) ;  /* 0xfffffffc00f08947 */ /* 0x004fea000383ffff */
[----:B------:R-:W-:Y:S05]  /*c640*/  BRA `(.L_x_150) ;  /* 0xffffff6400a47947 */ /* 0x000fea000383ffff */
.L_x_50:
[----:B------:R-:W-:-:S07]  /*c650*/  MOV R3, UR5 ;  /* 0x0000000500037c02 */ /* 0x000fce0008000f00 */
.L_x_151:
[----:B-1----:R1:W2:Y:S02]  /*c660*/  SYNCS.PHASECHK.TRANS64.TRYWAIT P0, [R3+URZ], R2 ;  /* 0x00000002030075a7 */ /* 0x0022a400080011ff */
[----:B--2---:R-:W-:Y:S05]  /*c670*/  @!P0 NANOSLEEP.SYNCS 0x989680 ;  /* 0x009896800000895d */ /* 0x004fea0003900000 */
[----:B------:R-:W2:Y:S02]  /*c680*/  @!P0 SYNCS.PHASECHK.TRANS64 P0, [R3+URZ], R2 ;  /* 0x00000002030085a7 */ /* 0x000ea400080010ff */
[----:B--2---:R-:W-:Y:S05]  /*c690*/  @!P0 BRA `(.L_x_151) ;  /* 0xfffffffc00f08947 */ /* 0x004fea000383ffff */
[----:B------:R-:W-:Y:S05]  /*c6a0*/  BRA `(.L_x_152) ;  /* 0xffffff6400b07947 */ /* 0x000fea000383ffff */
.L_x_51:
[----:B------:R-:W-:-:S07]  /*c6b0*/  MOV R3, UR5 ;  /* 0x0000000500037c02 */ /* 0x000fce0008000f00 */
.L_x_153:
[----:B-1----:R1:W2:Y:S02]  /*c6c0*/  SYNCS.PHASECHK.TRANS64.TRYWAIT P0, [R3+URZ], R2 ;  /* 0x00000002030075a7 */ /* 0x0022a400080011ff */
[----:B--2---:R-:W-:Y:S05]  /*c6d0*/  @!P0 NANOSLEEP.SYNCS 0x989680 ;  /* 0x009896800000895d */ /* 0x004fea0003900000 */
[----:B------:R-:W2:Y:S02]  /*c6e0*/  @!P0 SYNCS.PHASECHK.TRANS64 P0, [R3+URZ], R2 ;  /* 0x00000002030085a7 */ /* 0x000ea400080010ff */
[----:B--2---:R-:W-:Y:S05]  /*c6f0*/  @!P0 BRA `(.L_x_153) ;  /* 0xfffffffc00f08947 */ /* 0x004fea000383ffff */
[----:B------:R-:W-:Y:S05]  /*c700*/  BRA `(.L_x_154) ;  /* 0xffffff6400bc7947 */ /* 0x000fea000383ffff */
.L_x_52:
[----:B------:R-:W-:-:S07]  /*c710*/  MOV R3, UR5 ;  /* 0x0000000500037c02 */ /* 0x000fce0008000f00 */
.L_x_155:
[----:B-1----:R1:W2:Y:S02]  /*c720*/  SYNCS.PHASECHK.TRANS64.TRYWAIT P0, [R3+URZ], R2 ;  /* 0x00000002030075a7 */ /* 0x0022a400080011ff */
[----:B--2---:R-:W-:Y:S05]  /*c730*/  @!P0 NANOSLEEP.SYNCS 0x989680 ;  /* 0x009896800000895d */ /* 0x004fea0003900000 */
[----:B------:R-:W2:Y:S02]  /*c740*/  @!P0 SYNCS.PHASECHK.TRANS64 P0, [R3+URZ], R2 ;  /* 0x00000002030085a7 */ /* 0x000ea400080010ff */
[----:B--2---:R-:W-:Y:S05]  /*c750*/  @!P0 BRA `(.L_x_155) ;  /* 0xfffffffc00f08947 */ /* 0x004fea000383ffff */
[----:B------:R-:W-:Y:S05]  /*c760*/  BRA `(.L_x_156) ;  /* 0xffffff6400c87947 */ /* 0x000fea000383ffff */
.L_x_53:
[----:B------:R-:W-:-:S07]  /*c770*/  MOV R3, UR5 ;  /* 0x0000000500037c02 */ /* 0x000fce0008000f00 */
.L_x_157:
[----:B-1----:R1:W2:Y:S02]  /*c780*/  SYNCS.PHASECHK.TRANS64.TRYWAIT P0, [R3+URZ], R2 ;  /* 0x00000002030075a7 */ /* 0x0022a400080011ff */
[----:B--2---:R-:W-:Y:S05]  /*c790*/  @!P0 NANOSLEEP.SYNCS 0x989680 ;  /* 0x009896800000895d */ /* 0x004fea0003900000 */
[----:B------:R-:W2:Y:S02]  /*c7a0*/  @!P0 SYNCS.PHASECHK.TRANS64 P0, [R3+URZ], R2 ;  /* 0x00000002030085a7 */ /* 0x000ea400080010ff */
[----:B--2---:R-:W-:Y:S05]  /*c7b0*/  @!P0 BRA `(.L_x_157) ;  /* 0xfffffffc00f08947 */ /* 0x004fea000383ffff */
[----:B------:R-:W-:Y:S05]  /*c7c0*/  BRA `(.L_x_158) ;  /* 0xffffff6400d47947 */ /* 0x000fea000383ffff */
.L_x_54:
[----:B------:R-:W-:-:S07]  /*c7d0*/  MOV R3, UR5 ;  /* 0x0000000500037c02 */ /* 0x000fce0008000f00 */
.L_x_159:
[----:B-1----:R1:W2:Y:S02]  /*c7e0*/  SYNCS.PHASECHK.TRANS64.TRYWAIT P0, [R3+URZ], R2 ;  /* 0x00000002030075a7 */ /* 0x0022a400080011ff */
[----:B--2---:R-:W-:Y:S05]  /*c7f0*/  @!P0 NANOSLEEP.SYNCS 0x989680 ;  /* 0x009896800000895d */ /* 0x004fea0003900000 */
[----:B------:R-:W2:Y:S02]  /*c800*/  @!P0 SYNCS.PHASECHK.TRANS64 P0, [R3+URZ], R2 ;  /* 0x00000002030085a7 */ /* 0x000ea400080010ff */
[----:B--2---:R-:W-:Y:S05]  /*c810*/  @!P0 BRA `(.L_x_159) ;  /* 0xfffffffc00f08947 */ /* 0x004fea000383ffff */
[----:B------:R-:W-:Y:S05]  /*c820*/  BRA `(.L_x_160) ;  /* 0xffffff6400e07947 */ /* 0x000fea000383ffff */
.L_x_55:
[----:B------:R-:W-:-:S07]  /*c830*/  MOV R3, UR5 ;  /* 0x0000000500037c02 */ /* 0x000fce0008000f00 */
.L_x_161:
[----:B-1----:R1:W2:Y:S02]  /*c840*/  SYNCS.PHASECHK.TRANS64.TRYWAIT P0, [R3+URZ], R2 ;  /* 0x00000002030075a7 */ /* 0x0022a400080011ff */
[----:B--2---:R-:W-:Y:S05]  /*c850*/  @!P0 NANOSLEEP.SYNCS 0x989680 ;  /* 0x009896800000895d */ /* 0x004fea0003900000 */
[----:B------:R-:W2:Y:S02]  /*c860*/  @!P0 SYNCS.PHASECHK.TRANS64 P0, [R3+URZ], R2 ;  /* 0x00000002030085a7 */ /* 0x000ea400080010ff */
[----:B--2---:R-:W-:Y:S05]  /*c870*/  @!P0 BRA `(.L_x_161) ;  /* 0xfffffffc00f08947 */ /* 0x004fea000383ffff */
[----:B------:R-:W-:Y:S05]  /*c880*/  BRA `(.L_x_162) ;  /* 0xffffff6400ec7947 */ /* 0x000fea000383ffff */
.L_x_56:
[----:B------:R-:W-:-:S07]  /*c890*/  MOV R3, UR5 ;  /* 0x0000000500037c02 */ /* 0x000fce0008000f00 */
.L_x_163:
[----:B-1----:R1:W2:Y:S02]  /*c8a0*/  SYNCS.PHASECHK.TRANS64.TRYWAIT P0, [R3+URZ], R2 ;  /* 0x00000002030075a7 */ /* 0x0022a400080011ff */
[----:B--2---:R-:W-:Y:S05]  /*c8b0*/  @!P0 NANOSLEEP.SYNCS 0x989680 ;  /* 0x009896800000895d */ /* 0x004fea0003900000 */
[----:B------:R-:W2:Y:S02]  /*c8c0*/  @!P0 SYNCS.PHASECHK.TRANS64 P0, [R3+URZ], R2 ;  /* 0x00000002030085a7 */ /* 0x000ea400080010ff */
[----:B--2---:R-:W-:Y:S05]  /*c8d0*/  @!P0 BRA `(.L_x_163) ;  /* 0xfffffffc00f08947 */ /* 0x004fea000383ffff */
[----:B------:R-:W-:Y:S05]  /*c8e0*/  BRA `(.L_x_164) ;  /* 0xffffff6400f87947 */ /* 0x000fea000383ffff */
.L_x_57:
[----:B------:R-:W-:-:S07]  /*c8f0*/  MOV R3, UR5 ;  /* 0x0000000500037c02 */ /* 0x000fce0008000f00 */
.L_x_165:
[----:B-1----:R1:W2:Y:S02]  /*c900*/  SYNCS.PHASECHK.TRANS64.TRYWAIT P0, [R3+URZ], R2 ;  /* 0x00000002030075a7 */ /* 0x0022a400080011ff */
[----:B--2---:R-:W-:Y:S05]  /*c910*/  @!P0 NANOSLEEP.SYNCS 0x989680 ;  /* 0x009896800000895d */ /* 0x004fea0003900000 */
[----:B------:R-:W2:Y:S02]  /*c920*/  @!P0 SYNCS.PHASECHK.TRANS64 P0, [R3+URZ], R2 ;  /* 0x00000002030085a7 */ /* 0x000ea400080010ff */
[----:B--2---:R-:W-:Y:S05]  /*c930*/  @!P0 BRA `(.L_x_165) ;  /* 0xfffffffc00f08947 */ /* 0x004fea000383ffff */
[----:B------:R-:W-:Y:S05]  /*c940*/  BRA `(.L_x_166) ;  /* 0xffffff6800047947 */ /* 0x000fea000383ffff */
.L_x_58:
[----:B------:R-:W-:-:S07]  /*c950*/  MOV R3, UR5 ;  /* 0x0000000500037c02 */ /* 0x000fce0008000f00 */
.L_x_167:
[----:B-1----:R1:W2:Y:S02]  /*c960*/  SYNCS.PHASECHK.TRANS64.TRYWAIT P0, [R3+URZ], R2 ;  /* 0x00000002030075a7 */ /* 0x0022a400080011ff */
[----:B--2---:R-:W-:Y:S05]  /*c970*/  @!P0 NANOSLEEP.SYNCS 0x989680 ;  /* 0x009896800000895d */ /* 0x004fea0003900000 */
[----:B------:R-:W2:Y:S02]  /*c980*/  @!P0 SYNCS.PHASECHK.TRANS64 P0, [R3+URZ], R2 ;  /* 0x00000002030085a7 */ /* 0x000ea400080010ff */
[----:B--2---:R-:W-:Y:S05]  /*c990*/  @!P0 BRA `(.L_x_167) ;  /* 0xfffffffc00f08947 */ /* 0x004fea000383ffff */
[----:B------:R-:W-:Y:S05]  /*c9a0*/  BRA `(.L_x_168) ;  /* 0xffffff6800107947 */ /* 0x000fea000383ffff */
.L_x_59:
[----:B------:R-:W-:-:S07]  /*c9b0*/  MOV R3, UR5 ;  /* 0x0000000500037c02 */ /* 0x000fce0008000f00 */
.L_x_169:
[----:B-1----:R1:W2:Y:S02]  /*c9c0*/  SYNCS.PHASECHK.TRANS64.TRYWAIT P0, [R3+URZ], R2 ;  /* 0x00000002030075a7 */ /* 0x0022a400080011ff */
[----:B--2---:R-:W-:Y:S05]  /*c9d0*/  @!P0 NANOSLEEP.SYNCS 0x989680 ;  /* 0x009896800000895d */ /* 0x004fea0003900000 */
[----:B------:R-:W2:Y:S02]  /*c9e0*/  @!P0 SYNCS.PHASECHK.TRANS64 P0, [R3+URZ], R2 ;  /* 0x00000002030085a7 */ /* 0x000ea400080010ff */
[----:B--2---:R-:W-:Y:S05]  /*c9f0*/  @!P0 BRA `(.L_x_169) ;  /* 0xfffffffc00f08947 */ /* 0x004fea000383ffff */
[----:B------:R-:W-:Y:S05]  /*ca00*/  BRA `(.L_x_170) ;  /* 0xffffff68001c7947 */ /* 0x000fea000383ffff */
.L_x_60:
[----:B------:R-:W-:-:S07]  /*ca10*/  MOV R3, UR5 ;  /* 0x0000000500037c02 */ /* 0x000fce0008000f00 */
.L_x_171:
[----:B-1----:R1:W2:Y:S02]  /*ca20*/  SYNCS.PHASECHK.TRANS64.TRYWAIT P0, [R3+URZ], R2 ;  /* 0x00000002030075a7 */ /* 0x0022a400080011ff */
[----:B--2---:R-:W-:Y:S05]  /*ca30*/  @!P0 NANOSLEEP.SYNCS 0x989680 ;  /* 0x009896800000895d */ /* 0x004fea0003900000 */
[----:B------:R-:W2:Y:S02]  /*ca40*/  @!P0 SYNCS.PHASECHK.TRANS64 P0, [R3+URZ], R2 ;  /* 0x00000002030085a7 */ /* 0x000ea400080010ff */
[----:B--2---:R-:W-:Y:S05]  /*ca50*/  @!P0 BRA `(.L_x_171) ;  /* 0xfffffffc00f08947 */ /* 0x004fea000383ffff */
[----:B------:R-:W-:Y:S05]  /*ca60*/  BRA `(.L_x_172) ;  /* 0xffffff6800287947 */ /* 0x000fea000383ffff */
.L_x_61:
[----:B------:R-:W-:-:S07]  /*ca70*/  MOV R3, UR5 ;  /* 0x0000000500037c02 */ /* 0x000fce0008000f00 */
.L_x_173:
[----:B-1----:R1:W2:Y:S02]  /*ca80*/  SYNCS.PHASECHK.TRANS64.TRYWAIT P0, [R3+URZ], R2 ;  /* 0x00000002030075a7 */ /* 0x0022a400080011ff */
[----:B--2---:R-:W-:Y:S05]  /*ca90*/  @!P0 NANOSLEEP.SYNCS 0x989680 ;  /* 0x009896800000895d */ /* 0x004fea0003900000 */
[----:B------:R-:W2:Y:S02]  /*caa0*/  @!P0 SYNCS.PHASECHK.TRANS64 P0, [R3+URZ], R2 ;  /* 0x00000002030085a7 */ /* 0x000ea400080010ff */
[----:B--2---:R-:W-:Y:S05]  /*cab0*/  @!P0 BRA `(.L_x_173) ;  /* 0xfffffffc00f08947 */ /* 0x004fea000383ffff */
[----:B------:R-:W-:Y:S05]  /*cac0*/  BRA `(.L_x_174) ;  /* 0xffffff6800347947 */ /* 0x000fea000383ffff */
.L_x_62:
[----:B------:R-:W-:-:S07]  /*cad0*/  MOV R3, UR5 ;  /* 0x0000000500037c02 */ /* 0x000fce0008000f00 */
.L_x_175:
[----:B-1----:R1:W2:Y:S02]  /*cae0*/  SYNCS.PHASECHK.TRANS64.TRYWAIT P0, [R3+URZ], R2 ;  /* 0x00000002030075a7 */ /* 0x0022a400080011ff */
[----:B--2---:R-:W-:Y:S05]  /*caf0*/  @!P0 NANOSLEEP.SYNCS 0x989680 ;  /* 0x009896800000895d */ /* 0x004fea0003900000 */
[----:B------:R-:W2:Y:S02]  /*cb00*/  @!P0 SYNCS.PHASECHK.TRANS64 P0, [R3+URZ], R2 ;  /* 0x00000002030085a7 */ /* 0x000ea400080010ff */
[----:B--2---:R-:W-:Y:S05]  /*cb10*/  @!P0 BRA `(.L_x_175) ;  /* 0xfffffffc00f08947 */ /* 0x004fea000383ffff */
[----:B------:R-:W-:Y:S05]  /*cb20*/  BRA `(.L_x_176) ;  /* 0xffffff6800407947 */ /* 0x000fea000383ffff */
.L_x_63:
[----:B------:R-:W-:-:S07]  /*cb30*/  MOV R3, UR5 ;  /* 0x0000000500037c02 */ /* 0x000fce0008000f00 */
.L_x_177:
[----:B-1----:R1:W2:Y:S02]  /*cb40*/  SYNCS.PHASECHK.TRANS64.TRYWAIT P0, [R3+URZ], R2 ;  /* 0x00000002030075a7 */ /* 0x0022a400080011ff */
[----:B--2---:R-:W-:Y:S05]  /*cb50*/  @!P0 NANOSLEEP.SYNCS 0x989680 ;  /* 0x009896800000895d */ /* 0x004fea0003900000 */
[----:B------:R-:W2:Y:S02]  /*cb60*/  @!P0 SYNCS.PHASECHK.TRANS64 P0, [R3+URZ], R2 ;  /* 0x00000002030085a7 */ /* 0x000ea400080010ff */
[----:B--2---:R-:W-:Y:S05]  /*cb70*/  @!P0 BRA `(.L_x_177) ;  /* 0xfffffffc00f08947 */ /* 0x004fea000383ffff */
[----:B------:R-:W-:Y:S05]  /*cb80*/  BRA `(.L_x_178) ;  /* 0xffffff68004c7947 */ /* 0x000fea000383ffff */
.L_x_64:
[----:B------:R-:W-:-:S07]  /*cb90*/  MOV R3, UR5 ;  /* 0x0000000500037c02 */ /* 0x000fce0008000f00 */
.L_x_179:
[----:B-1----:R1:W2:Y:S02]  /*cba0*/  SYNCS.PHASECHK.TRANS64.TRYWAIT P0, [R3+URZ], R2 ;  /* 0x00000002030075a7 */ /* 0x0022a400080011ff */
[----:B--2---:R-:W-:Y:S05]  /*cbb0*/  @!P0 NANOSLEEP.SYNCS 0x989680 ;  /* 0x009896800000895d */ /* 0x004fea0003900000 */
[----:B------:R-:W2:Y:S02]  /*cbc0*/  @!P0 SYNCS.PHASECHK.TRANS64 P0, [R3+URZ], R2 ;  /* 0x00000002030085a7 */ /* 0x000ea400080010ff */
[----:B--2---:R-:W-:Y:S05]  /*cbd0*/  @!P0 BRA `(.L_x_179) ;  /* 0xfffffffc00f08947 */ /* 0x004fea000383ffff */
[----:B------:R-:W-:Y:S05]  /*cbe0*/  BRA `(.L_x_180) ;  /* 0xffffff6800587947 */ /* 0x000fea000383ffff */
.L_x_67:
[----:B-1----:R1:W2:Y:S02]  /*cbf0*/  SYNCS.PHASECHK.TRANS64.TRYWAIT P0, [R0+URZ+0x1c0], R2 ;  /* 0x0001c002000075a7 */ /* 0x0022a400080011ff */
[----:B--2---:R-:W-:Y:S05]  /*cc00*/  @!P0 NANOSLEEP.SYNCS 0x989680 ;  /* 0x009896800000895d */ /* 0x004fea0003900000 */
[----:B------:R-:W2:Y:S02]  /*cc10*/  @!P0 SYNCS.PHASECHK.TRANS64 P0, [R0+URZ+0x1c0], R2 ;  /* 0x0001c002000085a7 */ /* 0x000ea400080010ff */
[----:B--2---:R-:W-:Y:S05]  /*cc20*/  @!P0 BRA `(.L_x_67) ;  /* 0xfffffffc00f08947 */ /* 0x004fea000383ffff */
[----:B------:R-:W-:Y:S05]  /*cc30*/  BRA `(.L_x_181) ;  /* 0xffffff6800bc7947 */ /* 0x000fea000383ffff */
.L_x_68:
[----:B------:R-:W-:-:S07]  /*cc40*/  MOV R3, UR4 ;  /* 0x0000000400037c02 */ /* 0x000fce0008000f00 */
.L_x_182:
[----:B-1----:R1:W2:Y:S02]  /*cc50*/  SYNCS.PHASECHK.TRANS64.TRYWAIT P0, [R3+URZ+0x190], R2 ;  /* 0x00019002030075a7 */ /* 0x0022a400080011ff */
[----:B--2---:R-:W-:Y:S05]  /*cc60*/  @!P0 NANOSLEEP.SYNCS 0x989680 ;  /* 0x009896800000895d */ /* 0x004fea0003900000 */
[----:B------:R-:W2:Y:S02]  /*cc70*/  @!P0 SYNCS.PHASECHK.TRANS64 P0, [R3+URZ+0x190], R2 ;  /* 0x00019002030085a7 */ /* 0x000ea400080010ff */
[----:B--2---:R-:W-:Y:S05]  /*cc80*/  @!P0 BRA `(.L_x_182) ;  /* 0xfffffffc00f08947 */ /* 0x004fea000383ffff */
[----:B------:R-:W-:Y:S05]  /*cc90*/  BRA `(.L_x_183) ;  /* 0xffffff6800cc7947 */ /* 0x000fea000383ffff */
.L_x_69:
[----:B-1----:R1:W2:Y:S02]  /*cca0*/  SYNCS.PHASECHK.TRANS64.TRYWAIT P1, [R0+URZ+0x180], R2 ;  /* 0x00018002000075a7 */ /* 0x0022a400080211ff */
[----:B--2---:R-:W-:Y:S05]  /*ccb0*/  @!P1 NANOSLEEP.SYNCS 0x989680 ;  /* 0x009896800000995d */ /* 0x004fea0003900000 */
[----:B------:R-:W2:Y:S02]  /*ccc0*/  @!P1 SYNCS.PHASECHK.TRANS64 P1, [R0+URZ+0x180], R2 ;  /* 0x00018002000095a7 */ /* 0x000ea400080210ff */
[----:B--2---:R-:W-:Y:S05]  /*ccd0*/  @!P1 BRA `(.L_x_69) ;  /* 0xfffffffc00f09947 */ /* 0x004fea000383ffff */
[----:B------:R-:W-:Y:S05]  /*cce0*/  BRA `(.L_x_184) ;  /* 0xffffff6800fc7947 */ /* 0x000fea000383ffff */
.L_x_72:
[----:B------:R-:W-:-:S07]  /*ccf0*/  MOV R2, UR4 ;  /* 0x0000000400027c02 */ /* 0x000fce0008000f00 */
.L_x_185:
[----:B-1----:R1:W2:Y:S02]  /*cd00*/  SYNCS.PHASECHK.TRANS64.TRYWAIT P0, [R2+URZ+0x190], R0 ;  /* 0x00019000020075a7 */ /* 0x0022a400080011ff */
[----:B--2---:R-:W-:Y:S05]  /*cd10*/  @!P0 NANOSLEEP.SYNCS 0x989680 ;  /* 0x009896800000895d */ /* 0x004fea0003900000 */
[----:B------:R-:W2:Y:S02]  /*cd20*/  @!P0 SYNCS.PHASECHK.TRANS64 P0, [R2+URZ+0x190], R0 ;  /* 0x00019000020085a7 */ /* 0x000ea400080010ff */
[----:B--2---:R-:W-:Y:S05]  /*cd30*/  @!P0 BRA `(.L_x_185) ;  /* 0xfffffffc00f08947 */ /* 0x004fea000383ffff */
[----:B------:R-:W-:Y:S05]  /*cd40*/  BRA `(.L_x_71) ;  /* 0xffffff6c00507947 */ /* 0x000fea000383ffff */
.L_x_81:
[----:B-1----:R-:W-:-:S04]  /*cd50*/  MOV R5, UR6 ;  /* 0x0000000600057c02 */ /* 0x002fc80008000f00 */
[----:B------:R1:W2:Y:S03]  /*cd60*/  SYNCS.PHASECHK.TRANS64.TRYWAIT P0, [R5+URZ+0x8], R2 ;  /* 0x00000802050075a7 */ /* 0x0002a600080011ff */
[----:B--2---:R-:W-:Y:S05]  /*cd70*/  @!P0 NANOSLEEP.SYNCS 0x989680 ;  /* 0x009896800000895d */ /* 0x004fea0003900000 */
[----:B------:R-:W2:Y:S02]  /*cd80*/  @!P0 SYNCS.PHASECHK.TRANS64 P0, [R5+URZ+0x8], R2 ;  /* 0x00000802050085a7 */ /* 0x000ea400080010ff */
[----:B--2---:R-:W-:Y:S05]  /*cd90*/  @!P0 BRA `(.L_x_81) ;  /* 0xfffffffc00ec8947 */ /* 0x004fea000383ffff */
[----:B------:R-:W-:Y:S05]  /*cda0*/  BRA `(.L_x_80) ;  /* 0xffffff7000047947 */ /* 0x000fea000383ffff */
.L_x_83:
[----:B------:R-:W-:Y:S01]  /*cdb0*/  BSSY B0, `(.L_x_186) ;  /* 0x0000006000007945 */ /* 0x000fe20003800000 */
[----:B------:R-:W-:-:S07]  /*cdc0*/  MOV R15, 0xffffffff ;  /* 0xffffffff000f7802 */ /* 0x000fce0000000f00 */
[----:B-1---5:R-:W-:Y:S05]  /*cdd0*/  WARPSYNC.COLLECTIVE R15, `(.L_x_187) ;  /* 0x000000000f0c7348 */ /* 0x022fea0003c00000 */
[----:B------:R-:W-:Y:S02]  /*cde0*/  ELECT P6, UR79, PT ;  /* 0x00000000004f782f */ /* 0x000fe400038c0000 */
[----:B------:R-:W-:Y:S01]  /*cdf0*/  MOV R14, UR79 ;  /* 0x0000004f000e7c02 */ /* 0x000fe20008000f00 */
[----:B-1---5:R-:W-:Y:S10]  /*ce00*/  ENDCOLLECTIVE ;  /* 0x000000000000791b */ /* 0x022ff40003800000 */
.L_x_187:
[----:B------:R-:W-:Y:S05]  /*ce10*/  BSYNC B0 ;  /* 0x0000000000007941 */ /* 0x000fea0003800000 */
.L_x_186:
[----:B------:R-:W-:Y:S01]  /*ce20*/  PLOP3.LUT P0, PT, P6, PT, PT, 0x80, 0x8 ;  /* 0x000000000008781c */ /* 0x000fe2000370f070 */
[----:B------:R-:W-:-:S12]  /*ce30*/  BRA `(.L_x_188) ;  /* 0xffffff7000307947 */ /* 0x000fd8000383ffff */
.L_x_85:
[----:B-1----:R-:W-:-:S04]  /*ce40*/  MOV R2, UR6 ;  /* 0x0000000600027c02 */ /* 0x002fc80008000f00 */
[----:B------:R1:W2:Y:S03]  /*ce50*/  SYNCS.PHASECHK.TRANS64.TRYWAIT P0, [R2+URZ+0x8], R0 ;  /* 0x00000800020075a7 */ /* 0x0002a600080011ff */
[----:B--2---:R-:W-:Y:S05]  /*ce60*/  @!P0 NANOSLEEP.SYNCS 0x989680 ;  /* 0x009896800000895d */ /* 0x004fea0003900000 */
[----:B------:R-:W2:Y:S02]  /*ce70*/  @!P0 SYNCS.PHASECHK.TRANS64 P0, [R2+URZ+0x8], R0 ;  /* 0x00000800020085a7 */ /* 0x000ea400080010ff */
[----:B--2---:R-:W-:Y:S05]  /*ce80*/  @!P0 BRA `(.L_x_85) ;  /* 0xfffffffc00ec8947 */ /* 0x004fea000383ffff */
[----:B------:R-:W-:Y:S05]  /*ce90*/  BRA `(.L_x_84) ;  /* 0xffffff7000347947 */ /* 0x000fea000383ffff */
.L_x_86:
[----:B-1----:R1:W2:Y:S02]  /*cea0*/  SYNCS.PHASECHK.TRANS64.TRYWAIT P0, [R3+URZ+0x180], R4 ;  /* 0x00018004030075a7 */ /* 0x0022a400080011ff */
[----:B--2---:R-:W-:Y:S05]  /*ceb0*/  @!P0 NANOSLEEP.SYNCS 0x989680 ;  /* 0x009896800000895d */ /* 0x004fea0003900000 */
[----:B------:R-:W2:Y:S02]  /*cec0*/  @!P0 SYNCS.PHASECHK.TRANS64 P0, [R3+URZ+0x180], R4 ;  /* 0x00018004030085a7 */ /* 0x000ea400080010ff */
[----:B--2---:R-:W-:Y:S05]  /*ced0*/  @!P0 BRA `(.L_x_86) ;  /* 0xfffffffc00f08947 */ /* 0x004fea000383ffff */
[----:B------:R-:W-:Y:S05]  /*cee0*/  BRA `(.L_x_189) ;  /* 0xffffff74000c7947 */ /* 0x000fea000383ffff */
.L_x_88:
[----:B------:R-:W-:-:S07]  /*cef0*/  MOV R3, UR19 ;  /* 0x0000001300037c02 */ /* 0x000fce0008000f00 */
.L_x_190:
[----:B-1----:R1:W2:Y:S02]  /*cf00*/  SYNCS.PHASECHK.TRANS64.TRYWAIT P0, [R3+URZ+0x1b0], R2 ;  /* 0x0001b002030075a7 */ /* 0x0022a400080011ff */
[----:B--2---:R-:W-:Y:S05]  /*cf10*/  @!P0 NANOSLEEP.SYNCS 0x989680 ;  /* 0x009896800000895d */ /* 0x004fea0003900000 */
[----:B------:R-:W2:Y:S02]  /*cf20*/  @!P0 SYNCS.PHASECHK.TRANS64 P0, [R3+URZ+0x1b0], R2 ;  /* 0x0001b002030085a7 */ /* 0x000ea400080010ff */
[----:B--2---:R-:W-:Y:S05]  /*cf30*/  @!P0 BRA `(.L_x_190) ;  /* 0xfffffffc00f08947 */ /* 0x004fea000383ffff */
[----:B------:R-:W-:Y:S05]  /*cf40*/  BRA `(.L_x_191) ;  /* 0xffffff7400507947 */ /* 0x000fea000383ffff */
.L_x_91:
[----:B------:R-:W-:Y:S07]  /*cf50*/  MOV R3, UR7 ;  /* 0x0000000700037c02 */ /* 0x000fee0008000f00 */
.L_x_192:
[----:B-1----:R1:W2:Y:S02]  /*cf60*/  SYNCS.PHASECHK.TRANS64.TRYWAIT P0, [R3+URZ], R2 ;  /* 0x00000002030075a7 */ /* 0x0022a400080011ff */
[----:B--2---:R-:W-:Y:S05]  /*cf70*/  @!P0 NANOSLEEP.SYNCS 0x989680 ;  /* 0x009896800000895d */ /* 0x004fea0003900000 */
[----:B------:R-:W2:Y:S02]  /*cf80*/  @!P0 SYNCS.PHASECHK.TRANS64 P0, [R3+URZ], R2 ;  /* 0x00000002030085a7 */ /* 0x000ea400080010ff */
[----:B--2---:R-:W-:Y:S05]  /*cf90*/  @!P0 BRA `(.L_x_192) ;  /* 0xfffffffc00f08947 */ /* 0x004fea000383ffff */
[----:B------:R-:W-:Y:S05]  /*cfa0*/  BRA `(.L_x_90) ;  /* 0xffffff7400687947 */ /* 0x000fea000383ffff */
.L_x_95:
[----:B------:R-:W-:-:S07]  /*cfb0*/  MOV R2, UR4 ;  /* 0x0000000400027c02 */ /* 0x000fce0008000f00 */
.L_x_193:
[----:B-1----:R1:W2:Y:S02]  /*cfc0*/  SYNCS.PHASECHK.TRANS64.TRYWAIT P0, [R2+URZ], R0 ;  /* 0x00000000020075a7 */ /* 0x0022a400080011ff */
[----:B--2---:R-:W-:Y:S05]  /*cfd0*/  @!P0 NANOSLEEP.SYNCS 0x989680 ;  /* 0x009896800000895d */ /* 0x004fea0003900000 */
[----:B------:R-:W2:Y:S02]  /*cfe0*/  @!P0 SYNCS.PHASECHK.TRANS64 P0, [R2+URZ], R0 ;  /* 0x00000000020085a7 */ /* 0x000ea400080010ff */
[----:B--2---:R-:W-:Y:S05]  /*cff0*/  @!P0 BRA `(.L_x_193) ;  /* 0xfffffffc00f08947 */ /* 0x004fea000383ffff */
[----:B------:R-:W-:Y:S05]  /*d000*/  BRA `(.L_x_194) ;  /* 0xffffff7800247947 */ /* 0x000fea000383ffff */
.L_x_98:
[----:B------:R-:W-:-:S07]  /*d010*/  MOV R0, UR14 ;  /* 0x0000000e00007c02 */ /* 0x000fce0008000f00 */
.L_x_195:
[----:B-1----:R1:W2:Y:S02]  /*d020*/  SYNCS.PHASECHK.TRANS64.TRYWAIT P1, [R0+URZ+0x1e0], R2 ;  /* 0x0001e002000075a7 */ /* 0x0022a400080211ff */
[----:B--2---:R-:W-:Y:S05]  /*d030*/  @!P1 NANOSLEEP.SYNCS 0x989680 ;  /* 0x009896800000995d */ /* 0x004fea0003900000 */
[----:B------:R-:W2:Y:S02]  /*d040*/  @!P1 SYNCS.PHASECHK.TRANS64 P1, [R0+URZ+0x1e0], R2 ;  /* 0x0001e002000095a7 */ /* 0x000ea400080210ff */
[----:B--2---:R-:W-:Y:S05]  /*d050*/  @!P1 BRA `(.L_x_195) ;  /* 0xfffffffc00f09947 */ /* 0x004fea000383ffff */
[----:B------:R-:W-:Y:S05]  /*d060*/  BRA `(.L_x_196) ;  /* 0xffffff7800707947 */ /* 0x000fea000383ffff */
.L_x_103:
[----:B---3--:R3:W4:Y:S02]  /*d070*/  SYNCS.PHASECHK.TRANS64.TRYWAIT P0, [R2+URZ+0x180], R0 ;  /* 0x00018000020075a7 */ /* 0x00872400080011ff */
[----:B----4-:R-:W-:Y:S05]  /*d080*/  @!P0 NANOSLEEP.SYNCS 0x989680 ;  /* 0x009896800000895d */ /* 0x010fea0003900000 */
[----:B------:R-:W4:Y:S02]  /*d090*/  @!P0 SYNCS.PHASECHK.TRANS64 P0, [R2+URZ+0x180], R0 ;  /* 0x00018000020085a7 */ /* 0x000f2400080010ff */
[----:B----4-:R-:W-:Y:S05]  /*d0a0*/  @!P0 BRA `(.L_x_103) ;  /* 0xfffffffc00f08947 */ /* 0x010fea000383ffff */
[----:B------:R-:W-:Y:S05]  /*d0b0*/  BRA `(.L_x_197) ;  /* 0xffffff7c009c7947 */ /* 0x000fea000383ffff */
.L_x_106:
[----:B------:R-:W-:Y:S07]  /*d0c0*/  MOV R2, UR29 ;  /* 0x0000001d00027c02 */ /* 0x000fee0008000f00 */
.L_x_198:
[----:B-1----:R1:W3:Y:S02]  /*d0d0*/  SYNCS.PHASECHK.TRANS64.TRYWAIT P1, [R2+URZ+0x178], R0 ;  /* 0x00017800020075a7 */ /* 0x0022e400080211ff */
[----:B---3--:R-:W-:Y:S05]  /*d0e0*/  @!P1 NANOSLEEP.SYNCS 0x989680 ;  /* 0x009896800000995d */ /* 0x008fea0003900000 */
[----:B------:R-:W3:Y:S02]  /*d0f0*/  @!P1 SYNCS.PHASECHK.TRANS64 P1, [R2+URZ+0x178], R0 ;  /* 0x00017800020095a7 */ /* 0x000ee400080210ff */
[----:B---3--:R-:W-:Y:S05]  /*d100*/  @!P1 BRA `(.L_x_198) ;  /* 0xfffffffc00f09947 */ /* 0x008fea000383ffff */
[----:B------:R-:W-:Y:S05]  /*d110*/  BRA `(.L_x_105) ;  /* 0xffffff8400107947 */ /* 0x000fea000383ffff */
.L_x_109:
[----:B------:R-:W-:Y:S07]  /*d120*/  MOV R2, UR29 ;  /* 0x0000001d00027c02 */ /* 0x000fee0008000f00 */
.L_x_199:
[----:B-1----:R1:W3:Y:S02]  /*d130*/  SYNCS.PHASECHK.TRANS64.TRYWAIT P0, [R2+URZ+0x168], R4 ;  /* 0x00016804020075a7 */ /* 0x0022e400080011ff */
[----:B---3--:R-:W-:Y:S05]  /*d140*/  @!P0 NANOSLEEP.SYNCS 0x989680 ;  /* 0x009896800000895d */ /* 0x008fea0003900000 */
[----:B------:R-:W3:Y:S02]  /*d150*/  @!P0 SYNCS.PHASECHK.TRANS64 P0, [R2+URZ+0x168], R4 ;  /* 0x00016804020085a7 */ /* 0x000ee400080010ff */
[----:B---3--:R-:W-:Y:S05]  /*d160*/  @!P0 BRA `(.L_x_199) ;  /* 0xfffffffc00f08947 */ /* 0x008fea000383ffff */
[----:B------:R-:W-:Y:S05]  /*d170*/  BRA `(.L_x_200) ;  /* 0xffffff8400747947 */ /* 0x000fea000383ffff */
.L_x_112:
[----:B------:R-:W-:Y:S07]  /*d180*/  MOV R2, UR4 ;  /* 0x0000000400027c02 */ /* 0x000fee0008000f00 */
.L_x_201:
[----:B-1----:R1:W2:Y:S02]  /*d190*/  SYNCS.PHASECHK.TRANS64.TRYWAIT P0, [R2+URZ+0x180], R0 ;  /* 0x00018000020075a7 */ /* 0x0022a400080011ff */
[----:B--2---:R-:W-:Y:S05]  /*d1a0*/  @!P0 NANOSLEEP.SYNCS 0x989680 ;  /* 0x009896800000895d */ /* 0x004fea0003900000 */
[----:B------:R-:W2:Y:S02]  /*d1b0*/  @!P0 SYNCS.PHASECHK.TRANS64 P0, [R2+URZ+0x180], R0 ;  /* 0x00018000020085a7 */ /* 0x000ea400080010ff */
[----:B--2---:R-:W-:Y:S05]  /*d1c0*/  @!P0 BRA `(.L_x_201) ;  /* 0xfffffffc00f08947 */ /* 0x004fea000383ffff */
[----:B------:R-:W-:Y:S05]  /*d1d0*/  BRA `(.L_x_202) ;  /* 0xffffff8800d07947 */ /* 0x000fea000383ffff */
.L_x_122:
[----:B-1----:R-:W-:Y:S04]  /*d1e0*/  MOV R3, UR44 ;  /* 0x0000002c00037c02 */ /* 0x002fe80008000f00 */
[----:B------:R1:W4:Y:S03]  /*d1f0*/  SYNCS.PHASECHK.TRANS64.TRYWAIT P2, [R3+URZ+0x160], R0 ;  /* 0x00016000030075a7 */ /* 0x00032600080411ff */
[----:B----4-:R-:W-:Y:S05]  /*d200*/  @!P2 NANOSLEEP.SYNCS 0x989680 ;  /* 0x009896800000a95d */ /* 0x010fea0003900000 */
[----:B------:R-:W4:Y:S02]  /*d210*/  @!P2 SYNCS.PHASECHK.TRANS64 P2, [R3+URZ+0x160], R0 ;  /* 0x000160000300a5a7 */ /* 0x000f2400080410ff */
[----:B----4-:R-:W-:Y:S05]  /*d220*/  @!P2 BRA `(.L_x_122) ;  /* 0xfffffffc00eca947 */ /* 0x010fea000383ffff */
[----:B------:R-:W-:Y:S05]  /*d230*/  BRA `(.L_x_121) ;  /* 0xffffff9c00287947 */ /* 0x000fea000383ffff */
.L_x_124:
[----:B-1----:R1:W2:Y:S02]  /*d240*/  SYNCS.PHASECHK.TRANS64.TRYWAIT P1, [R5+URZ+0x1a0], R4 ;  /* 0x0001a004050075a7 */ /* 0x0022a400080211ff */
[----:B--2---:R-:W-:Y:S05]  /*d250*/  @!P1 NANOSLEEP.SYNCS 0x989680 ;  /* 0x009896800000995d */ /* 0x004fea0003900000 */
[----:B------:R-:W2:Y:S02]  /*d260*/  @!P1 SYNCS.PHASECHK.TRANS64 P1, [R5+URZ+0x1a0], R4 ;  /* 0x0001a004050095a7 */ /* 0x000ea400080210ff */
[----:B--2---:R-:W-:Y:S05]  /*d270*/  @!P1 BRA `(.L_x_124) ;  /* 0xfffffffc00f09947 */ /* 0x004fea000383ffff */
[----:B------:R-:W-:Y:S05]  /*d280*/  BRA `(.L_x_123) ;  /* 0xffffffa000387947 */ /* 0x000fea000383ffff */
        .weak           $__internal_0_$__cuda_sm10x_tcgen05_guardrail_trap_col_being_dealloced_not_returned_by_alloc
        .type           $__internal_0_$__cuda_sm10x_tcgen05_guardrail_trap_col_being_dealloced_not_returned_by_alloc,@function
        .size           $__internal_0_$__cuda_sm10x_tcgen05_guardrail_trap_col_being_dealloced_not_returned_by_alloc,($__internal_1_$__cuda_sm10x_tcgen05_guardrail_trap_phase_invalid_during_alloc - $__internal_0_$__cuda_sm10x_tcgen05_guardrail_trap_col_being_dealloced_not_returned_by_alloc)
$__internal_0_$__cuda_sm10x_tcgen05_guardrail_trap_col_being_dealloced_not_returned_by_alloc:
[----:B------:R-:W-:Y:S05]  /*d290*/  BPT.TRAP 0x1 ;  /* 0x000000040000795c */ /* 0x000fea0000300000 */
[----:B------:R-:W-:-:S04]  /*d2a0*/  HFMA2 R3, -RZ, RZ, 0, 0 ;  /* 0x00000000ff037431 */ /* 0x000fc800000001ff */
[----:B------:R-:W-:Y:S05]  /*d2b0*/  RET.REL.NODEC R2 `(_ZN7cutlass13device_kernelINS_4gemm6kernel13GemmUniversalIN4cute5tupleIJiiiiEEENS1_10collective13CollectiveMmaINS1_35MainloopSm100TmaUmmaWarpSpecializedILi22ELi2ELi2ENS5_IJNS4_1CILi2EEENSA_ILi1EEESC_EEEEENS5_IJNSA_ILi256EEENSA_ILi224EEENSA_ILi32EEEEEEaNS5_IJlSC_lEEEaSJ_NS4_8TiledMMAINS4_8MMA_AtomIJNS4_21SM100_MMA_S8_2x1SM_SSIaaiLi256ELi224ELNS4_4UMMA5MajorE0ELSO_0ELNSN_8SaturateE0EEEEEENS4_6LayoutINS5_IJSC_SC_SC_EEENS5_IJNSA_ILi0EEESU_SU_EEEEENS5_IJNS4_10UnderscoreESX_SX_EEEEENS4_18SM100_TMA_2SM_LOADENS4_14ComposedLayoutINS4_7SwizzleILi1ELi4ELi3EEENS4_18smem_ptr_flag_bitsILi8EEENSS_INS5_IJNSA_ILi8EEESH_EEENS5_IJSH_SC_EEEEEEEvNS4_8identityES10_S1A_vS1B_EENS_8epilogue10collective18CollectiveEpilogueINS1D_23Sm100TmaWarpSpecializedILi1ELi1ELi224ELb0ELb0EEEJNS5_IJNSA_ILi128EEESG_SH_EEENS5_IJNSS_IS1I_SC_EENSS_ISG_SC_EEEEEaSJ_aSJ_NS1D_6fusion15FusionCallbacksIS1H_NS1N_17LinearCombinationIaiaiLNS_15FloatRoundStyleE2EEES1J_S1M_JEEENS4_5SM1004TMEM4LOAD26SM100_TMEM_LOAD_32dp32b32xENS4_13SM90_TMA_LOADES1A_NS4_39AutoVectorizingCopyWithAssumedAlignmentILi128EEENS4_14SM90_TMA_STOREES1A_S1Z_S1Z_EEEvvEEEEvNT_6ParamsE) ;  /* 0xffffff2c02507950 */ /* 0x000fea0003c3ffff */
        .weak           $__internal_1_$__cuda_sm10x_tcgen05_guardrail_trap_phase_invalid_during_alloc
        .type           $__internal_1_$__cuda_sm10x_tcgen05_guardrail_trap_phase_invalid_during_alloc,@function
        .size           $__internal_1_$__cuda_sm10x_tcgen05_guardrail_trap_phase_invalid_during_alloc,($__internal_2_$__cuda_sm10x_tcgen05_guardrail_trap_unallocated_columns_being_dealloced - $__internal_1_$__cuda_sm10x_tcgen05_guardrail_trap_phase_invalid_during_alloc)
$__internal_1_$__cuda_sm10x_tcgen05_guardrail_trap_phase_invalid_during_alloc:
[----:B------:R-:W-:Y:S05]  /*d2c0*/  BPT.TRAP 0x1 ;  /* 0x000000040000795c */ /* 0x000fea0000300000 */
[----:B------:R-:W-:-:S04]  /*d2d0*/  MOV R3, 0x0 ;  /* 0x0000000000037802 */ /* 0x000fc80000000f00 */
[----:B------:R-:W-:Y:S05]  /*d2e0*/  RET.REL.NODEC R2 `(_ZN7cutlass13device_kernelINS_4gemm6kernel13GemmUniversalIN4cute5tupleIJiiiiEEENS1_10collective13CollectiveMmaINS1_35MainloopSm100TmaUmmaWarpSpecializedILi22ELi2ELi2ENS5_IJNS4_1CILi2EEENSA_ILi1EEESC_EEEEENS5_IJNSA_ILi256EEENSA_ILi224EEENSA_ILi32EEEEEEaNS5_IJlSC_lEEEaSJ_NS4_8TiledMMAINS4_8MMA_AtomIJNS4_21SM100_MMA_S8_2x1SM_SSIaaiLi256ELi224ELNS4_4UMMA5MajorE0ELSO_0ELNSN_8SaturateE0EEEEEENS4_6LayoutINS5_IJSC_SC_SC_EEENS5_IJNSA_ILi0EEESU_SU_EEEEENS5_IJNS4_10UnderscoreESX_SX_EEEEENS4_18SM100_TMA_2SM_LOADENS4_14ComposedLayoutINS4_7SwizzleILi1ELi4ELi3EEENS4_18smem_ptr_flag_bitsILi8EEENSS_INS5_IJNSA_ILi8EEESH_EEENS5_IJSH_SC_EEEEEEEvNS4_8identityES10_S1A_vS1B_EENS_8epilogue10collective18CollectiveEpilogueINS1D_23Sm100TmaWarpSpecializedILi1ELi1ELi224ELb0ELb0EEEJNS5_IJNSA_ILi128EEESG_SH_EEENS5_IJNSS_IS1I_SC_EENSS_ISG_SC_EEEEEaSJ_aSJ_NS1D_6fusion15FusionCallbacksIS1H_NS1N_17LinearCombinationIaiaiLNS_15FloatRoundStyleE2EEES1J_S1M_JEEENS4_5SM1004TMEM4LOAD26SM100_TMEM_LOAD_32dp32b32xENS4_13SM90_TMA_LOADES1A_NS4_39AutoVectorizingCopyWithAssumedAlignmentILi128EEENS4_14SM90_TMA_STOREES1A_S1Z_S1Z_EEEvvEEEEvNT_6ParamsE) ;  /* 0xffffff2c02447950 */ /* 0x000fea0003c3ffff */
        .weak           $__internal_2_$__cuda_sm10x_tcgen05_guardrail_trap_unallocated_columns_being_dealloced
        .type           $__internal_2_$__cuda_sm10x_tcgen05_guardrail_trap_unallocated_columns_being_dealloced,@function
        .size           $__internal_2_$__cuda_sm10x_tcgen05_guardrail_trap_unallocated_columns_being_dealloced,(.L_x_204 - $__internal_2_$__cuda_sm10x_tcgen05_guardrail_trap_unallocated_columns_being_dealloced)
$__internal_2_$__cuda_sm10x_tcgen05_guardrail_trap_unallocated_columns_being_dealloced:
[----:B------:R-:W-:Y:S05]  /*d2f0*/  BPT.TRAP 0x1 ;  /* 0x000000040000795c */ /* 0x000fea0000300000 */
[----:B------:R-:W-:-:S04]  /*d300*/  HFMA2 R3, -RZ, RZ, 0, 0 ;  /* 0x00000000ff037431 */ /* 0x000fc800000001ff */
[----:B------:R-:W-:Y:S05]  /*d310*/  RET.REL.NODEC R2 `(_ZN7cutlass13device_kernelINS_4gemm6kernel13GemmUniversalIN4cute5tupleIJiiiiEEENS1_10collective13CollectiveMmaINS1_35MainloopSm100TmaUmmaWarpSpecializedILi22ELi2ELi2ENS5_IJNS4_1CILi2EEENSA_ILi1EEESC_EEEEENS5_IJNSA_ILi256EEENSA_ILi224EEENSA_ILi32EEEEEEaNS5_IJlSC_lEEEaSJ_NS4_8TiledMMAINS4_8MMA_AtomIJNS4_21SM100_MMA_S8_2x1SM_SSIaaiLi256ELi224ELNS4_4UMMA5MajorE0ELSO_0ELNSN_8SaturateE0EEEEEENS4_6LayoutINS5_IJSC_SC_SC_EEENS5_IJNSA_ILi0EEESU_SU_EEEEENS5_IJNS4_10UnderscoreESX_SX_EEEEENS4_18SM100_TMA_2SM_LOADENS4_14ComposedLayoutINS4_7SwizzleILi1ELi4ELi3EEENS4_18smem_ptr_flag_bitsILi8EEENSS_INS5_IJNSA_ILi8EEESH_EEENS5_IJSH_SC_EEEEEEEvNS4_8identityES10_S1A_vS1B_EENS_8epilogue10collective18CollectiveEpilogueINS1D_23Sm100TmaWarpSpecializedILi1ELi1ELi224ELb0ELb0EEEJNS5_IJNSA_ILi128EEESG_SH_EEENS5_IJNSS_IS1I_SC_EENSS_ISG_SC_EEEEEaSJ_aSJ_NS1D_6fusion15FusionCallbacksIS1H_NS1N_17LinearCombinationIaiaiLNS_15FloatRoundStyleE2EEES1J_S1M_JEEENS4_5SM1004TMEM4LOAD26SM100_TMEM_LOAD_32dp32b32xENS4_13SM90_TMA_LOADES1A_NS4_39AutoVectorizingCopyWithAssumedAlignmentILi128EEENS4_14SM90_TMA_STOREES1A_S1Z_S1Z_EEEvvEEEEvNT_6ParamsE) ;  /* 0xffffff2c02387950 */ /* 0x000fea0003c3ffff */
.L_x_203:
[----:B------:R-:W-:-:S00]  /*d320*/  BRA `(.L_x_203) ;  /* 0xfffffffc00fc7947 */ /* 0x000fc0000383ffff */
[----:B------:R-:W-:-:S00]  /*d330*/  NOP ;  /* 0x0000000000007918 */ /* 0x000fc00000000000 */
        /* <DEDUP_REMOVED lines=12> */
.L_x_204:


//--------------------- .nv.global.init           --------------------------
	.section	.nv.global.init,"aw",@progbits
.nv.global.init:
	.type		$str$27,@object
	.size		$str$27,($str$28 - $str$27)
$str$27:
        /*0000*/ 	.byte	0x28, 0x61, 0x64, 0x64, 0x72, 0x65, 0x73, 0x73, 0x20, 0x26, 0x20, 0x6d, 0x61, 0x73, 0x6b, 0x29
        /*0010*/ 	.byte	0x20, 0x3d, 0x3d, 0x20, 0x30, 0x00
	.type		$str$28,@object
	.size		$str$28,($str$26 - $str$28)
$str$28:
        /*0016*/ 	.byte	0x2f, 0x74, 0x6d, 0x70, 0x2f, 0x63, 0x75, 0x74, 0x6c, 0x61, 0x73, 0x73, 0x5f, 0x73, 0x77, 0x65
        /*0026*/ 	.byte	0x65, 0x70, 0x5f, 0x73, 0x72, 0x63, 0x2f, 0x69, 0x6e, 0x63, 0x6c, 0x75, 0x64, 0x65, 0x2f, 0x63
        /*0036*/ 	.byte	0x75, 0x74, 0x65, 0x2f, 0x70, 0x6f, 0x69, 0x6e, 0x74, 0x65, 0x72, 0x5f, 0x66, 0x6c, 0x61, 0x67
        /*0046*/ 	.byte	0x67, 0x65, 0x64, 0x2e, 0x68, 0x70, 0x70, 0x00
	.type		$str$26,@object
	.size		$str$26,($str$25 - $str$26)
$str$26:
        /*004e*/ 	.byte	0x2f, 0x74, 0x6d, 0x70, 0x2f, 0x63, 0x75, 0x74, 0x6c, 0x61, 0x73, 0x73, 0x5f, 0x73, 0x77, 0x65
        /*005e*/ 	.byte	0x65, 0x70, 0x5f, 0x73, 0x72, 0x63, 0x2f, 0x69, 0x6e, 0x63, 0x6c, 0x75, 0x64, 0x65, 0x2f, 0x63
        /*006e*/ 	.byte	0x75, 0x74, 0x65, 0x2f, 0x61, 0x74, 0x6f, 0x6d, 0x2f, 0x63, 0x6f, 0x70, 0x79, 0x5f, 0x74, 0x72
        /*007e*/ 	.byte	0x61, 0x69, 0x74, 0x73, 0x5f, 0x73, 0x6d, 0x31, 0x30, 0x30, 0x2e, 0x68, 0x70, 0x70, 0x00
	.type		$str$25,@object
	.size		$str$25,(__unnamed_1 - $str$25)
$str$25:
        /*008d*/ 	.byte	0x28, 0x28, 0x75, 0x69, 0x6e, 0x74, 0x33, 0x32, 0x5f, 0x74, 0x28, 0x74, 0x68, 0x72, 0x65, 0x61
        /*009d*/ 	.byte	0x64, 0x49, 0x64, 0x78, 0x2e, 0x78, 0x29, 0x20, 0x2f, 0x20, 0x33, 0x32, 0x29, 0x20, 0x25, 0x20
        /*00ad*/ 	.byte	0x34, 0x29, 0x20, 0x3d, 0x3d, 0x20, 0x28, 0x28, 0x28, 0x74, 0x6d, 0x65, 0x6d, 0x5f, 0x61, 0x64
        /*00bd*/ 	.byte	0x64, 0x72, 0x20, 0x3e, 0x3e, 0x20, 0x31, 0x36, 0x29, 0x20, 0x2f, 0x20, 0x33, 0x32, 0x29, 0x20
        /*00cd*/ 	.byte	0x25, 0x20, 0x34, 0x29, 0x00
	.type		__unnamed_1,@object
	.size		__unnamed_1,(__unnamed_2 - __unnamed_1)
__unnamed_1:
        /* <DEDUP_REMOVED lines=25> */
        /*0262*/ 	.byte	0x3e, 0x3e, 0x3e, 0x3e, 0x5d, 0x00
	.type		__unnamed_2,@object
	.size		__unnamed_2,(.L_2 - __unnamed_2)
__unnamed_2:
        /* <DEDUP_REMOVED lines=41> */
.L_2:


//--------------------- .nv.shared._ZN7cutlass13device_kernelINS_4gemm6kernel13GemmUniversalIN4cute5tupleIJiiiiEEENS1_10collective13CollectiveMmaINS1_35MainloopSm100TmaUmmaWarpSpecializedILi22ELi2ELi2ENS5_IJNS4_1CILi2EEENSA_ILi1EEESC_EEEEENS5_IJNSA_ILi256EEENSA_ILi224EEENSA_ILi32EEEEEEaNS5_IJlSC_lEEEaSJ_NS4_8TiledMMAINS4_8MMA_AtomIJNS4_21SM100_MMA_S8_2x1SM_SSIaaiLi256ELi224ELNS4_4UMMA5MajorE0ELSO_0ELNSN_8SaturateE0EEEEEENS4_6LayoutINS5_IJSC_SC_SC_EEENS5_IJNSA_ILi0EEESU_SU_EEEEENS5_IJNS4_10UnderscoreESX_SX_EEEEENS4_18SM100_TMA_2SM_LOADENS4_14ComposedLayoutINS4_7SwizzleILi1ELi4ELi3EEENS4_18smem_ptr_flag_bitsILi8EEENSS_INS5_IJNSA_ILi8EEESH_EEENS5_IJSH_SC_EEEEEEEvNS4_8identityES10_S1A_vS1B_EENS_8epilogue10collective18CollectiveEpilogueINS1D_23Sm100TmaWarpSpecializedILi1ELi1ELi224ELb0ELb0EEEJNS5_IJNSA_ILi128EEESG_SH_EEENS5_IJNSS_IS1I_SC_EENSS_ISG_SC_EEEEEaSJ_aSJ_NS1D_6fusion15FusionCallbacksIS1H_NS1N_17LinearCombinationIaiaiLNS_15FloatRoundStyleE2EEES1J_S1M_JEEENS4_5SM1004TMEM4LOAD26SM100_TMEM_LOAD_32dp32b32xENS4_13SM90_TMA_LOADES1A_NS4_39AutoVectorizingCopyWithAssumedAlignmentILi128EEENS4_14SM90_TMA_STOREES1A_S1Z_S1Z_EEEvvEEEEvNT_6ParamsE --------------------------
	.section	.nv.shared._ZN7cutlass13device_kernelINS_4gemm6kernel13GemmUniversalIN4cute5tupleIJiiiiEEENS1_10collective13CollectiveMmaINS1_35MainloopSm100TmaUmmaWarpSpecializedILi22ELi2ELi2ENS5_IJNS4_1CILi2EEENSA_ILi1EEESC_EEEEENS5_IJNSA_ILi256EEENSA_ILi224EEENSA_ILi32EEEEEEaNS5_IJlSC_lEEEaSJ_NS4_8TiledMMAINS4_8MMA_AtomIJNS4_21SM100_MMA_S8_2x1SM_SSIaaiLi256ELi224ELNS4_4UMMA5MajorE0ELSO_0ELNSN_8SaturateE0EEEEEENS4_6LayoutINS5_IJSC_SC_SC_EEENS5_IJNSA_ILi0EEESU_SU_EEEEENS5_IJNS4_10UnderscoreESX_SX_EEEEENS4_18SM100_TMA_2SM_LOADENS4_14ComposedLayoutINS4_7SwizzleILi1ELi4ELi3EEENS4_18smem_ptr_flag_bitsILi8EEENSS_INS5_IJNSA_ILi8EEESH_EEENS5_IJSH_SC_EEEEEEEvNS4_8identityES10_S1A_vS1B_EENS_8epilogue10collective18CollectiveEpilogueINS1D_23Sm100TmaWarpSpecializedILi1ELi1ELi224ELb0ELb0EEEJNS5_IJNSA_ILi128EEESG_SH_EEENS5_IJNSS_IS1I_SC_EENSS_ISG_SC_EEEEEaSJ_aSJ_NS1D_6fusion15FusionCallbacksIS1H_NS1N_17LinearCombinationIaiaiLNS_15FloatRoundStyleE2EEES1J_S1M_JEEENS4_5SM1004TMEM4LOAD26SM100_TMEM_LOAD_32dp32b32xENS4_13SM90_TMA_LOADES1A_NS4_39AutoVectorizingCopyWithAssumedAlignmentILi128EEENS4_14SM90_TMA_STOREES1A_S1Z_S1Z_EEEvvEEEEvNT_6ParamsE,"aw",@nobits
	.sectionflags	@""
	.align	16
	.zero		1024


//--------------------- .nv.shared.reserved.0     --------------------------
	.section	.nv.shared.reserved.0,"aw",@nobits
	.weak		__nv_reservedSMEM_offset_0_alias
	.size		__nv_reservedSMEM_offset_0_alias, 0, 64
	.other		__nv_reservedSMEM_offset_0_alias,@"STO_CUDA_RESERVED_SHARED STV_DEFAULT"
__nv_reservedSMEM_offset_0_alias:
	.zero		0
.nv.shared.reserved.0:
	.zero		64
	.weak		__nv_reservedSMEM_tcgen05_partition
	.type		__nv_reservedSMEM_tcgen05_partition,@object
	.size		__nv_reservedSMEM_tcgen05_partition,(.L_0 - __nv_reservedSMEM_tcgen05_partition)
__nv_reservedSMEM_tcgen05_partition:
	.zero		32
.L_0:


//--------------------- .nv.global                --------------------------
	.section	.nv.global,"aw",@nobits
.nv.global:
	.type		_ZN40_INTERNAL_64815f77_4_k_cu_a430970a_239464cute1_E,@object
	.size		_ZN40_INTERNAL_64815f77_4_k_cu_a430970a_239464cute1_E,(_ZN40_INTERNAL_64815f77_4_k_cu_a430970a_239464cuda3std3__45__cpo6cbeginE - _ZN40_INTERNAL_64815f77_4_k_cu_a430970a_239464cute1_E)
_ZN40_INTERNAL_64815f77_4_k_cu_a430970a_239464cute1_E:
	.zero		1
	.type		_ZN40_INTERNAL_64815f77_4_k_cu_a430970a_239464cuda3std3__45__cpo6cbeginE,@object
	.size		_ZN40_INTERNAL_64815f77_4_k_cu_a430970a_239464cuda3std3__45__cpo6cbeginE,(_ZN40_INTERNAL_64815f77_4_k_cu_a430970a_239464cuda3std3__48in_placeE - _ZN40_INTERNAL_64815f77_4_k_cu_a430970a_239464cuda3std3__45__cpo6cbeginE)
_ZN40_INTERNAL_64815f77_4_k_cu_a430970a_239464cuda3std3__45__cpo6cbeginE:
	.zero		1
	.type		_ZN40_INTERNAL_64815f77_4_k_cu_a430970a_239464cuda3std3__48in_placeE,@object
	.size		_ZN40_INTERNAL_64815f77_4_k_cu_a430970a_239464cuda3std3__48in_placeE,(_ZN40_INTERNAL_64815f77_4_k_cu_a430970a_239464cuda3std6ranges3__45__cpo9iter_moveE - _ZN40_INTERNAL_64815f77_4_k_cu_a430970a_239464cuda3std3__48in_placeE)
_ZN40_INTERNAL_64815f77_4_k_cu_a430970a_239464cuda3std3__48in_placeE:
	.zero		1
	.type		_ZN40_INTERNAL_64815f77_4_k_cu_a430970a_239464cuda3std6ranges3__45__cpo9iter_moveE,@object
	.size		_ZN40_INTERNAL_64815f77_4_k_cu_a430970a_239464cuda3std6ranges3__45__cpo9iter_moveE,(_ZN40_INTERNAL_64815f77_4_k_cu_a430970a_239464cuda3std3__45__cpo5beginE - _ZN40_INTERNAL_64815f77_4_k_cu_a430970a_239464cuda3std6ranges3__45__cpo9iter_moveE)
_ZN40_INTERNAL_64815f77_4_k_cu_a430970a_239464cuda3std6ranges3__45__cpo9iter_moveE:
	.zero		1
	.type		_ZN40_INTERNAL_64815f77_4_k_cu_a430970a_239464cuda3std3__45__cpo5beginE,@object
	.size		_ZN40_INTERNAL_64815f77_4_k_cu_a430970a_239464cuda3std3__45__cpo5beginE,(_ZN40_INTERNAL_64815f77_4_k_cu_a430970a_239464cuda3std3__442_GLOBAL__N__64815f77_4_k_cu_a430970a_239466ignoreE - _ZN40_INTERNAL_64815f77_4_k_cu_a430970a_239464cuda3std3__45__cpo5beginE)
_ZN40_INTERNAL_64815f77_4_k_cu_a430970a_239464cuda3std3__45__cpo5beginE:
	.zero		1
	.type		_ZN40_INTERNAL_64815f77_4_k_cu_a430970a_239464cuda3std3__442_GLOBAL__N__64815f77_4_k_cu_a430970a_239466ignoreE,@object
	.size		_ZN40_INTERNAL_64815f77_4_k_cu_a430970a_239464cuda3std3__442_GLOBAL__N__64815f77_4_k_cu_a430970a_239466ignoreE,(_ZN40_INTERNAL_64815f77_4_k_cu_a430970a_239464cute7productE - _ZN40_INTERNAL_64815f77_4_k_cu_a430970a_239464cuda3std3__442_GLOBAL__N__64815f77_4_k_cu_a430970a_239466ignoreE)
_ZN40_INTERNAL_64815f77_4_k_cu_a430970a_239464cuda3std3__442_GLOBAL__N__64815f77_4_k_cu_a430970a_239466ignoreE:
	.zero		1
	.type		_ZN40_INTERNAL_64815f77_4_k_cu_a430970a_239464cute7productE,@object
	.size		_ZN40_INTERNAL_64815f77_4_k_cu_a430970a_239464cute7productE,(_ZN40_INTERNAL_64815f77_4_k_cu_a430970a_239464cuda3std3__45__cpo3endE - _ZN40_INTERNAL_64815f77_4_k_cu_a430970a_239464cute7productE)
_ZN40_INTERNAL_64815f77_4_k_cu_a430970a_239464cute7productE:
	.zero		1
	.type		_ZN40_INTERNAL_64815f77_4_k_cu_a430970a_239464cuda3std3__45__cpo3endE,@object
	.size		_ZN40_INTERNAL_64815f77_4_k_cu_a430970a_239464cuda3std3__45__cpo3endE,(_ZN40_INTERNAL_64815f77_4_k_cu_a430970a_239464cuda3std3__419piecewise_constructE - _ZN40_INTERNAL_64815f77_4_k_cu_a430970a_239464cuda3std3__45__cpo3endE)
_ZN40_INTERNAL_64815f77_4_k_cu_a430970a_239464cuda3std3__45__cpo3endE:
	.zero		1
	.type		_ZN40_INTERNAL_64815f77_4_k_cu_a430970a_239464cuda3std3__419piecewise_constructE,@object
	.size		_ZN40_INTERNAL_64815f77_4_k_cu_a430970a_239464cuda3std3__419piecewise_constructE,(_ZN40_INTERNAL_64815f77_4_k_cu_a430970a_239464cuda3std3__45__cpo4cendE - _ZN40_INTERNAL_64815f77_4_k_cu_a430970a_239464cuda3std3__419piecewise_constructE)
_ZN40_INTERNAL_64815f77_4_k_cu_a430970a_239464cuda3std3__419piecewise_constructE:
	.zero		1
	.type		_ZN40_INTERNAL_64815f77_4_k_cu_a430970a_239464cuda3std3__45__cpo4cendE,@object
	.size		_ZN40_INTERNAL_64815f77_4_k_cu_a430970a_239464cuda3std3__45__cpo4cendE,(_ZN40_INTERNAL_64815f77_4_k_cu_a430970a_239464cuda3std6ranges3__45__cpo4swapE - _ZN40_INTERNAL_64815f77_4_k_cu_a430970a_239464cuda3std3__45__cpo4cendE)
_ZN40_INTERNAL_64815f77_4_k_cu_a430970a_239464cuda3std3__45__cpo4cendE:
	.zero		1
	.type		_ZN40_INTERNAL_64815f77_4_k_cu_a430970a_239464cuda3std6ranges3__45__cpo4swapE,@object
	.size		_ZN40_INTERNAL_64815f77_4_k_cu_a430970a_239464cuda3std6ranges3__45__cpo4swapE,(.L_10 - _ZN40_INTERNAL_64815f77_4_k_cu_a430970a_239464cuda3std6ranges3__45__cpo4swapE)
_ZN40_INTERNAL_64815f77_4_k_cu_a430970a_239464cuda3std6ranges3__45__cpo4swapE:
	.zero		1
.L_10:


//--------------------- .nv.constant0._ZN7cutlass13device_kernelINS_4gemm6kernel13GemmUniversalIN4cute5tupleIJiiiiEEENS1_10collective13CollectiveMmaINS1_35MainloopSm100TmaUmmaWarpSpecializedILi22ELi2ELi2ENS5_IJNS4_1CILi2EEENSA_ILi1EEESC_EEEEENS5_IJNSA_ILi256EEENSA_ILi224EEENSA_ILi32EEEEEEaNS5_IJlSC_lEEEaSJ_NS4_8TiledMMAINS4_8MMA_AtomIJNS4_21SM100_MMA_S8_2x1SM_SSIaaiLi256ELi224ELNS4_4UMMA5MajorE0ELSO_0ELNSN_8SaturateE0EEEEEENS4_6LayoutINS5_IJSC_SC_SC_EEENS5_IJNSA_ILi0EEESU_SU_EEEEENS5_IJNS4_10UnderscoreESX_SX_EEEEENS4_18SM100_TMA_2SM_LOADENS4_14ComposedLayoutINS4_7SwizzleILi1ELi4ELi3EEENS4_18smem_ptr_flag_bitsILi8EEENSS_INS5_IJNSA_ILi8EEESH_EEENS5_IJSH_SC_EEEEEEEvNS4_8identityES10_S1A_vS1B_EENS_8epilogue10collective18CollectiveEpilogueINS1D_23Sm100TmaWarpSpecializedILi1ELi1ELi224ELb0ELb0EEEJNS5_IJNSA_ILi128EEESG_SH_EEENS5_IJNSS_IS1I_SC_EENSS_ISG_SC_EEEEEaSJ_aSJ_NS1D_6fusion15FusionCallbacksIS1H_NS1N_17LinearCombinationIaiaiLNS_15FloatRoundStyleE2EEES1J_S1M_JEEENS4_5SM1004TMEM4LOAD26SM100_TMEM_LOAD_32dp32b32xENS4_13SM90_TMA_LOADES1A_NS4_39AutoVectorizingCopyWithAssumedAlignmentILi128EEENS4_14SM90_TMA_STOREES1A_S1Z_S1Z_EEEvvEEEEvNT_6ParamsE --------------------------
	.section	.nv.constant0._ZN7cutlass13device_kernelINS_4gemm6kernel13GemmUniversalIN4cute5tupleIJiiiiEEENS1_10collective13CollectiveMmaINS1_35MainloopSm100TmaUmmaWarpSpecializedILi22ELi2ELi2ENS5_IJNS4_1CILi2EEENSA_ILi1EEESC_EEEEENS5_IJNSA_ILi256EEENSA_ILi224EEENSA_ILi32EEEEEEaNS5_IJlSC_lEEEaSJ_NS4_8TiledMMAINS4_8MMA_AtomIJNS4_21SM100_MMA_S8_2x1SM_SSIaaiLi256ELi224ELNS4_4UMMA5MajorE0ELSO_0ELNSN_8SaturateE0EEEEEENS4_6LayoutINS5_IJSC_SC_SC_EEENS5_IJNSA_ILi0EEESU_SU_EEEEENS5_IJNS4_10UnderscoreESX_SX_EEEEENS4_18SM100_TMA_2SM_LOADENS4_14ComposedLayoutINS4_7SwizzleILi1ELi4ELi3EEENS4_18smem_ptr_flag_bitsILi8EEENSS_INS5_IJNSA_ILi8EEESH_EEENS5_IJSH_SC_EEEEEEEvNS4_8identityES10_S1A_vS1B_EENS_8epilogue10collective18CollectiveEpilogueINS1D_23Sm100TmaWarpSpecializedILi1ELi1ELi224ELb0ELb0EEEJNS5_IJNSA_ILi128EEESG_SH_EEENS5_IJNSS_IS1I_SC_EENSS_ISG_SC_EEEEEaSJ_aSJ_NS1D_6fusion15FusionCallbacksIS1H_NS1N_17LinearCombinationIaiaiLNS_15FloatRoundStyleE2EEES1J_S1M_JEEENS4_5SM1004TMEM4LOAD26SM100_TMEM_LOAD_32dp32b32xENS4_13SM90_TMA_LOADES1A_NS4_39AutoVectorizingCopyWithAssumedAlignmentILi128EEENS4_14SM90_TMA_STOREES1A_S1Z_S1Z_EEEvvEEEEvNT_6ParamsE,"a",@progbits
	.sectionflags	@""
	.align	4
.nv.constant0._ZN7cutlass13device_kernelINS_4gemm6kernel13GemmUniversalIN4cute5tupleIJiiiiEEENS1_10collective13CollectiveMmaINS1_35MainloopSm100TmaUmmaWarpSpecializedILi22ELi2ELi2ENS5_IJNS4_1CILi2EEENSA_ILi1EEESC_EEEEENS5_IJNSA_ILi256EEENSA_ILi224EEENSA_ILi32EEEEEEaNS5_IJlSC_lEEEaSJ_NS4_8TiledMMAINS4_8MMA_AtomIJNS4_21SM100_MMA_S8_2x1SM_SSIaaiLi256ELi224ELNS4_4UMMA5MajorE0ELSO_0ELNSN_8SaturateE0EEEEEENS4_6LayoutINS5_IJSC_SC_SC_EEENS5_IJNSA_ILi0EEESU_SU_EEEEENS5_IJNS4_10UnderscoreESX_SX_EEEEENS4_18SM100_TMA_2SM_LOADENS4_14ComposedLayoutINS4_7SwizzleILi1ELi4ELi3EEENS4_18smem_ptr_flag_bitsILi8EEENSS_INS5_IJNSA_ILi8EEESH_EEENS5_IJSH_SC_EEEEEEEvNS4_8identityES10_S1A_vS1B_EENS_8epilogue10collective18CollectiveEpilogueINS1D_23Sm100TmaWarpSpecializedILi1ELi1ELi224ELb0ELb0EEEJNS5_IJNSA_ILi128EEESG_SH_EEENS5_IJNSS_IS1I_SC_EENSS_ISG_SC_EEEEEaSJ_aSJ_NS1D_6fusion15FusionCallbacksIS1H_NS1N_17LinearCombinationIaiaiLNS_15FloatRoundStyleE2EEES1J_S1M_JEEENS4_5SM1004TMEM4LOAD26SM100_TMEM_LOAD_32dp32b32xENS4_13SM90_TMA_LOADES1A_NS4_39AutoVectorizingCopyWithAssumedAlignmentILi128EEENS4_14SM90_TMA_STOREES1A_S1Z_S1Z_EEEvvEEEEvNT_6ParamsE:
	.zero		2944


//--------------------- SYMBOLS --------------------------

	.type		.nv.reservedSmem.offset0,@object
	.size		.nv.reservedSmem.offset0,0x4
	.type		.nv.reservedSmem.cap,@object
	.size		.nv.reservedSmem.cap,0x4
	.type		__assertfail,@function
